	.target	sm_90a

	.elftype	@"ET_EXEC"


//--------------------- .note.nv.tkinfo           --------------------------
	.section	.note.nv.tkinfo,"",@"SHT_NOTE"
	.sectionflags	@"SHF_NOTE_NV_TKINFO"
	.tkinfo
        /*0018*/ 	.word	0x00000002
        /*0030*/ 	.string	""
        /*0030*/ 	.string	"ptxas"
        /*0030*/ 	.string	"Cuda compilation tools, release 13.0, V13.0.88"
        /*0030*/ 	.string	"Build cuda_13.0.r13.0/compiler.36424714_0"
        /*0030*/ 	.string	"-v  -suppress-debug-info  -lineinfo  -arch sm_90a "



//--------------------- .note.nv.cuinfo           --------------------------
	.section	.note.nv.cuinfo,"",@"SHT_NOTE"
	.sectionflags	@"SHF_NOTE_NV_CUINFO"
        /*0018*/ 	.short	0x0002
        /*001a*/ 	.short	0x005a
        /*001c*/ 	.short	0x0082
	.zero		2


//--------------------- .nv.info                  --------------------------
	.section	.nv.info,"",@"SHT_CUDA_INFO"
	.align	4


	//----- nvinfo : EIATTR_REGCOUNT
	.align		4
        /*0000*/ 	.byte	0x04, 0x2f
        /*0002*/ 	.short	(.L_1 - .L_0)
	.align		4
.L_0:
        /*0004*/ 	.word	index@(matmul_kernel)
        /*0008*/ 	.word	0x000000ff


	//----- nvinfo : EIATTR_FRAME_SIZE
	.align		4
.L_1:
        /*000c*/ 	.byte	0x04, 0x11
        /*000e*/ 	.short	(.L_3 - .L_2)
	.align		4
.L_2:
        /*0010*/ 	.word	index@(matmul_kernel)
        /*0014*/ 	.word	0x00001de0


	//----- nvinfo : EIATTR_MIN_STACK_SIZE
	.align		4
.L_3:
        /*0018*/ 	.byte	0x04, 0x12
        /*001a*/ 	.short	(.L_5 - .L_4)
	.align		4
.L_4:
        /*001c*/ 	.word	index@(matmul_kernel)
        /*0020*/ 	.word	0x00001de0
.L_5:


//--------------------- .nv.compat                --------------------------
	.section	.nv.compat,"",@"SHT_CUDA_COMPAT_INFO"
	.align	4
        /*0000*/ 	.byte	0x02, 0x09, 0x01, 0x00, 0x02, 0x02, 0x04, 0x00, 0x02, 0x05, 0x05, 0x00, 0x03, 0x07, 0x01, 0x01
        /*0010*/ 	.byte	0x02, 0x03, 0x00, 0x00, 0x02, 0x06, 0x01, 0x00, 0x04, 0x0b, 0x08, 0x00, 0x00, 0x00, 0x00, 0x00
        /*0020*/ 	.byte	0x00, 0x00, 0x00, 0x00


//--------------------- .nv.info.matmul_kernel    --------------------------
	.section	.nv.info.matmul_kernel,"",@"SHT_CUDA_INFO"
	.sectionflags	@""
	.align	4


	//----- nvinfo : EIATTR_CUDA_API_VERSION
	.align		4
        /*0000*/ 	.byte	0x04, 0x37
        /*0002*/ 	.short	(.L_7 - .L_6)
.L_6:
        /*0004*/ 	.word	0x00000082


	//----- nvinfo : EIATTR_KPARAM_INFO
	.align		4
.L_7:
        /*0008*/ 	.byte	0x04, 0x17
        /*000a*/ 	.short	(.L_9 - .L_8)
.L_8:
        /*000c*/ 	.word	0x00000000
        /*0010*/ 	.short	0x000d
        /*0012*/ 	.short	0x0048
        /*0014*/ 	.byte	0x00, 0xf4, 0x21, 0x00


	//----- nvinfo : EIATTR_KPARAM_INFO
	.align		4
.L_9:
        /*0018*/ 	.byte	0x04, 0x17
        /*001a*/ 	.short	(.L_11 - .L_10)
.L_10:
        /*001c*/ 	.word	0x00000000
        /*0020*/ 	.short	0x000c
        /*0022*/ 	.short	0x0040
        /*0024*/ 	.byte	0x00, 0xf4, 0x21, 0x00


	//----- nvinfo : EIATTR_KPARAM_INFO
	.align		4
.L_11:
        /*0028*/ 	.byte	0x04, 0x17
        /*002a*/ 	.short	(.L_13 - .L_12)
.L_12:
        /*002c*/ 	.word	0x00000000
        /*0030*/ 	.short	0x000b
        /*0032*/ 	.short	0x0038
        /*0034*/ 	.byte	0x00, 0xf0, 0x11, 0x00


	//----- nvinfo : EIATTR_KPARAM_INFO
	.align		4
.L_13:
        /*0038*/ 	.byte	0x04, 0x17
        /*003a*/ 	.short	(.L_15 - .L_14)
.L_14:
        /*003c*/ 	.word	0x00000000
        /*0040*/ 	.short	0x000a
        /*0042*/ 	.short	0x0034
        /*0044*/ 	.byte	0x00, 0xf0, 0x11, 0x00


	//----- nvinfo : EIATTR_KPARAM_INFO
	.align		4
.L_15:
        /*0048*/ 	.byte	0x04, 0x17
        /*004a*/ 	.short	(.L_17 - .L_16)
.L_16:
        /*004c*/ 	.word	0x00000000
        /*0050*/ 	.short	0x0009
        /*0052*/ 	.short	0x0030
        /*0054*/ 	.byte	0x00, 0xf0, 0x11, 0x00


	//----- nvinfo : EIATTR_KPARAM_INFO
	.align		4
.L_17:
        /*0058*/ 	.byte	0x04, 0x17
        /*005a*/ 	.short	(.L_19 - .L_18)
.L_18:
        /*005c*/ 	.word	0x00000000
        /*0060*/ 	.short	0x0008
        /*0062*/ 	.short	0x002c
        /*0064*/ 	.byte	0x00, 0xf0, 0x11, 0x00


	//----- nvinfo : EIATTR_KPARAM_INFO
	.align		4
.L_19:
        /*0068*/ 	.byte	0x04, 0x17
        /*006a*/ 	.short	(.L_21 - .L_20)
.L_20:
        /*006c*/ 	.word	0x00000000
        /*0070*/ 	.short	0x0007
        /*0072*/ 	.short	0x0028
        /*0074*/ 	.byte	0x00, 0xf0, 0x11, 0x00


	//----- nvinfo : EIATTR_KPARAM_INFO
	.align		4
.L_21:
        /*0078*/ 	.byte	0x04, 0x17
        /*007a*/ 	.short	(.L_23 - .L_22)
.L_22:
        /*007c*/ 	.word	0x00000000
        /*0080*/ 	.short	0x0006
        /*0082*/ 	.short	0x0024
        /*0084*/ 	.byte	0x00, 0xf0, 0x11, 0x00


	//----- nvinfo : EIATTR_KPARAM_INFO
	.align		4
.L_23:
        /*0088*/ 	.byte	0x04, 0x17
        /*008a*/ 	.short	(.L_25 - .L_24)
.L_24:
        /*008c*/ 	.word	0x00000000
        /*0090*/ 	.short	0x0005
        /*0092*/ 	.short	0x0020
        /*0094*/ 	.byte	0x00, 0xf0, 0x11, 0x00


	//----- nvinfo : EIATTR_KPARAM_INFO
	.align		4
.L_25:
        /*0098*/ 	.byte	0x04, 0x17
        /*009a*/ 	.short	(.L_27 - .L_26)
.L_26:
        /*009c*/ 	.word	0x00000000
        /*00a0*/ 	.short	0x0004
        /*00a2*/ 	.short	0x001c
        /*00a4*/ 	.byte	0x00, 0xf0, 0x11, 0x00


	//----- nvinfo : EIATTR_KPARAM_INFO
	.align		4
.L_27:
        /*00a8*/ 	.byte	0x04, 0x17
        /*00aa*/ 	.short	(.L_29 - .L_28)
.L_28:
        /*00ac*/ 	.word	0x00000000
        /*00b0*/ 	.short	0x0003
        /*00b2*/ 	.short	0x0018
        /*00b4*/ 	.byte	0x00, 0xf0, 0x11, 0x00


	//----- nvinfo : EIATTR_KPARAM_INFO
	.align		4
.L_29:
        /*00b8*/ 	.byte	0x04, 0x17
        /*00ba*/ 	.short	(.L_31 - .L_30)
.L_30:
        /*00bc*/ 	.word	0x00000000
        /*00c0*/ 	.short	0x0002
        /*00c2*/ 	.short	0x0010
        /*00c4*/ 	.byte	0x00, 0xf4, 0x21, 0x00


	//----- nvinfo : EIATTR_KPARAM_INFO
	.align		4
.L_31:
        /*00c8*/ 	.byte	0x04, 0x17
        /*00ca*/ 	.short	(.L_33 - .L_32)
.L_32:
        /*00cc*/ 	.word	0x00000000
        /*00d0*/ 	.short	0x0001
        /*00d2*/ 	.short	0x0008
        /*00d4*/ 	.byte	0x00, 0xf4, 0x21, 0x00


	//----- nvinfo : EIATTR_KPARAM_INFO
	.align		4
.L_33:
        /*00d8*/ 	.byte	0x04, 0x17
        /*00da*/ 	.short	(.L_35 - .L_34)
.L_34:
        /*00dc*/ 	.word	0x00000000
        /*00e0*/ 	.short	0x0000
        /*00e2*/ 	.short	0x0000
        /*00e4*/ 	.byte	0x00, 0xf4, 0x21, 0x00


	//----- nvinfo : EIATTR_SPARSE_MMA_MASK
	.align		4
.L_35:
        /*00e8*/ 	.byte	0x03, 0x50
        /*00ea*/ 	.short	0x0000


	//----- nvinfo : EIATTR_MAXREG_COUNT
	.align		4
        /*00ec*/ 	.byte	0x03, 0x1b
        /*00ee*/ 	.short	0x00ff


	//----- nvinfo : EIATTR_NUM_BARRIERS
	.align		4
        /*00f0*/ 	.byte	0x02, 0x4c
        /*00f2*/ 	.byte	0x01
	.zero		1


	//----- nvinfo : EIATTR_ANNOTATIONS
	.align		4
        /*00f4*/ 	.byte	0x04, 0x55
        /*00f6*/ 	.short	(.L_37 - .L_36)


	//   ....[0]....
.L_36:
        /*00f8*/ 	.word	0x00000001
        /*00fc*/ 	.byte	0x70, 0x00, 0x00, 0x00, 0x01, 0x00, 0x00, 0x00, 0xb0, 0x00, 0x00, 0x00, 0x01, 0x00, 0x00, 0x00
        /* <DEDUP_REMOVED lines=3958> */
        /*f86c*/ 	.byte	0x80, 0x97, 0x05, 0x00


	//----- nvinfo : EIATTR_MERCURY_ISA_VERSION
	.align		4
.L_37:
        /*f870*/ 	.byte	0x03, 0x5f
        /*f872*/ 	.short	0x0101


	//----- nvinfo : EIATTR_EXIT_INSTR_OFFSETS
	.align		4
        /*f874*/ 	.byte	0x04, 0x1c
        /*f876*/ 	.short	(.L_39 - .L_38)


	//   ....[0]....
.L_38:
        /*f878*/ 	.word	0x00059bb0


	//   ....[1]....
        /*f87c*/ 	.word	0x00059be0


	//----- nvinfo : EIATTR_REQNTID
	.align		4
.L_39:
        /*f880*/ 	.byte	0x04, 0x10
        /*f882*/ 	.short	(.L_41 - .L_40)
.L_40:
        /*f884*/ 	.word	0x00000100
        /*f888*/ 	.word	0x00000001
        /*f88c*/ 	.word	0x00000001


	//----- nvinfo : EIATTR_CBANK_PARAM_SIZE
	.align		4
.L_41:
        /*f890*/ 	.byte	0x03, 0x19
        /*f892*/ 	.short	0x0050


	//----- nvinfo : EIATTR_PARAM_CBANK
	.align		4
        /*f894*/ 	.byte	0x04, 0x0a
        /*f896*/ 	.short	(.L_43 - .L_42)
	.align		4
.L_42:
        /*f898*/ 	.word	index@(.nv.constant0.matmul_kernel)
        /*f89c*/ 	.short	0x0210
        /*f89e*/ 	.short	0x0050


	//----- nvinfo : EIATTR_SW_WAR
	.align		4
.L_43:
        /*f8a0*/ 	.byte	0x04, 0x36
        /*f8a2*/ 	.short	(.L_45 - .L_44)
.L_44:
        /*f8a4*/ 	.word	0x00000008
.L_45:


//--------------------- .nv.callgraph             --------------------------
	.section	.nv.callgraph,"",@"SHT_CUDA_CALLGRAPH"
	.align	4
	.sectionentsize	8
	.align		4
        /*0000*/ 	.word	0x00000000
	.align		4
        /*0004*/ 	.word	0xffffffff
	.align		4
        /*0008*/ 	.word	0x00000000
	.align		4
        /*000c*/ 	.word	0xfffffffe
	.align		4
        /*0010*/ 	.word	0x00000000
	.align		4
        /*0014*/ 	.word	0xfffffffd
	.align		4
        /*0018*/ 	.word	0x00000000
	.align		4
        /*001c*/ 	.word	0xfffffffc


//--------------------- .text.matmul_kernel       --------------------------
	.section	.text.matmul_kernel,"ax",@progbits
	.align	128
        .global         matmul_kernel
        .type           matmul_kernel,@function
        .size           matmul_kernel,(.L_x_3 - matmul_kernel)
        .other          matmul_kernel,@"STO_CUDA_ENTRY STV_DEFAULT"
matmul_kernel:
.text.matmul_kernel:
[----:B------:R-:W0:Y:S08]  /*0000*/  LDC R1, c[0x0][0x28] ;  /* 0x00000a00ff017b82 */ /* 0x000e300000000800 */
[----:B------:R-:W1:Y:S01]  /*0010*/  LDC.64 R2, c[0x0][0x228] ;  /* 0x00008a00ff027b82 */ /* 0x000e620000000a00 */
[----:B0-----:R-:W-:Y:S01]  /*0020*/  VIADD R1, R1, 0xffffe220 ;  /* 0xffffe22001017836 */ /* 0x001fe20000000000 */
[----:B------:R-:W0:Y:S01]  /*0030*/  S2R R7, SR_CTAID.X ;  /* 0x0000000000077919 */ /* 0x000e220000002500 */
[----:B------:R-:W-:Y:S01]  /*0040*/  UMOV UR4, 0x400 ;  /* 0x0000040000047882 */ /* 0x000fe20000000000 */
[----:B------:R-:W-:Y:S01]  /*0050*/  ULDC.64 UR8, c[0x0][0x208] ;  /* 0x0000820000087ab9 */ /* 0x000fe20000000a00 */
[----:B------:R-:W-:Y:S01]  /*0060*/  CS2R R156, SRZ ;  /* 0x00000000009c7805 */ /* 0x000fe2000001ff00 */
[----:B------:R2:W-:Y:S01]  /*0070*/  STL [R1+0x330], RZ ;  /* 0x000330ff01007387 */ /* 0x0005e20000100800 */
[----:B------:R-:W-:Y:S01]  /*0080*/  CS2R R158, SRZ ;  /* 0x00000000009e7805 */ /* 0x000fe2000001ff00 */
[----:B------:R-:W3:Y:S01]  /*0090*/  S2UR UR5, SR_CgaCtaId ;  /* 0x00000000000579c3 */ /* 0x000ee20000008800 */
[----:B------:R-:W-:Y:S01]  /*00a0*/  CS2R R148, SRZ ;  /* 0x0000000000947805 */ /* 0x000fe2000001ff00 */
[----:B------:R2:W-:Y:S01]  /*00b0*/  STL [R1+0x334], RZ ;  /* 0x000334ff01007387 */ /* 0x0005e20000100800 */
[----:B------:R-:W-:-:S02]  /*00c0*/  CS2R R150, SRZ ;  /* 0x0000000000967805 */ /* 0x000fc4000001ff00 */
[----:B------:R-:W-:Y:S02]  /*00d0*/  CS2R R140, SRZ ;  /* 0x00000000008c7805 */ /* 0x000fe4000001ff00 */
[----:B------:R-:W-:Y:S01]  /*00e0*/  CS2R R142, SRZ ;  /* 0x00000000008e7805 */ /* 0x000fe2000001ff00 */
[----:B------:R2:W-:Y:S01]  /*00f0*/  STL [R1+0x338], RZ ;  /* 0x000338ff01007387 */ /* 0x0005e20000100800 */
[----:B------:R-:W-:Y:S02]  /*0100*/  CS2R R132, SRZ ;  /* 0x0000000000847805 */ /* 0x000fe4000001ff00 */
[----:B------:R-:W-:Y:S02]  /*0110*/  CS2R R134, SRZ ;  /* 0x0000000000867805 */ /* 0x000fe4000001ff00 */
[----:B------:R-:W-:Y:S01]  /*0120*/  CS2R R124, SRZ ;  /* 0x00000000007c7805 */ /* 0x000fe2000001ff00 */
[----:B------:R2:W-:Y:S01]  /*0130*/  STL [R1+0x33c], RZ ;  /* 0x00033cff01007387 */ /* 0x0005e20000100800 */
[----:B------:R-:W-:-:S02]  /*0140*/  CS2R R126, SRZ ;  /* 0x00000000007e7805 */ /* 0x000fc4000001ff00 */
[----:B------:R-:W-:Y:S02]  /*0150*/  CS2R R116, SRZ ;  /* 0x0000000000747805 */ /* 0x000fe4000001ff00 */
[----:B------:R-:W-:Y:S01]  /*0160*/  CS2R R118, SRZ ;  /* 0x0000000000767805 */ /* 0x000fe2000001ff00 */
[----:B------:R2:W-:Y:S01]  /*0170*/  STL [R1+0x360], RZ ;  /* 0x000360ff01007387 */ /* 0x0005e20000100800 */
[----:B------:R-:W-:Y:S01]  /*0180*/  CS2R R108, SRZ ;  /* 0x00000000006c7805 */ /* 0x000fe2000001ff00 */
[----:B-1----:R-:W-:Y:S01]  /*0190*/  VIADD R0, R3, 0x1ff ;  /* 0x000001ff03007836 */ /* 0x002fe20000000000 */
[----:B------:R-:W-:Y:S01]  /*01a0*/  CS2R R110, SRZ ;  /* 0x00000000006e7805 */ /* 0x000fe2000001ff00 */
[----:B------:R2:W-:Y:S01]  /*01b0*/  STL [R1+0x364], RZ ;  /* 0x000364ff01007387 */ /* 0x0005e20000100800 */
[----:B------:R-:W-:Y:S02]  /*01c0*/  CS2R R100, SRZ ;  /* 0x0000000000647805 */ /* 0x000fe4000001ff00 */
[----:B------:R-:W-:-:S02]  /*01d0*/  CS2R R102, SRZ ;  /* 0x0000000000667805 */ /* 0x000fc4000001ff00 */
[----:B------:R-:W-:Y:S01]  /*01e0*/  SHF.R.S32.HI R5, RZ, 0x1f, R0 ;  /* 0x0000001fff057819 */ /* 0x000fe20000011400 */
[----:B------:R2:W-:Y:S01]  /*01f0*/  STL [R1+0x368], RZ ;  /* 0x000368ff01007387 */ /* 0x0005e20000100800 */
[----:B------:R-:W-:Y:S01]  /*0200*/  CS2R R92, SRZ ;  /* 0x00000000005c7805 */ /* 0x000fe2000001ff00 */
[----:B---3--:R-:W-:Y:S01]  /*0210*/  ULEA UR4, UR5, UR4, 0x18 ;  /* 0x0000000405047291 */ /* 0x008fe2000f8ec03f */
[----:B------:R-:W-:Y:S01]  /*0220*/  LEA.HI R5, R5, R0, RZ, 0x9 ;  /* 0x0000000005057211 */ /* 0x000fe200078f48ff */
[----:B------:R2:W-:Y:S01]  /*0230*/  STL [R1+0x36c], RZ ;  /* 0x00036cff01007387 */ /* 0x0005e20000100800 */
[----:B0-----:R-:W-:Y:S02]  /*0240*/  IABS R10, R7 ;  /* 0x00000007000a7213 */ /* 0x001fe40000000000 */
[----:B------:R-:W-:Y:S02]  /*0250*/  CS2R R94, SRZ ;  /* 0x00000000005e7805 */ /* 0x000fe4000001ff00 */
[----:B------:R-:W-:Y:S01]  /*0260*/  SHF.R.S32.HI R5, RZ, 0x9, R5 ;  /* 0x00000009ff057819 */ /* 0x000fe20000011405 */
[----:B------:R2:W-:Y:S01]  /*0270*/  STL [R1+0x390], RZ ;  /* 0x000390ff01007387 */ /* 0x0005e20000100800 */
[----:B------:R-:W-:-:S02]  /*0280*/  CS2R R84, SRZ ;  /* 0x0000000000547805 */ /* 0x000fc4000001ff00 */
[----:B------:R-:W-:Y:S02]  /*0290*/  CS2R R86, SRZ ;  /* 0x0000000000567805 */ /* 0x000fe4000001ff00 */
[----:B------:R-:W-:Y:S01]  /*02a0*/  CS2R R80, SRZ ;  /* 0x0000000000507805 */ /* 0x000fe2000001ff00 */
[----:B------:R2:W-:Y:S01]  /*02b0*/  STL [R1+0x394], RZ ;  /* 0x000394ff01007387 */ /* 0x0005e20000100800 */
[----:B------:R-:W-:Y:S01]  /*02c0*/  IMAD.SHL.U32 R6, R5, 0x8, RZ ;  /* 0x0000000805067824 */ /* 0x000fe200078e00ff */
[----:B------:R-:W-:Y:S02]  /*02d0*/  CS2R R82, SRZ ;  /* 0x0000000000527805 */ /* 0x000fe4000001ff00 */
[----:B------:R-:W-:Y:S01]  /*02e0*/  CS2R R76, SRZ ;  /* 0x00000000004c7805 */ /* 0x000fe2000001ff00 */
[----:B------:R2:W-:Y:S01]  /*02f0*/  STL [R1+0x398], RZ ;  /* 0x000398ff01007387 */ /* 0x0005e20000100800 */
[----:B------:R-:W-:Y:S02]  /*0300*/  CS2R R78, SRZ ;  /* 0x00000000004e7805 */ /* 0x000fe4000001ff00 */
[----:B------:R-:W-:-:S02]  /*0310*/  IABS R9, R6 ;  /* 0x0000000600097213 */ /* 0x000fc40000000000 */
[----:B------:R-:W-:Y:S01]  /*0320*/  CS2R R72, SRZ ;  /* 0x0000000000487805 */ /* 0x000fe2000001ff00 */
[----:B------:R2:W-:Y:S01]  /*0330*/  STL [R1+0x39c], RZ ;  /* 0x00039cff01007387 */ /* 0x0005e20000100800 */
[----:B------:R-:W-:Y:S01]  /*0340*/  IABS R12, R6 ;  /* 0x00000006000c7213 */ /* 0x000fe20000000000 */
[----:B------:R-:W0:Y:S01]  /*0350*/  I2F.RP R0, R9 ;  /* 0x0000000900007306 */ /* 0x000e220000209400 */
        /* <DEDUP_REMOVED lines=14> */
[----:B0-----:R-:W0:Y:S01]  /*0440*/  MUFU.RCP R0, R0 ;  /* 0x0000000000007308 */ /* 0x001e220000001000 */
[----:B------:R-:W-:-:S02]  /*0450*/  CS2R R38, SRZ ;  /* 0x0000000000267805 */ /* 0x000fc4000001ff00 */
[----:B------:R-:W-:Y:S01]  /*0460*/  CS2R R32, SRZ ;  /* 0x0000000000207805 */ /* 0x000fe2000001ff00 */
[----:B------:R2:W-:Y:S01]  /*0470*/  STL [R1+0x3d0], RZ ;  /* 0x0003d0ff01007387 */ /* 0x0005e20000100800 */
[----:B------:R-:W-:Y:S02]  /*0480*/  CS2R R34, SRZ ;  /* 0x0000000000227805 */ /* 0x000fe4000001ff00 */
[----:B------:R-:W-:Y:S02]  /*0490*/  CS2R R28, SRZ ;  /* 0x00000000001c7805 */ /* 0x000fe4000001ff00 */
[----:B------:R-:W-:Y:S01]  /*04a0*/  CS2R R30, SRZ ;  /* 0x00000000001e7805 */ /* 0x000fe2000001ff00 */
[----:B------:R2:W-:Y:S01]  /*04b0*/  STL [R1+0x3d4], RZ ;  /* 0x0003d4ff01007387 */ /* 0x0005e20000100800 */
[----:B------:R-:W-:Y:S02]  /*04c0*/  CS2R R24, SRZ ;  /* 0x0000000000187805 */ /* 0x000fe4000001ff00 */
[----:B------:R-:W-:-:S02]  /*04d0*/  CS2R R26, SRZ ;  /* 0x00000000001a7805 */ /* 0x000fc4000001ff00 */
[----:B------:R-:W-:Y:S01]  /*04e0*/  CS2R R20, SRZ ;  /* 0x0000000000147805 */ /* 0x000fe2000001ff00 */
[----:B------:R2:W-:Y:S01]  /*04f0*/  STL [R1+0x3d8], RZ ;  /* 0x0003d8ff01007387 */ /* 0x0005e20000100800 */
[----:B------:R-:W-:Y:S02]  /*0500*/  CS2R R22, SRZ ;  /* 0x0000000000167805 */ /* 0x000fe4000001ff00 */
[----:B------:R-:W-:Y:S02]  /*0510*/  CS2R R16, SRZ ;  /* 0x0000000000107805 */ /* 0x000fe4000001ff00 */
[----:B------:R-:W-:Y:S01]  /*0520*/  CS2R R18, SRZ ;  /* 0x0000000000127805 */ /* 0x000fe2000001ff00 */
[----:B------:R2:W-:Y:S01]  /*0530*/  STL [R1+0x3dc], RZ ;  /* 0x0003dcff01007387 */ /* 0x0005e20000100800 */
[----:B------:R-:W-:Y:S01]  /*0540*/  CS2R R14, SRZ ;  /* 0x00000000000e7805 */ /* 0x000fe2000001ff00 */
[----:B0-----:R-:W-:Y:S01]  /*0550*/  VIADD R4, R0, 0xffffffe ;  /* 0x0ffffffe00047836 */ /* 0x001fe20000000000 */
[----:B------:R-:W-:Y:S01]  /*0560*/  CS2R R88, SRZ ;  /* 0x0000000000587805 */ /* 0x000fe2000001ff00 */
[----:B------:R2:W-:Y:S01]  /*0570*/  STL [R1+0x5f0], RZ ;  /* 0x0005f0ff01007387 */ /* 0x0005e20000100800 */
[----:B------:R-:W-:Y:S01]  /*0580*/  IMAD.MOV R0, RZ, RZ, -R12 ;  /* 0x000000ffff007224 */ /* 0x000fe200078e0a0c */
[----:B------:R0:W1:Y:S01]  /*0590*/  F2I.FTZ.U32.TRUNC.NTZ R5, R4 ;  /* 0x0000000400057305 */ /* 0x000062000021f000 */
[----:B------:R-:W-:Y:S01]  /*05a0*/  CS2R R90, SRZ ;  /* 0x00000000005a7805 */ /* 0x000fe2000001ff00 */
[----:B------:R2:W-:Y:S01]  /*05b0*/  STL [R1+0x5f4], RZ ;  /* 0x0005f4ff01007387 */ /* 0x0005e20000100800 */
[----:B------:R-:W-:-:S02]  /*05c0*/  CS2R R96, SRZ ;  /* 0x0000000000607805 */ /* 0x000fc4000001ff00 */
[----:B------:R-:W-:Y:S02]  /*05d0*/  CS2R R98, SRZ ;  /* 0x0000000000627805 */ /* 0x000fe4000001ff00 */
[----:B------:R-:W-:Y:S01]  /*05e0*/  CS2R R104, SRZ ;  /* 0x0000000000687805 */ /* 0x000fe2000001ff00 */
[----:B------:R2:W-:Y:S01]  /*05f0*/  STL [R1+0x5f8], RZ ;  /* 0x0005f8ff01007387 */ /* 0x0005e20000100800 */
[----:B------:R-:W-:Y:S02]  /*0600*/  CS2R R106, SRZ ;  /* 0x00000000006a7805 */ /* 0x000fe4000001ff00 */
[----:B------:R-:W-:Y:S01]  /*0610*/  CS2R R112, SRZ ;  /* 0x0000000000707805 */ /* 0x000fe2000001ff00 */
[----:B0-----:R-:W-:Y:S01]  /*0620*/  IMAD.MOV.U32 R4, RZ, RZ, RZ ;  /* 0x000000ffff047224 */ /* 0x001fe200078e00ff */
[----:B------:R2:W-:Y:S01]  /*0630*/  STL [R1+0x5fc], RZ ;  /* 0x0005fcff01007387 */ /* 0x0005e20000100800 */
[----:B------:R-:W-:Y:S02]  /*0640*/  CS2R R114, SRZ ;  /* 0x0000000000727805 */ /* 0x000fe4000001ff00 */
[----:B------:R-:W-:-:S02]  /*0650*/  CS2R R120, SRZ ;  /* 0x0000000000787805 */ /* 0x000fc4000001ff00 */
[----:B------:R-:W-:Y:S01]  /*0660*/  CS2R R122, SRZ ;  /* 0x00000000007a7805 */ /* 0x000fe2000001ff00 */
[----:B------:R2:W-:Y:S01]  /*0670*/  STL [R1+0x600], RZ ;  /* 0x000600ff01007387 */ /* 0x0005e20000100800 */
[--C-:B-1----:R-:W-:Y:S01]  /*0680*/  IMAD.MOV R8, RZ, RZ, -R5.reuse ;  /* 0x000000ffff087224 */ /* 0x102fe200078e0a05 */
[----:B------:R-:W-:Y:S02]  /*0690*/  CS2R R128, SRZ ;  /* 0x0000000000807805 */ /* 0x000fe4000001ff00 */
[----:B------:R-:W-:Y:S01]  /*06a0*/  CS2R R130, SRZ ;  /* 0x0000000000827805 */ /* 0x000fe2000001ff00 */
[----:B------:R2:W-:Y:S01]  /*06b0*/  STL [R1+0x604], RZ ;  /* 0x000604ff01007387 */ /* 0x0005e20000100800 */
[----:B------:R-:W-:Y:S01]  /*06c0*/  IMAD R11, R8, R9, RZ ;  /* 0x00000009080b7224 */ /* 0x000fe200078e02ff */
[----:B------:R-:W-:Y:S01]  /*06d0*/  CS2R R136, SRZ ;  /* 0x0000000000887805 */ /* 0x000fe2000001ff00 */
[----:B------:R-:W-:Y:S01]  /*06e0*/  IMAD.MOV.U32 R8, RZ, RZ, R10 ;  /* 0x000000ffff087224 */ /* 0x000fe200078e000a */
[----:B------:R2:W-:Y:S01]  /*06f0*/  STL [R1+0x608], RZ ;  /* 0x000608ff01007387 */ /* 0x0005e20000100800 */
[----:B------:R-:W-:Y:S01]  /*0700*/  IMAD.HI.U32 R5, R5, R11, R4 ;  /* 0x0000000b05057227 */ /* 0x000fe200078e0004 */
[----:B------:R-:W-:-:S02]  /*0710*/  CS2R R138, SRZ ;  /* 0x00000000008a7805 */ /* 0x000fc4000001ff00 */
[----:B------:R-:W-:Y:S01]  /*0720*/  CS2R R144, SRZ ;  /* 0x0000000000907805 */ /* 0x000fe2000001ff00 */
[----:B------:R2:W-:Y:S01]  /*0730*/  STL [R1+0x60c], RZ ;  /* 0x00060cff01007387 */ /* 0x0005e20000100800 */
[----:B------:R-:W-:Y:S02]  /*0740*/  CS2R R146, SRZ ;  /* 0x0000000000927805 */ /* 0x000fe4000001ff00 */
[----:B------:R-:W-:Y:S01]  /*0750*/  CS2R R152, SRZ ;  /* 0x0000000000987805 */ /* 0x000fe2000001ff00 */
[----:B------:R-:W-:Y:S01]  /*0760*/  IMAD.HI.U32 R5, R5, R8, RZ ;  /* 0x0000000805057227 */ /* 0x000fe200078e00ff */
[----:B------:R2:W-:Y:S01]  /*0770*/  STL [R1+0x610], RZ ;  /* 0x000610ff01007387 */ /* 0x0005e20000100800 */
[----:B------:R-:W-:Y:S02]  /*0780*/  CS2R R154, SRZ ;  /* 0x00000000009a7805 */ /* 0x000fe4000001ff00 */
[----:B------:R-:W-:Y:S01]  /*0790*/  CS2R R160, SRZ ;  /* 0x0000000000a07805 */ /* 0x000fe2000001ff00 */
[----:B------:R-:W-:Y:S01]  /*07a0*/  IMAD R0, R5, R0, R8 ;  /* 0x0000000005007224 */ /* 0x000fe200078e0208 */
[----:B------:R2:W-:Y:S01]  /*07b0*/  STL [R1+0x614], RZ ;  /* 0x000614ff01007387 */ /* 0x0005e20000100800 */
[----:B------:R-:W-:-:S02]  /*07c0*/  CS2R R162, SRZ ;  /* 0x0000000000a27805 */ /* 0x000fc4000001ff00 */
[----:B------:R-:W-:Y:S02]  /*07d0*/  CS2R R164, SRZ ;  /* 0x0000000000a47805 */ /* 0x000fe4000001ff00 */
[----:B------:R-:W-:Y:S01]  /*07e0*/  CS2R R166, SRZ ;  /* 0x0000000000a67805 */ /* 0x000fe2000001ff00 */
[----:B------:R2:W-:Y:S01]  /*07f0*/  STL [R1+0x618], RZ ;  /* 0x000618ff01007387 */ /* 0x0005e20000100800 */
[----:B------:R-:W-:Y:S02]  /*0800*/  ISETP.GT.U32.AND P1, PT, R9, R0, PT ;  /* 0x000000000900720c */ /* 0x000fe40003f24070 */
        /* <DEDUP_REMOVED lines=11> */
[----:B------:R-:W-:Y:S01]  /*08c0*/  CS2R R184, SRZ ;  /* 0x0000000000b87805 */ /* 0x000fe2000001ff00 */
[----:B------:R-:W-:Y:S01]  /*08d0*/  @!P1 IMAD.IADD R0, R0, 0x1, -R9 ;  /* 0x0000000100009824 */ /* 0x000fe200078e0a09 */
[----:B------:R-:W-:Y:S01]  /*08e0*/  CS2R R186, SRZ ;  /* 0x0000000000ba7805 */ /* 0x000fe2000001ff00 */
[----:B------:R2:W-:Y:S01]  /*08f0*/  STL [R1+0x628], RZ ;  /* 0x000628ff01007387 */ /* 0x0005e20000100800 */
[----:B------:R-:W-:Y:S01]  /*0900*/  @!P1 VIADD R5, R5, 0x1 ;  /* 0x0000000105059836 */ /* 0x000fe20000000000 */
[----:B------:R-:W-:-:S02]  /*0910*/  ISETP.NE.AND P1, PT, R6, RZ, PT ;  /* 0x000000ff0600720c */ /* 0x000fc40003f25270 */
[----:B------:R-:W-:Y:S01]  /*0920*/  CS2R R196, SRZ ;  /* 0x0000000000c47805 */ /* 0x000fe2000001ff00 */
[----:B------:R2:W-:Y:S01]  /*0930*/  STL [R1+0x62c], RZ ;  /* 0x00062cff01007387 */ /* 0x0005e20000100800 */
[----:B------:R-:W-:Y:S02]  /*0940*/  ISETP.GE.U32.AND P0, PT, R0, R9, PT ;  /* 0x000000090000720c */ /* 0x000fe40003f06070 */
[----:B------:R-:W-:Y:S02]  /*0950*/  CS2R R198, SRZ ;  /* 0x0000000000c67805 */ /* 0x000fe4000001ff00 */
[----:B------:R-:W-:Y:S01]  /*0960*/  LOP3.LUT R0, R7, R6, RZ, 0x3c, !PT ;  /* 0x0000000607007212 */ /* 0x000fe200078e3cff */
[----:B------:R2:W-:Y:S01]  /*0970*/  STL [R1+0x630], RZ ;  /* 0x000630ff01007387 */ /* 0x0005e20000100800 */
[----:B------:R-:W-:Y:S02]  /*0980*/  CS2R R200, SRZ ;  /* 0x0000000000c87805 */ /* 0x000fe4000001ff00 */
[----:B------:R-:W-:-:S02]  /*0990*/  CS2R R202, SRZ ;  /* 0x0000000000ca7805 */ /* 0x000fc4000001ff00 */
[----:B------:R-:W-:Y:S01]  /*09a0*/  ISETP.GE.AND P2, PT, R0, RZ, PT ;  /* 0x000000ff0000720c */ /* 0x000fe20003f46270 */
[----:B------:R2:W-:Y:S01]  /*09b0*/  STL [R1+0x634], RZ ;  /* 0x000634ff01007387 */ /* 0x0005e20000100800 */
[----:B------:R-:W-:Y:S01]  /*09c0*/  VIADD R0, R2, 0x1ff ;  /* 0x000001ff02007836 */ /* 0x000fe20000000000 */
[----:B------:R-:W-:Y:S02]  /*09d0*/  CS2R R204, SRZ ;  /* 0x0000000000cc7805 */ /* 0x000fe4000001ff00 */
[----:B------:R-:W-:Y:S01]  /*09e0*/  CS2R R206, SRZ ;  /* 0x0000000000ce7805 */ /* 0x000fe2000001ff00 */
[----:B------:R2:W-:Y:S01]  /*09f0*/  STL [R1+0x638], RZ ;  /* 0x000638ff01007387 */ /* 0x0005e20000100800 */
[----:B------:R-:W-:Y:S01]  /*0a00*/  CS2R R208, SRZ ;  /* 0x0000000000d07805 */ /* 0x000fe2000001ff00 */
[----:B------:R-:W-:Y:S01]  /*0a10*/  @P0 VIADD R5, R5, 0x1 ;  /* 0x0000000105050836 */ /* 0x000fe20000000000 */
[----:B------:R-:W-:Y:S01]  /*0a20*/  CS2R R210, SRZ ;  /* 0x0000000000d27805 */ /* 0x000fe2000001ff00 */
[----:B------:R2:W-:Y:S01]  /*0a30*/  STL [R1+0x63c], RZ ;  /* 0x00063cff01007387 */ /* 0x0005e20000100800 */
[----:B------:R-:W-:Y:S01]  /*0a40*/  CS2R R212, SRZ ;  /* 0x0000000000d47805 */ /* 0x000fe2000001ff00 */
[----:B------:R-:W-:Y:S01]  /*0a50*/  IMAD.MOV.U32 R4, RZ, RZ, R5 ;  /* 0x000000ffff047224 */ /* 0x000fe200078e0005 */
[----:B------:R-:W-:Y:S01]  /*0a60*/  SHF.R.S32.HI R5, RZ, 0x1f, R0 ;  /* 0x0000001fff057819 */ /* 0x000fe20000011400 */
[----:B------:R2:W-:Y:S01]  /*0a70*/  STL [R1+0x640], RZ ;  /* 0x000640ff01007387 */ /* 0x0005e20000100800 */
[----:B------:R-:W-:Y:S01]  /*0a80*/  CS2R R214, SRZ ;  /* 0x0000000000d67805 */ /* 0x000fe2000001ff00 */
[----:B------:R-:W-:Y:S01]  /*0a90*/  @!P2 IMAD.MOV R4, RZ, RZ, -R4 ;  /* 0x000000ffff04a224 */ /* 0x000fe200078e0a04 */
[----:B------:R-:W-:Y:S01]  /*0aa0*/  @!P1 LOP3.LUT R4, RZ, R6, RZ, 0x33, !PT ;  /* 0x00000006ff049212 */ /* 0x000fe200078e33ff */
[----:B------:R2:W-:Y:S01]  /*0ab0*/  STL [R1+0x644], RZ ;  /* 0x000644ff01007387 */ /* 0x0005e20000100800 */
[----:B------:R-:W-:-:S02]  /*0ac0*/  LEA.HI R5, R5, R0, RZ, 0x9 ;  /* 0x0000000005057211 */ /* 0x000fc400078f48ff */
[----:B------:R-:W-:Y:S02]  /*0ad0*/  CS2R R216, SRZ ;  /* 0x0000000000d87805 */ /* 0x000fe4000001ff00 */
[----:B------:R-:W-:Y:S01]  /*0ae0*/  CS2R R218, SRZ ;  /* 0x0000000000da7805 */ /* 0x000fe2000001ff00 */
[----:B------:R2:W-:Y:S01]  /*0af0*/  STL [R1+0x648], RZ ;  /* 0x000648ff01007387 */ /* 0x0005e20000100800 */
[----:B------:R-:W-:Y:S01]  /*0b00*/  IMAD.SHL.U32 R8, R4, 0x8, RZ ;  /* 0x0000000804087824 */ /* 0x000fe200078e00ff */
[----:B------:R-:W-:Y:S01]  /*0b10*/  CS2R R220, SRZ ;  /* 0x0000000000dc7805 */ /* 0x000fe2000001ff00 */
[----:B------:R-:W-:Y:S01]  /*0b20*/  IMAD.MOV R4, RZ, RZ, -R4 ;  /* 0x000000ffff047224 */ /* 0x000fe200078e0a04 */
[----:B------:R2:W-:Y:S01]  /*0b30*/  STL [R1+0x64c], RZ ;  /* 0x00064cff01007387 */ /* 0x0005e20000100800 */
[----:B------:R-:W-:Y:S02]  /*0b40*/  CS2R R222, SRZ ;  /* 0x0000000000de7805 */ /* 0x000fe4000001ff00 */
[----:B------:R-:W-:Y:S01]  /*0b50*/  LEA.HI.SX32 R5, R5, -R8, 0x17 ;  /* 0x8000000805057211 */ /* 0x000fe200078fbaff */
[----:B------:R-:W-:Y:S01]  /*0b60*/  IMAD R13, R6, R4, R7 ;  /* 0x00000004060d7224 */ /* 0x000fe200078e0207 */
[----:B------:R2:W-:Y:S01]  /*0b70*/  STL [R1+0x650], RZ ;  /* 0x000650ff01007387 */ /* 0x0005e20000100800 */
[----:B------:R-:W-:-:S02]  /*0b80*/  CS2R R224, SRZ ;  /* 0x0000000000e07805 */ /* 0x000fc4000001ff00 */
[----:B------:R-:W-:Y:S02]  /*0b90*/  VIMNMX R10, R5, 0x8, PT ;  /* 0x00000008050a7848 */ /* 0x000fe40003fe0100 */
[----:B------:R-:W-:Y:S01]  /*0ba0*/  CS2R R226, SRZ ;  /* 0x0000000000e27805 */ /* 0x000fe2000001ff00 */
[----:B------:R2:W-:Y:S01]  /*0bb0*/  STL [R1+0x654], RZ ;  /* 0x000654ff01007387 */ /* 0x0005e20000100800 */
[----:B------:R-:W-:Y:S02]  /*0bc0*/  CS2R R228, SRZ ;  /* 0x0000000000e47805 */ /* 0x000fe4000001ff00 */
[-C--:B------:R-:W-:Y:S02]  /*0bd0*/  IABS R9, R10.reuse ;  /* 0x0000000a00097213 */ /* 0x080fe40000000000 */
[----:B------:R-:W-:Y:S01]  /*0be0*/  CS2R R230, SRZ ;  /* 0x0000000000e67805 */ /* 0x000fe2000001ff00 */
[----:B------:R2:W-:Y:S01]  /*0bf0*/  STL [R1+0x658], RZ ;  /* 0x000658ff01007387 */ /* 0x0005e20000100800 */
[----:B------:R-:W-:Y:S01]  /*0c00*/  IABS R6, R10 ;  /* 0x0000000a00067213 */ /* 0x000fe20000000000 */
[----:B------:R-:W0:Y:S01]  /*0c10*/  I2F.RP R0, R9 ;  /* 0x0000000900007306 */ /* 0x000e220000209400 */
        /* <DEDUP_REMOVED lines=14> */
[----:B0-----:R-:W0:Y:S03]  /*0d00*/  MUFU.RCP R0, R0 ;  /* 0x0000000000007308 */ /* 0x001e260000001000 */
[----:B------:R2:W-:Y:S04]  /*0d10*/  STL [R1+0x66c], RZ ;  /* 0x00066cff01007387 */ /* 0x0005e80000100800 */
[----:B------:R2:W-:Y:S04]  /*0d20*/  STL [R1+0x670], RZ ;  /* 0x000670ff01007387 */ /* 0x0005e80000100800 */
[----:B------:R2:W-:Y:S04]  /*0d30*/  STL [R1+0x674], RZ ;  /* 0x000674ff01007387 */ /* 0x0005e80000100800 */
[----:B------:R2:W-:Y:S01]  /*0d40*/  STL [R1+0x678], RZ ;  /* 0x000678ff01007387 */ /* 0x0005e20000100800 */
[----:B0-----:R-:W-:-:S03]  /*0d50*/  VIADD R5, R0, 0xffffffe ;  /* 0x0ffffffe00057836 */ /* 0x001fc60000000000 */
[----:B------:R2:W-:Y:S01]  /*0d60*/  STL [R1+0x67c], RZ ;  /* 0x00067cff01007387 */ /* 0x0005e20000100800 */
[----:B------:R-:W-:-:S03]  /*0d70*/  IMAD.MOV R0, RZ, RZ, -R6 ;  /* 0x000000ffff007224 */ /* 0x000fc600078e0a06 */
[----:B------:R2:W-:Y:S01]  /*0d80*/  STL [R1+0x680], RZ ;  /* 0x000680ff01007387 */ /* 0x0005e20000100800 */
[----:B------:R-:W0:Y:S03]  /*0d90*/  F2I.FTZ.U32.TRUNC.NTZ R5, R5 ;  /* 0x0000000500057305 */ /* 0x000e26000021f000 */
[----:B------:R2:W-:Y:S04]  /*0da0*/  STL [R1+0x684], RZ ;  /* 0x000684ff01007387 */ /* 0x0005e80000100800 */
[----:B------:R2:W-:Y:S04]  /*0db0*/  STL [R1+0x688], RZ ;  /* 0x000688ff01007387 */ /* 0x0005e80000100800 */
[----:B------:R2:W-:Y:S04]  /*0dc0*/  STL [R1+0x68c], RZ ;  /* 0x00068cff01007387 */ /* 0x0005e80000100800 */
[----:B------:R2:W-:Y:S01]  /*0dd0*/  STL [R1+0x690], RZ ;  /* 0x000690ff01007387 */ /* 0x0005e20000100800 */
[----:B0-----:R-:W-:-:S03]  /*0de0*/  IMAD.MOV R11, RZ, RZ, -R5 ;  /* 0x000000ffff0b7224 */ /* 0x001fc600078e0a05 */
[----:B------:R2:W-:Y:S01]  /*0df0*/  STL [R1+0x694], RZ ;  /* 0x000694ff01007387 */ /* 0x0005e20000100800 */
[----:B------:R-:W-:Y:S01]  /*0e00*/  IMAD.MOV.U32 R4, RZ, RZ, R11 ;  /* 0x000000ffff047224 */ /* 0x000fe200078e000b */
[----:B------:R-:W-:Y:S02]  /*0e10*/  IABS R11, R13 ;  /* 0x0000000d000b7213 */ /* 0x000fe40000000000 */
[----:B------:R2:W-:Y:S01]  /*0e20*/  STL [R1+0x698], RZ ;  /* 0x000698ff01007387 */ /* 0x0005e20000100800 */
[----:B------:R-:W-:Y:S02]  /*0e30*/  IMAD R7, R4, R9, RZ ;  /* 0x0000000904077224 */ /* 0x000fe400078e02ff */
[----:B------:R-:W-:Y:S01]  /*0e40*/  IMAD.MOV.U32 R4, RZ, RZ, RZ ;  /* 0x000000ffff047224 */ /* 0x000fe200078e00ff */
[----:B------:R2:W-:Y:S03]  /*0e50*/  STL [R1+0x69c], RZ ;  /* 0x00069cff01007387 */ /* 0x0005e60000100800 */
[----:B------:R-:W-:Y:S01]  /*0e60*/  IMAD.HI.U32 R4, R5, R7, R4 ;  /* 0x0000000705047227 */ /* 0x000fe200078e0004 */
[----:B------:R2:W-:Y:S04]  /*0e70*/  STL [R1+0x6a0], RZ ;  /* 0x0006a0ff01007387 */ /* 0x0005e80000100800 */
[----:B------:R2:W-:Y:S01]  /*0e80*/  STL [R1+0x6a4], RZ ;  /* 0x0006a4ff01007387 */ /* 0x0005e20000100800 */
[----:B------:R-:W-:-:S03]  /*0e90*/  IMAD.HI.U32 R4, R4, R11, RZ ;  /* 0x0000000b04047227 */ /* 0x000fc600078e00ff */
[----:B------:R2:W-:Y:S01]  /*0ea0*/  STL [R1+0x6a8], RZ ;  /* 0x0006a8ff01007387 */ /* 0x0005e20000100800 */
[----:B------:R-:W-:-:S03]  /*0eb0*/  IMAD R0, R4, R0, R11 ;  /* 0x0000000004007224 */ /* 0x000fc600078e020b */
[----:B------:R2:W-:Y:S02]  /*0ec0*/  STL [R1+0x6ac], RZ ;  /* 0x0006acff01007387 */ /* 0x0005e40000100800 */
[----:B------:R-:W-:Y:S02]  /*0ed0*/  ISETP.GT.U32.AND P1, PT, R9, R0, PT ;  /* 0x000000000900720c */ /* 0x000fe40003f24070 */
[----:B------:R2:W-:Y:S04]  /*0ee0*/  STL [R1+0x6b0], RZ ;  /* 0x0006b0ff01007387 */ /* 0x0005e80000100800 */
[----:B------:R2:W-:Y:S04]  /*0ef0*/  STL [R1+0x6b4], RZ ;  /* 0x0006b4ff01007387 */ /* 0x0005e80000100800 */
[----:B------:R2:W-:Y:S03]  /*0f00*/  STL [R1+0x6b8], RZ ;  /* 0x0006b8ff01007387 */ /* 0x0005e60000100800 */
[----:B------:R-:W-:Y:S01]  /*0f10*/  @!P1 IMAD.IADD R0, R0, 0x1, -R9 ;  /* 0x0000000100009824 */ /* 0x000fe200078e0a09 */
[----:B------:R2:W-:Y:S01]  /*0f20*/  STL [R1+0x6bc], RZ ;  /* 0x0006bcff01007387 */ /* 0x0005e20000100800 */
[----:B------:R-:W-:Y:S01]  /*0f30*/  @!P1 VIADD R4, R4, 0x1 ;  /* 0x0000000104049836 */ /* 0x000fe20000000000 */
[----:B------:R-:W-:-:S02]  /*0f40*/  ISETP.NE.AND P1, PT, R10, RZ, PT ;  /* 0x000000ff0a00720c */ /* 0x000fc40003f25270 */
[----:B------:R2:W-:Y:S01]  /*0f50*/  STL [R1+0x6c0], RZ ;  /* 0x0006c0ff01007387 */ /* 0x0005e20000100800 */
[----:B------:R-:W-:Y:S02]  /*0f60*/  ISETP.GE.U32.AND P0, PT, R0, R9, PT ;  /* 0x000000090000720c */ /* 0x000fe40003f06070 */
[----:B------:R-:W-:Y:S01]  /*0f70*/  LOP3.LUT R0, R13, R10, RZ, 0x3c, !PT ;  /* 0x0000000a0d007212 */ /* 0x000fe200078e3cff */
[----:B------:R2:W-:Y:S03]  /*0f80*/  STL [R1+0x6c4], RZ ;  /* 0x0006c4ff01007387 */ /* 0x0005e60000100800 */
[----:B------:R-:W-:Y:S01]  /*0f90*/  ISETP.GE.AND P2, PT, R0, RZ, PT ;  /* 0x000000ff0000720c */ /* 0x000fe20003f46270 */
[----:B------:R2:W-:Y:S01]  /*0fa0*/  STL [R1+0x6c8], RZ ;  /* 0x0006c8ff01007387 */ /* 0x0005e20000100800 */
[----:B------:R-:W0:Y:S03]  /*0fb0*/  LDC R0, c[0x0][0x230] ;  /* 0x00008c00ff007b82 */ /* 0x000e260000000800 */
[----:B------:R2:W-:Y:S02]  /*0fc0*/  STL [R1+0x6cc], RZ ;  /* 0x0006ccff01007387 */ /* 0x0005e40000100800 */
[----:B------:R-:W-:-:S02]  /*0fd0*/  @P0 VIADD R4, R4, 0x1 ;  /* 0x0000000104040836 */ /* 0x000fc40000000000 */
[----:B------:R2:W-:Y:S04]  /*0fe0*/  STL [R1+0x6d0], RZ ;  /* 0x0006d0ff01007387 */ /* 0x0005e80000100800 */
[----:B------:R2:W-:Y:S01]  /*0ff0*/  STL [R1+0x6d4], RZ ;  /* 0x0006d4ff01007387 */ /* 0x0005e20000100800 */
[----:B------:R-:W-:Y:S01]  /*1000*/  @!P2 IMAD.MOV R4, RZ, RZ, -R4 ;  /* 0x000000ffff04a224 */ /* 0x000fe200078e0a04 */
[----:B------:R-:W-:Y:S02]  /*1010*/  @!P1 LOP3.LUT R4, RZ, R10, RZ, 0x33, !PT ;  /* 0x0000000aff049212 */ /* 0x000fe400078e33ff */
[----:B------:R2:W-:Y:S03]  /*1020*/  STL [R1+0x6d8], RZ ;  /* 0x0006d8ff01007387 */ /* 0x0005e60000100800 */
[----:B------:R-:W-:Y:S01]  /*1030*/  IMAD.MOV R5, RZ, RZ, -R4 ;  /* 0x000000ffff057224 */ /* 0x000fe200078e0a04 */
[----:B------:R2:W-:Y:S01]  /*1040*/  STL [R1+0x6dc], RZ ;  /* 0x0006dcff01007387 */ /* 0x0005e20000100800 */
[----:B------:R-:W-:-:S02]  /*1050*/  IMAD.SHL.U32 R4, R4, 0x200, RZ ;  /* 0x0000020004047824 */ /* 0x000fc400078e00ff */
[----:B------:R-:W-:Y:S01]  /*1060*/  IMAD R5, R10, R5, R13 ;  /* 0x000000050a057224 */ /* 0x000fe200078e020d */
[----:B------:R2:W-:Y:S01]  /*1070*/  STL [R1+0x6e0], RZ ;  /* 0x0006e0ff01007387 */ /* 0x0005e20000100800 */
[----:B0-----:R-:W-:Y:S01]  /*1080*/  VIADD R0, R0, 0x3f ;  /* 0x0000003f00007836 */ /* 0x001fe20000000000 */
[----:B------:R-:W-:Y:S01]  /*1090*/  CS2R R12, SRZ ;  /* 0x00000000000c7805 */ /* 0x000fe2000001ff00 */
[----:B------:R-:W-:Y:S01]  /*10a0*/  IMAD.IADD R5, R8, 0x1, R5 ;  /* 0x0000000108057824 */ /* 0x000fe200078e0205 */
[----:B------:R2:W-:Y:S01]  /*10b0*/  STL [R1+0x6e4], RZ ;  /* 0x0006e4ff01007387 */ /* 0x0005e20000100800 */
[----:B------:R-:W-:Y:S02]  /*10c0*/  CS2R R8, SRZ ;  /* 0x0000000000087805 */ /* 0x000fe4000001ff00 */
[----:B------:R-:W-:Y:S02]  /*10d0*/  ISETP.GE.AND P0, PT, R0, 0x40, PT ;  /* 0x000000400000780c */ /* 0x000fe40003f06270 */
[----:B------:R-:W-:Y:S01]  /*10e0*/  CS2R R10, SRZ ;  /* 0x00000000000a7805 */ /* 0x000fe2000001ff00 */
[----:B------:R2:W-:Y:S04]  /*10f0*/  STL [R1+0x6e8], RZ ;  /* 0x0006e8ff01007387 */ /* 0x0005e80000100800 */
        /* <DEDUP_REMOVED lines=186> */
[----:B------:R2:W-:Y:S01]  /*1ca0*/  STL [R1+0xec4], RZ ;  /* 0x000ec4ff01007387 */ /* 0x0005e20000100800 */
[----:B------:R-:W0:Y:S03]  /*1cb0*/  S2R R66, SR_TID.X ;  /* 0x0000000000427919 */ /* 0x000e260000002100 */
        /* <DEDUP_REMOVED lines=8> */
[----:B0-----:R-:W-:-:S03]  /*1d40*/  LOP3.LUT R7, R66, 0xff, RZ, 0xc0, !PT ;  /* 0x000000ff42077812 */ /* 0x001fc600078ec0ff */
[----:B------:R2:W-:Y:S02]  /*1d50*/  STL [R1+0xee8], RZ ;  /* 0x000ee8ff01007387 */ /* 0x0005e40000100800 */
[----:B------:R-:W-:Y:S02]  /*1d60*/  IMAD R5, R5, 0x200, R7 ;  /* 0x0000020005057824 */ /* 0x000fe400078e0207 */
[----:B------:R2:W-:Y:S02]  /*1d70*/  STL [R1+0xeec], RZ ;  /* 0x000eecff01007387 */ /* 0x0005e40000100800 */
[----:B------:R-:W-:Y:S02]  /*1d80*/  VIADD R6, R5, 0x100 ;  /* 0x0000010005067836 */ /* 0x000fe40000000000 */
        /* <DEDUP_REMOVED lines=12> */
[----:B------:R-:W-:Y:S05]  /*1e50*/  @!P0 BRA `(.L_x_0) ;  /* 0x000002b800448947 */ /* 0x000fea0003800000 */
[----:B------:R-:W-:Y:S01]  /*1e60*/  IABS R17, R2 ;  /* 0x0000000200117213 */ /* 0x000fe20000000000 */
[----:B------:R-:W-:Y:S01]  /*1e70*/  ULDC UR5, c[0x0][0x234] ;  /* 0x00008d0000057ab9 */ /* 0x000fe20000000800 */
[----:B------:R-:W-:Y:S01]  /*1e80*/  IABS R9, R3 ;  /* 0x0000000300097213 */ /* 0x000fe20000000000 */
[----:B------:R-:W-:Y:S01]  /*1e90*/  ULDC UR10, c[0x0][0x23c] ;  /* 0x00008f00000a7ab9 */ /* 0x000fe20000000800 */
[----:B------:R-:W0:Y:S01]  /*1ea0*/  I2F.RP R8, R17 ;  /* 0x0000001100087306 */ /* 0x000e220000209400 */
[----:B------:R-:W-:Y:S01]  /*1eb0*/  ISETP.GE.AND P3, PT, R6, RZ, PT ;  /* 0x000000ff0600720c */ /* 0x000fe20003f66270 */
[----:B------:R-:W-:Y:S01]  /*1ec0*/  ULDC.64 UR12, c[0x0][0x210] ;  /* 0x00008400000c7ab9 */ /* 0x000fe20000000a00 */
[C---:B------:R-:W-:Y:S01]  /*1ed0*/  LOP3.LUT R71, R66.reuse, 0xc0, RZ, 0xc0, !PT ;  /* 0x000000c042477812 */ /* 0x040fe200078ec0ff */
[----:B------:R-:W-:Y:S01]  /*1ee0*/  ULDC.64 UR14, c[0x0][0x218] ;  /* 0x00008600000e7ab9 */ /* 0x000fe20000000a00 */
[----:B------:R-:W-:Y:S01]  /*1ef0*/  LOP3.LUT R146, R66, 0x3f, RZ, 0xc0, !PT ;  /* 0x0000003f42927812 */ /* 0x000fe200078ec0ff */
[----:B------:R-:W-:Y:S01]  /*1f00*/  UIADD3 UR6, UR4, 0x10000, URZ ;  /* 0x0001000004067890 */ /* 0x000fe2000fffe03f */
[----:B------:R-:W-:Y:S01]  /*1f10*/  SHF.R.U32.HI R69, RZ, 0x2, R71 ;  /* 0x00000002ff457819 */ /* 0x000fe20000011647 */
[----:B------:R-:W1:Y:S01]  /*1f20*/  I2F.RP R14, R9 ;  /* 0x00000009000e7306 */ /* 0x000e620000209400 */
[----:B------:R-:W-:Y:S01]  /*1f30*/  UMOV UR43, 0x40000040 ;  /* 0x40000040002b7882 */ /* 0x000fe20000000000 */
[----:B------:R-:W-:-:S04]  /*1f40*/  USHF.R.U32.HI UR6, URZ, 0x4, UR6 ;  /* 0x000000043f067899 */ /* 0x000fc80008011606 */
[----:B------:R-:W-:Y:S02]  /*1f50*/  USGXT.U32 UR42, UR6, 0xe ;  /* 0x0000000e062a789a */ /* 0x000fe40008000000 */
[----:B0-----:R-:W0:Y:S01]  /*1f60*/  MUFU.RCP R8, R8 ;  /* 0x0000000800087308 */ /* 0x001e220000001000 */
[----:B------:R-:W-:Y:S02]  /*1f70*/  USHF.L.U32 UR6, UR10, 0x6, URZ ;  /* 0x000000060a067899 */ /* 0x000fe4000800063f */
[----:B------:R-:W-:-:S05]  /*1f80*/  UIADD3 UR26, UP0, UR42, 0x2, URZ ;  /* 0x000000022a1a7890 */ /* 0x000fca000ff1e03f */
[----:B-1----:R-:W1:Y:S01]  /*1f90*/  MUFU.RCP R14, R14 ;  /* 0x0000000e000e7308 */ /* 0x002e620000001000 */
[----:B0-----:R-:W-:Y:S01]  /*1fa0*/  VIADD R10, R8, 0xffffffe ;  /* 0x0ffffffe080a7836 */ /* 0x001fe20000000000 */
[----:B------:R-:W-:-:S06]  /*1fb0*/  IABS R8, R5 ;  /* 0x0000000500087213 */ /* 0x000fcc0000000000 */
[----:B------:R0:W3:Y:S01]  /*1fc0*/  F2I.FTZ.U32.TRUNC.NTZ R11, R10 ;  /* 0x0000000a000b7305 */ /* 0x0000e2000021f000 */
[----:B-1----:R-:W-:Y:S01]  /*1fd0*/  VIADD R12, R14, 0xffffffe ;  /* 0x0ffffffe0e0c7836 */ /* 0x002fe20000000000 */
[----:B------:R-:W-:-:S06]  /*1fe0*/  IABS R14, R6 ;  /* 0x00000006000e7213 */ /* 0x000fcc0000000000 */
[----:B------:R1:W4:Y:S01]  /*1ff0*/  F2I.FTZ.U32.TRUNC.NTZ R13, R12 ;  /* 0x0000000c000d7305 */ /* 0x000322000021f000 */
[----:B0-----:R-:W-:Y:S02]  /*2000*/  IMAD.MOV.U32 R10, RZ, RZ, RZ ;  /* 0x000000ffff0a7224 */ /* 0x001fe400078e00ff */
[----:B---3--:R-:W-:Y:S01]  /*2010*/  IMAD.MOV R16, RZ, RZ, -R11 ;  /* 0x000000ffff107224 */ /* 0x008fe200078e0a0b */
[----:B-1----:R-:W-:-:S03]  /*2020*/  SHF.R.U32.HI R12, RZ, 0x6, R66 ;  /* 0x00000006ff0c7819 */ /* 0x002fc60000011642 */
[----:B------:R-:W-:-:S04]  /*2030*/  IMAD R15, R16, R17, RZ ;  /* 0x00000011100f7224 */ /* 0x000fc800078e02ff */
[----:B------:R-:W-:Y:S01]  /*2040*/  IMAD.HI.U32 R11, R11, R15, R10 ;  /* 0x0000000f0b0b7227 */ /* 0x000fe200078e000a */
[----:B------:R-:W-:-:S03]  /*2050*/  SHF.R.U32.HI R15, RZ, 0x5, R66 ;  /* 0x00000005ff0f7819 */ /* 0x000fc60000011642 */
[----:B------:R-:W-:Y:S01]  /*2060*/  IMAD.MOV.U32 R10, RZ, RZ, R8 ;  /* 0x000000ffff0a7224 */ /* 0x000fe200078e0008 */
[----:B------:R-:W-:Y:S01]  /*2070*/  R2UR UR7, R15 ;  /* 0x000000000f0772ca */ /* 0x000fe200000e0000 */
[----:B----4-:R-:W-:Y:S01]  /*2080*/  IMAD.MOV R16, RZ, RZ, -R13 ;  /* 0x000000ffff107224 */ /* 0x010fe200078e0a0d */
[----:B------:R-:W-:Y:S01]  /*2090*/  SHF.R.S32.HI R15, RZ, 0x1f, R0 ;  /* 0x0000001fff0f7819 */ /* 0x000fe20000011400 */
[----:B------:R-:W-:-:S03]  /*20a0*/  IMAD.HI.U32 R8, R11, R10, RZ ;  /* 0x0000000a0b087227 */ /* 0x000fc600078e00ff */
[----:B------:R-:W-:Y:S01]  /*20b0*/  LEA.HI R70, R15, R0, RZ, 0x6 ;  /* 0x000000000f467211 */ /* 0x000fe200078f30ff */
[----:B------:R-:W-:Y:S01]  /*20c0*/  IMAD.HI.U32 R11, R11, R14, RZ ;  /* 0x0000000e0b0b7227 */ /* 0x000fe200078e00ff */
[----:B------:R-:W-:-:S03]  /*20d0*/  SGXT.U32 R15, R12, 0x2 ;  /* 0x000000020c0f781a */ /* 0x000fc60000000000 */
[----:B------:R-:W-:Y:S01]  /*20e0*/  IMAD.MOV R8, RZ, RZ, -R8 ;  /* 0x000000ffff087224 */ /* 0x000fe200078e0a08 */
[----:B------:R-:W-:Y:S01]  /*20f0*/  LOP3.LUT R0, R4, R15, RZ, 0xfc, !PT ;  /* 0x0000000f04007212 */ /* 0x000fe200078efcff */
[----:B------:R-:W-:Y:S02]  /*2100*/  IMAD R19, R16, R9, RZ ;  /* 0x0000000910137224 */ /* 0x000fe400078e02ff */
[----:B------:R-:W-:Y:S01]  /*2110*/  IMAD.MOV R16, RZ, RZ, -R11 ;  /* 0x000000ffff107224 */ /* 0x000fe200078e0a0b */
[----:B------:R-:W-:Y:S01]  /*2120*/  IABS R22, R0 ;  /* 0x0000000000167213 */ /* 0x000fe20000000000 */
[C---:B------:R-:W-:Y:S01]  /*2130*/  IMAD R8, R17.reuse, R8, R10 ;  /* 0x0000000811087224 */ /* 0x040fe200078e020a */
[C---:B------:R-:W-:Y:S01]  /*2140*/  LOP3.LUT R15, R0.reuse, 0x1f0, RZ, 0xfc, !PT ;  /* 0x000001f0000f7812 */ /* 0x040fe200078efcff */
[C---:B------:R-:W-:Y:S01]  /*2150*/  IMAD R10, R17.reuse, R16, R14 ;  /* 0x00000010110a7224 */ /* 0x040fe200078e020e */
[----:B------:R-:W-:Y:S01]  /*2160*/  LOP3.LUT R14, R0, 0x1f4, RZ, 0xfc, !PT ;  /* 0x000001f4000e7812 */ /* 0x000fe200078efcff */
[----:B------:R-:W-:Y:S01]  /*2170*/  IMAD.MOV.U32 R12, RZ, RZ, RZ ;  /* 0x000000ffff0c7224 */ /* 0x000fe200078e00ff */
[----:B------:R-:W-:-:S02]  /*2180*/  ISETP.GT.U32.AND P1, PT, R17, R8, PT ;  /* 0x000000081100720c */ /* 0x000fc40003f24070 */
[----:B------:R-:W-:Y:S01]  /*2190*/  ISETP.GT.U32.AND P2, PT, R17, R10, PT ;  /* 0x0000000a1100720c */ /* 0x000fe20003f44070 */
[----:B------:R-:W-:Y:S01]  /*21a0*/  IMAD.HI.U32 R11, R13, R19, R12 ;  /* 0x000000130d0b7227 */ /* 0x000fe200078e000c */
[C---:B------:R-:W-:Y:S02]  /*21b0*/  LOP3.LUT R12, R0.reuse, 0x1fc, RZ, 0xfc, !PT ;  /* 0x000001fc000c7812 */ /* 0x040fe400078efcff */
[----:B------:R-:W-:Y:S02]  /*21c0*/  LOP3.LUT R13, R0, 0x1f8, RZ, 0xfc, !PT ;  /* 0x000001f8000d7812 */ /* 0x000fe400078efcff */
[----:B------:R-:W-:Y:S02]  /*21d0*/  ISETP.GE.AND P5, PT, R12, RZ, PT ;  /* 0x000000ff0c00720c */ /* 0x000fe40003fa6270 */
[----:B------:R-:W-:Y:S01]  /*21e0*/  IABS R16, R12 ;  /* 0x0000000c00107213 */ /* 0x000fe20000000000 */
[----:B------:R-:W-:Y:S01]  /*21f0*/  IMAD.HI.U32 R12, R11, R22, RZ ;  /* 0x000000160b0c7227 */ /* 0x000fe200078e00ff */
[----:B------:R-:W-:-:S02]  /*2200*/  IABS R20, R14 ;  /* 0x0000000e00147213 */ /* 0x000fc40000000000 */
[----:B------:R-:W-:Y:S01]  /*2210*/  IABS R18, R13 ;  /* 0x0000000d00127213 */ /* 0x000fe20000000000 */
[--C-:B------:R-:W-:Y:S01]  /*2220*/  @!P2 IMAD.IADD R10, R10, 0x1, -R17.reuse ;  /* 0x000000010a0aa824 */ /* 0x100fe200078e0a11 */
[----:B------:R-:W-:Y:S01]  /*2230*/  ISETP.GE.AND P0, PT, R14, RZ, PT ;  /* 0x000000ff0e00720c */ /* 0x000fe20003f06270 */
[----:B------:R-:W-:Y:S01]  /*2240*/  IMAD.MOV R12, RZ, RZ, -R12 ;  /* 0x000000ffff0c7224 */ /* 0x000fe200078e0a0c */
[----:B------:R-:W-:Y:S01]  /*2250*/  ISETP.GE.AND P4, PT, R13, RZ, PT ;  /* 0x000000ff0d00720c */ /* 0x000fe20003f86270 */
[----:B------:R-:W-:Y:S01]  /*2260*/  @!P1 IMAD.IADD R8, R8, 0x1, -R17 ;  /* 0x0000000108089824 */ /* 0x000fe200078e0a11 */
[----:B------:R-:W-:Y:S01]  /*2270*/  ISETP.GT.U32.AND P2, PT, R17, R10, PT ;  /* 0x0000000a1100720c */ /* 0x000fe20003f44070 */
[----:B------:R-:W-:Y:S01]  /*2280*/  IMAD R143, R9, R12, R22 ;  /* 0x0000000c098f7224 */ /* 0x000fe200078e0216 */
[----:B------:R-:W-:Y:S01]  /*2290*/  ISETP.GE.AND P1, PT, R5, RZ, PT ;  /* 0x000000ff0500720c */ /* 0x000fe20003f26270 */
[----:B------:R-:W-:Y:S01]  /*22a0*/  IMAD.HI.U32 R12, R11, R16, RZ ;  /* 0x000000100b0c7227 */ /* 0x000fe200078e00ff */
[----:B------:R-:W-:-:S02]  /*22b0*/  ISETP.GT.U32.AND P6, PT, R17, R8, PT ;  /* 0x000000081100720c */ /* 0x000fc40003fc4070 */
[C---:B------:R-:W-:Y:S01]  /*22c0*/  LOP3.LUT R19, R0.reuse, 0x1cc, RZ, 0xfc, !PT ;  /* 0x000001cc00137812 */ /* 0x040fe200078efcff */
[----:B------:R-:W-:Y:S01]  /*22d0*/  IMAD.MOV R12, RZ, RZ, -R12 ;  /* 0x000000ffff0c7224 */ /* 0x000fe200078e0a0c */
[C---:B------:R-:W-:Y:S01]  /*22e0*/  LOP3.LUT R23, R0.reuse, 0x1c4, RZ, 0xfc, !PT ;  /* 0x000001c400177812 */ /* 0x040fe200078efcff */
[----:B------:R-:W-:Y:S01]  /*22f0*/  IMAD.HI.U32 R14, R11, R20, RZ ;  /* 0x000000140b0e7227 */ /* 0x000fe200078e00ff */
[C---:B------:R-:W-:Y:S02]  /*2300*/  LOP3.LUT R21, R0.reuse, 0x1c8, RZ, 0xfc, !PT ;  /* 0x000001c800157812 */ /* 0x040fe400078efcff */
[----:B------:R-:W-:Y:S01]  /*2310*/  IABS R22, R23 ;  /* 0x0000001700167213 */ /* 0x000fe20000000000 */
[----:B------:R-:W-:Y:S01]  /*2320*/  IMAD R33, R9, R12, R16 ;  /* 0x0000000c09217224 */ /* 0x000fe200078e0210 */
[----:B------:R-:W-:Y:S01]  /*2330*/  LOP3.LUT R30, R0, 0x38, RZ, 0xfc, !PT ;  /* 0x00000038001e7812 */ /* 0x000fe200078efcff */
[----:B------:R-:W-:Y:S01]  /*2340*/  @!P2 IMAD.IADD R10, R10, 0x1, -R17 ;  /* 0x000000010a0aa824 */ /* 0x000fe200078e0a11 */
[----:B------:R-:W-:Y:S01]  /*2350*/  LOP3.LUT R32, R0, 0x34, RZ, 0xfc, !PT ;  /* 0x0000003400207812 */ /* 0x000fe200078efcff */
[----:B------:R-:W-:Y:S01]  /*2360*/  IMAD.HI.U32 R13, R11, R18, RZ ;  /* 0x000000120b0d7227 */ /* 0x000fe200078e00ff */
[----:B------:R-:W-:-:S02]  /*2370*/  ISETP.GT.U32.AND P2, PT, R9, R33, PT ;  /* 0x000000210900720c */ /* 0x000fc40003f44070 */
[C---:B------:R-:W-:Y:S01]  /*2380*/  LOP3.LUT R28, R0.reuse, 0x3c, RZ, 0xfc, !PT ;  /* 0x0000003c001c7812 */ /* 0x040fe200078efcff */
[----:B------:R-:W-:Y:S01]  /*2390*/  IMAD.MOV R14, RZ, RZ, -R14 ;  /* 0x000000ffff0e7224 */ /* 0x000fe200078e0a0e */
[C---:B------:R-:W-:Y:S01]  /*23a0*/  LOP3.LUT R44, R0.reuse, 0x30, RZ, 0xfc, !PT ;  /* 0x00000030002c7812 */ /* 0x040fe200078efcff */
[----:B------:R-:W-:Y:S01]  /*23b0*/  IMAD.MOV R13, RZ, RZ, -R13 ;  /* 0x000000ffff0d7224 */ /* 0x000fe200078e0a0d */
[----:B------:R-:W-:Y:S01]  /*23c0*/  LOP3.LUT R46, R0, 0x2c, RZ, 0xfc, !PT ;  /* 0x0000002c002e7812 */ /* 0x000fe200078efcff */
[----:B------:R-:W-:Y:S01]  /*23d0*/  @!P6 IMAD.IADD R8, R8, 0x1, -R17 ;  /* 0x000000010808e824 */ /* 0x000fe200078e0a11 */
[C---:B------:R-:W-:Y:S01]  /*23e0*/  ISETP.GT.U32.AND P6, PT, R9.reuse, R143, PT ;  /* 0x0000008f0900720c */ /* 0x040fe20003fc4070 */
[C---:B------:R-:W-:Y:S01]  /*23f0*/  IMAD R39, R9.reuse, R14, R20 ;  /* 0x0000000e09277224 */ /* 0x040fe200078e0214 */
[C---:B------:R-:W-:Y:S01]  /*2400*/  LOP3.LUT R17, R0.reuse, 0x1e8, RZ, 0xfc, !PT ;  /* 0x000001e800117812 */ /* 0x040fe200078efcff */
[----:B------:R-:W-:Y:S01]  /*2410*/  IMAD.MOV.U32 R12, RZ, RZ, R10 ;  /* 0x000000ffff0c7224 */ /* 0x000fe200078e000a */
[----:B------:R-:W-:Y:S01]  /*2420*/  LOP3.LUT R48, R0, 0x28, RZ, 0xfc, !PT ;  /* 0x0000002800307812 */ /* 0x000fe200078efcff */
[----:B------:R-:W-:Y:S01]  /*2430*/  IMAD R141, R9, R13, R18 ;  /* 0x0000000d098d7224 */ /* 0x000fe200078e0212 */
[----:B------:R-:W-:Y:S01]  /*2440*/  LOP3.LUT R13, RZ, R2, RZ, 0x33, !PT ;  /* 0x00000002ff0d7212 */ /* 0x000fe200078e33ff */
[----:B------:R-:W-:Y:S01]  /*2450*/  @!P1 IMAD.MOV R8, RZ, RZ, -R8 ;  /* 0x000000ffff089224 */ /* 0x000fe200078e0a08 */
[----:B------:R-:W-:Y:S01]  /*2460*/  ISETP.NE.AND P1, PT, R2, RZ, PT ;  /* 0x000000ff0200720c */ /* 0x000fe20003f25270 */
[----:B------:R-:W-:Y:S01]  /*2470*/  @!P3 IMAD.MOV R12, RZ, RZ, -R12 ;  /* 0x000000ffff0cb224 */ /* 0x000fe200078e0a0c */
[----:B------:R-:W-:Y:S01]  /*2480*/  IABS R2, R15 ;  /* 0x0000000f00027213 */ /* 0x000fe20000000000 */
[--C-:B------:R-:W-:Y:S01]  /*2490*/  @!P2 IMAD.IADD R33, R33, 0x1, -R9.reuse ;  /* 0x000000012121a824 */ /* 0x100fe200078e0a09 */
[----:B------:R-:W-:Y:S01]  /*24a0*/  ISETP.GT.U32.AND P3, PT, R9, R39, PT ;  /* 0x000000270900720c */ /* 0x000fe20003f64070 */
[----:B------:R-:W-:Y:S01]  /*24b0*/  @!P6 IMAD.IADD R143, R143, 0x1, -R9 ;  /* 0x000000018f8fe824 */ /* 0x000fe200078e0a09 */
[----:B------:R-:W-:-:S02]  /*24c0*/  SEL R10, R13, R8, !P1 ;  /* 0x000000080d0a7207 */ /* 0x000fc40004800000 */
[----:B------:R-:W-:Y:S01]  /*24d0*/  SEL R8, R13, R12, !P1 ;  /* 0x0000000c0d087207 */ /* 0x000fe20004800000 */
[----:B------:R-:W-:Y:S01]  /*24e0*/  IMAD.MOV.U32 R12, RZ, RZ, R2 ;  /* 0x000000ffff0c7224 */ /* 0x000fe200078e0002 */
[----:B------:R-:W-:Y:S02]  /*24f0*/  ISETP.GT.U32.AND P2, PT, R9, R33, PT ;  /* 0x000000210900720c */ /* 0x000fe40003f44070 */
[----:B------:R-:W-:Y:S01]  /*2500*/  LOP3.LUT R13, R0, 0x1ec, RZ, 0xfc, !PT ;  /* 0x000001ec000d7812 */ /* 0x000fe200078efcff */
[----:B------:R-:W-:Y:S01]  /*2510*/  IMAD.HI.U32 R2, R11, R12, RZ ;  /* 0x0000000c0b027227 */ /* 0x000fe200078e00ff */
[C---:B------:R-:W-:Y:S02]  /*2520*/  ISETP.GT.U32.AND P1, PT, R9.reuse, R141, PT ;  /* 0x0000008d0900720c */ /* 0x040fe40003f24070 */
[----:B------:R-:W-:Y:S01]  /*2530*/  IABS R14, R13 ;  /* 0x0000000d000e7213 */ /* 0x000fe20000000000 */
[----:B------:R-:W-:Y:S01]  /*2540*/  IMAD.MOV R2, RZ, RZ, -R2 ;  /* 0x000000ffff027224 */ /* 0x000fe200078e0a02 */
[----:B------:R-:W-:Y:S01]  /*2550*/  ISETP.GT.U32.AND P6, PT, R9, R143, PT ;  /* 0x0000008f0900720c */ /* 0x000fe20003fc4070 */
[----:B------:R-:W-:Y:S01]  /*2560*/  @!P3 IMAD.IADD R39, R39, 0x1, -R9 ;  /* 0x000000012727b824 */ /* 0x000fe200078e0a09 */
[----:B------:R-:W-:Y:S01]  /*2570*/  IABS R16, R17 ;  /* 0x0000001100107213 */ /* 0x000fe20000000000 */
[----:B------:R-:W-:Y:S01]  /*2580*/  IMAD R139, R9, R2, R12 ;  /* 0x00000002098b7224 */ /* 0x000fe200078e020c */
[----:B------:R-:W-:Y:S01]  /*2590*/  IABS R26, R48 ;  /* 0x00000030001a7213 */ /* 0x000fe20000000000 */
[----:B------:R-:W-:Y:S01]  /*25a0*/  IMAD.HI.U32 R2, R11, R14, RZ ;  /* 0x0000000e0b027227 */ /* 0x000fe200078e00ff */
[----:B------:R-:W-:-:S02]  /*25b0*/  ISETP.GT.U32.AND P3, PT, R9, R39, PT ;  /* 0x000000270900720c */ /* 0x000fc40003f64070 */
[C---:B------:R-:W-:Y:S01]  /*25c0*/  LOP3.LUT R50, R0.reuse, 0x24, RZ, 0xfc, !PT ;  /* 0x0000002400327812 */ /* 0x040fe200078efcff */
[--C-:B------:R-:W-:Y:S01]  /*25d0*/  @!P2 IMAD.IADD R33, R33, 0x1, -R9.reuse ;  /* 0x000000012121a824 */ /* 0x100fe200078e0a09 */
[----:B------:R-:W-:Y:S01]  /*25e0*/  ISETP.GT.U32.AND P2, PT, R9, R139, PT ;  /* 0x0000008b0900720c */ /* 0x000fe20003f44070 */
[----:B------:R-:W-:Y:S01]  /*25f0*/  IMAD.MOV R2, RZ, RZ, -R2 ;  /* 0x000000ffff027224 */ /* 0x000fe200078e0a02 */
[C---:B------:R-:W-:Y:S01]  /*2600*/  LOP3.LUT R52, R0.reuse, 0x20, RZ, 0xfc, !PT ;  /* 0x0000002000347812 */ /* 0x040fe200078efcff */
[----:B------:R-:W-:Y:S01]  /*2610*/  @!P1 IMAD.IADD R141, R141, 0x1, -R9 ;  /* 0x000000018d8d9824 */ /* 0x000fe200078e0a09 */
[C---:B------:R-:W-:Y:S01]  /*2620*/  LOP3.LUT R54, R0.reuse, 0x1c, RZ, 0xfc, !PT ;  /* 0x0000001c00367812 */ /* 0x040fe200078efcff */
[----:B------:R-:W-:Y:S01]  /*2630*/  IMAD R41, R9, R2, R14 ;  /* 0x0000000209297224 */ /* 0x000fe200078e020e */
[----:B------:R-:W-:Y:S01]  /*2640*/  LOP3.LUT R2, R0, 0x1e4, RZ, 0xfc, !PT ;  /* 0x000001e400027812 */ /* 0x000fe200078efcff */
[----:B------:R-:W-:Y:S01]  /*2650*/  IMAD.HI.U32 R12, R11, R16, RZ ;  /* 0x000000100b0c7227 */ /* 0x000fe200078e00ff */
[----:B------:R-:W-:-:S02]  /*2660*/  ISETP.GT.U32.AND P1, PT, R9, R141, PT ;  /* 0x0000008d0900720c */ /* 0x000fc40003f24070 */
[----:B------:R-:W-:Y:S01]  /*2670*/  IABS R14, R2 ;  /* 0x00000002000e7213 */ /* 0x000fe20000000000 */
[--C-:B------:R-:W-:Y:S01]  /*2680*/  @!P3 IMAD.IADD R39, R39, 0x1, -R9.reuse ;  /* 0x000000012727b824 */ /* 0x100fe200078e0a09 */
[----:B------:R-:W-:Y:S01]  /*2690*/  ISETP.GT.U32.AND P3, PT, R9, R41, PT ;  /* 0x000000290900720c */ /* 0x000fe20003f64070 */
[--C-:B------:R-:W-:Y:S01]  /*26a0*/  @!P2 IMAD.IADD R139, R139, 0x1, -R9.reuse ;  /* 0x000000018b8ba824 */ /* 0x100fe200078e0a09 */
[C---:B------:R-:W-:Y:S01]  /*26b0*/  LOP3.LUT R56, R0.reuse, 0x18, RZ, 0xfc, !PT ;  /* 0x0000001800387812 */ /* 0x040fe200078efcff */
[----:B------:R-:W-:Y:S01]  /*26c0*/  @!P6 IMAD.IADD R143, R143, 0x1, -R9 ;  /* 0x000000018f8fe824 */ /* 0x000fe200078e0a09 */
[C---:B------:R-:W-:Y:S01]  /*26d0*/  ISETP.GE.AND P6, PT, R0.reuse, RZ, PT ;  /* 0x000000ff0000720c */ /* 0x040fe20003fc6270 */
[----:B------:R-:W-:Y:S01]  /*26e0*/  IMAD.MOV R12, RZ, RZ, -R12 ;  /* 0x000000ffff0c7224 */ /* 0x000fe200078e0a0c */
[----:B------:R-:W-:Y:S01]  /*26f0*/  ISETP.GT.U32.AND P2, PT, R9, R139, PT ;  /* 0x0000008b0900720c */ /* 0x000fe20003f44070 */
[----:B------:R-:W-:Y:S01]  /*2700*/  @!P0 IMAD.MOV R39, RZ, RZ, -R39 ;  /* 0x000000ffff278224 */ /* 0x000fe200078e0a27 */
[C---:B------:R-:W-:Y:S01]  /*2710*/  LOP3.LUT R58, R0.reuse, 0x14, RZ, 0xfc, !PT ;  /* 0x00000014003a7812 */ /* 0x040fe200078efcff */
[--C-:B------:R-:W-:Y:S01]  /*2720*/  @!P1 IMAD.IADD R141, R141, 0x1, -R9.reuse ;  /* 0x000000018d8d9824 */ /* 0x100fe200078e0a09 */
[----:B------:R-:W-:Y:S01]  /*2730*/  ISETP.GE.AND P1, PT, R17, RZ, PT ;  /* 0x000000ff1100720c */ /* 0x000fe20003f26270 */
[----:B------:R-:W-:Y:S01]  /*2740*/  IMAD R137, R9, R12, R16 ;  /* 0x0000000c09897224 */ /* 0x000fe200078e0210 */
[C---:B------:R-:W-:Y:S01]  /*2750*/  LOP3.LUT R12, R0.reuse, 0x1e0, RZ, 0xfc, !PT ;  /* 0x000001e0000c7812 */ /* 0x040fe200078efcff */
[----:B------:R-:W-:Y:S01]  /*2760*/  @!P3 IMAD.IADD R41, R41, 0x1, -R9 ;  /* 0x000000012929b824 */ /* 0x000fe200078e0a09 */
[----:B------:R-:W-:Y:S01]  /*2770*/  LOP3.LUT R17, R0, 0x1d0, RZ, 0xfc, !PT ;  /* 0x000001d000117812 */ /* 0x000fe200078efcff */
[----:B------:R-:W-:Y:S01]  /*2780*/  @!P4 IMAD.MOV R141, RZ, RZ, -R141 ;  /* 0x000000ffff8dc224 */ /* 0x000fe200078e0a8d */
[----:B------:R-:W-:Y:S01]  /*2790*/  ISETP.GE.AND P4, PT, R2, RZ, PT ;  /* 0x000000ff0200720c */ /* 0x000fe20003f86270 */
[----:B------:R-:W-:Y:S01]  /*27a0*/  IMAD.HI.U32 R2, R11, R14, RZ ;  /* 0x0000000e0b027227 */ /* 0x000fe200078e00ff */
[----:B------:R-:W-:-:S02]  /*27b0*/  IABS R16, R12 ;  /* 0x0000000c00107213 */ /* 0x000fc40000000000 */
[----:B------:R-:W-:Y:S01]  /*27c0*/  ISETP.GT.U32.AND P3, PT, R9, R41, PT ;  /* 0x000000290900720c */ /* 0x000fe20003f64070 */
[----:B------:R-:W-:Y:S01]  /*27d0*/  @!P6 IMAD.MOV R143, RZ, RZ, -R143 ;  /* 0x000000ffff8fe224 */ /* 0x000fe200078e0a8f */
[----:B------:R-:W-:Y:S01]  /*27e0*/  ISETP.GE.AND P6, PT, R15, RZ, PT ;  /* 0x000000ff0f00720c */ /* 0x000fe20003fc6270 */
[--C-:B------:R-:W-:Y:S01]  /*27f0*/  @!P2 IMAD.IADD R139, R139, 0x1, -R9.reuse ;  /* 0x000000018b8ba824 */ /* 0x100fe200078e0a09 */
[----:B------:R-:W-:Y:S01]  /*2800*/  ISETP.GE.AND P0, PT, R12, RZ, PT ;  /* 0x000000ff0c00720c */ /* 0x000fe20003f06270 */
[----:B------:R-:W-:Y:S01]  /*2810*/  IMAD.HI.U32 R12, R11, R16, RZ ;  /* 0x000000100b0c7227 */ /* 0x000fe200078e00ff */
[C---:B------:R-:W-:Y:S02]  /*2820*/  ISETP.GT.U32.AND P2, PT, R9.reuse, R137, PT ;  /* 0x000000890900720c */ /* 0x040fe40003f44070 */
[C---:B------:R-:W-:Y:S01]  /*2830*/  LOP3.LUT R15, R0.reuse, 0x1d8, RZ, 0xfc, !PT ;  /* 0x000001d8000f7812 */ /* 0x040fe200078efcff */
[----:B------:R-:W-:Y:S01]  /*2840*/  IMAD.MOV R2, RZ, RZ, -R2 ;  /* 0x000000ffff027224 */ /* 0x000fe200078e0a02 */
[C---:B------:R-:W-:Y:S01]  /*2850*/  LOP3.LUT R60, R0.reuse, 0x10, RZ, 0xfc, !PT ;  /* 0x00000010003c7812 */ /* 0x040fe200078efcff */
[----:B------:R-:W-:Y:S01]  /*2860*/  IMAD.MOV R12, RZ, RZ, -R12 ;  /* 0x000000ffff0c7224 */ /* 0x000fe200078e0a0c */
[----:B------:R-:W-:Y:S01]  /*2870*/  IABS R20, R15 ;  /* 0x0000000f00147213 */ /* 0x000fe20000000000 */
[C---:B------:R-:W-:Y:S01]  /*2880*/  IMAD R43, R9.reuse, R2, R14 ;  /* 0x00000002092b7224 */ /* 0x040fe200078e020e */
[C---:B------:R-:W-:Y:S01]  /*2890*/  LOP3.LUT R62, R0.reuse, 0xc, RZ, 0xfc, !PT ;  /* 0x0000000c003e7812 */ /* 0x040fe200078efcff */
[----:B------:R-:W-:Y:S01]  /*28a0*/  IMAD R135, R9, R12, R16 ;  /* 0x0000000c09877224 */ /* 0x000fe200078e0210 */
[----:B------:R-:W-:Y:S01]  /*28b0*/  IABS R16, R17 ;  /* 0x0000001100107213 */ /* 0x000fe20000000000 */
[--C-:B------:R-:W-:Y:S01]  /*28c0*/  @!P3 IMAD.IADD R41, R41, 0x1, -R9.reuse ;  /* 0x000000012929b824 */ /* 0x100fe200078e0a09 */
[----:B------:R-:W-:Y:S01]  /*28d0*/  ISETP.GT.U32.AND P3, PT, R9, R43, PT ;  /* 0x0000002b0900720c */ /* 0x000fe20003f64070 */
[----:B------:R-:W-:Y:S01]  /*28e0*/  @!P2 IMAD.IADD R137, R137, 0x1, -R9 ;  /* 0x000000018989a824 */ /* 0x000fe200078e0a09 */
[----:B------:R-:W-:Y:S01]  /*28f0*/  LOP3.LUT R64, R0, 0x8, RZ, 0xfc, !PT ;  /* 0x0000000800407812 */ /* 0x000fe200078efcff */
[----:B------:R-:W-:Y:S01]  /*2900*/  @!P6 IMAD.MOV R139, RZ, RZ, -R139 ;  /* 0x000000ffff8be224 */ /* 0x000fe200078e0a8b */
[C---:B------:R-:W-:Y:S01]  /*2910*/  ISETP.GT.U32.AND P6, PT, R9.reuse, R135, PT ;  /* 0x000000870900720c */ /* 0x040fe20003fc4070 */
[----:B------:R-:W-:Y:S01]  /*2920*/  @!P5 IMAD.MOV R33, RZ, RZ, -R33 ;  /* 0x000000ffff21d224 */ /* 0x000fe200078e0a21 */
[----:B------:R-:W-:Y:S01]  /*2930*/  ISETP.GT.U32.AND P2, PT, R9, R137, PT ;  /* 0x000000890900720c */ /* 0x000fe20003f44070 */
[----:B------:R-:W-:Y:S01]  /*2940*/  IMAD.HI.U32 R12, R11, R20, RZ ;  /* 0x000000140b0c7227 */ /* 0x000fe200078e00ff */
[----:B------:R-:W-:-:S02]  /*2950*/  ISETP.GE.AND P5, PT, R13, RZ, PT ;  /* 0x000000ff0d00720c */ /* 0x000fc40003fa6270 */
[----:B------:R-:W-:Y:S01]  /*2960*/  LOP3.LUT R13, R0, 0x1dc, RZ, 0xfc, !PT ;  /* 0x000001dc000d7812 */ /* 0x000fe200078efcff */
[----:B------:R-:W-:Y:S02]  /*2970*/  IMAD.MOV R12, RZ, RZ, -R12 ;  /* 0x000000ffff0c7224 */ /* 0x000fe400078e0a0c */
[--C-:B------:R-:W-:Y:S01]  /*2980*/  @!P3 IMAD.IADD R43, R43, 0x1, -R9.reuse ;  /* 0x000000012b2bb824 */ /* 0x100fe200078e0a09 */
[----:B------:R-:W-:Y:S01]  /*2990*/  IABS R18, R13 ;  /* 0x0000000d00127213 */ /* 0x000fe20000000000 */
[----:B------:R-:W-:Y:S01]  /*29a0*/  IMAD R133, R9, R12, R20 ;  /* 0x0000000c09857224 */ /* 0x000fe200078e0214 */
[----:B------:R-:W-:Y:S01]  /*29b0*/  IABS R20, R21 ;  /* 0x0000001500147213 */ /* 0x000fe20000000000 */
[----:B------:R-:W-:Y:S01]  /*29c0*/  @!P6 IMAD.IADD R135, R135, 0x1, -R9 ;  /* 0x000000018787e824 */ /* 0x000fe200078e0a09 */
[----:B------:R-:W-:Y:S01]  /*29d0*/  ISETP.GT.U32.AND P3, PT, R9, R43, PT ;  /* 0x0000002b0900720c */ /* 0x000fe20003f64070 */
[----:B------:R-:W-:-:S03]  /*29e0*/  IMAD.HI.U32 R2, R11, R18, RZ ;  /* 0x000000120b027227 */ /* 0x000fc600078e00ff */
[----:B------:R-:W-:Y:S01]  /*29f0*/  ISETP.GT.U32.AND P6, PT, R9, R135, PT ;  /* 0x000000870900720c */ /* 0x000fe20003fc4070 */
[----:B------:R-:W-:Y:S01]  /*2a00*/  @!P2 IMAD.IADD R137, R137, 0x1, -R9 ;  /* 0x000000018989a824 */ /* 0x000fe200078e0a09 */
[----:B------:R-:W-:Y:S01]  /*2a10*/  ISETP.GE.AND P2, PT, R15, RZ, PT ;  /* 0x000000ff0f00720c */ /* 0x000fe20003f46270 */
[----:B------:R-:W-:Y:S01]  /*2a20*/  IMAD.MOV R2, RZ, RZ, -R2 ;  /* 0x000000ffff027224 */ /* 0x000fe200078e0a02 */
[----:B------:R-:W-:Y:S01]  /*2a30*/  LOP3.LUT R15, R0, 0x1d4, RZ, 0xfc, !PT ;  /* 0x000001d4000f7812 */ /* 0x000fe200078efcff */
[----:B------:R-:W-:Y:S01]  /*2a40*/  @!P5 IMAD.MOV R41, RZ, RZ, -R41 ;  /* 0x000000ffff29d224 */ /* 0x000fe200078e0a29 */
[----:B------:R-:W-:Y:S01]  /*2a50*/  ISETP.GE.AND P5, PT, R13, RZ, PT ;  /* 0x000000ff0d00720c */ /* 0x000fe20003fa6270 */
[----:B------:R-:W-:Y:S01]  /*2a60*/  IMAD R45, R9, R2, R18 ;  /* 0x00000002092d7224 */ /* 0x000fe200078e0212 */
[----:B------:R-:W-:Y:S01]  /*2a70*/  IABS R14, R15 ;  /* 0x0000000f000e7213 */ /* 0x000fe20000000000 */
[----:B------:R-:W-:Y:S01]  /*2a80*/  @!P3 IMAD.IADD R43, R43, 0x1, -R9 ;  /* 0x000000012b2bb824 */ /* 0x000fe200078e0a09 */
[----:B------:R-:W-:Y:S01]  /*2a90*/  IABS R18, R19 ;  /* 0x0000001300127213 */ /* 0x000fe20000000000 */
[----:B------:R-:W-:Y:S01]  /*2aa0*/  IMAD.HI.U32 R13, R11, R20, RZ ;  /* 0x000000140b0d7227 */ /* 0x000fe200078e00ff */
[----:B------:R-:W-:-:S03]  /*2ab0*/  ISETP.GT.U32.AND P3, PT, R9, R45, PT ;  /* 0x0000002d0900720c */ /* 0x000fc60003f64070 */
[----:B------:R-:W-:-:S04]  /*2ac0*/  IMAD.HI.U32 R2, R11, R14, RZ ;  /* 0x0000000e0b027227 */ /* 0x000fc800078e00ff */
[----:B------:R-:W-:Y:S01]  /*2ad0*/  @!P6 IMAD.IADD R135, R135, 0x1, -R9 ;  /* 0x000000018787e824 */ /* 0x000fe200078e0a09 */
[----:B------:R-:W-:Y:S01]  /*2ae0*/  ISETP.GT.U32.AND P6, PT, R9, R133, PT ;  /* 0x000000850900720c */ /* 0x000fe20003fc4070 */
[----:B------:R-:W-:Y:S02]  /*2af0*/  IMAD.MOV R47, RZ, RZ, -R2 ;  /* 0x000000ffff2f7224 */ /* 0x000fe400078e0a02 */
[----:B------:R-:W-:-:S04]  /*2b00*/  IMAD.HI.U32 R2, R11, R16, RZ ;  /* 0x000000100b027227 */ /* 0x000fc800078e00ff */
[----:B------:R-:W-:Y:S02]  /*2b10*/  IMAD R47, R9, R47, R14 ;  /* 0x0000002f092f7224 */ /* 0x000fe400078e020e */
[----:B------:R-:W-:Y:S02]  /*2b20*/  IMAD.MOV R131, RZ, RZ, -R2 ;  /* 0x000000ffff837224 */ /* 0x000fe400078e0a02 */
[--C-:B------:R-:W-:Y:S01]  /*2b30*/  @!P3 IMAD.IADD R45, R45, 0x1, -R9.reuse ;  /* 0x000000012d2db824 */ /* 0x100fe200078e0a09 */
[C---:B------:R-:W-:Y:S01]  /*2b40*/  ISETP.GT.U32.AND P3, PT, R9.reuse, R47, PT ;  /* 0x0000002f0900720c */ /* 0x040fe20003f64070 */
[----:B------:R-:W-:Y:S02]  /*2b50*/  IMAD R131, R9, R131, R16 ;  /* 0x0000008309837224 */ /* 0x000fe400078e0210 */
[----:B------:R-:W-:Y:S02]  /*2b60*/  @!P6 IMAD.IADD R133, R133, 0x1, -R9 ;  /* 0x000000018585e824 */ /* 0x000fe400078e0a09 */
[----:B------:R-:W-:Y:S01]  /*2b70*/  IMAD.HI.U32 R12, R11, R18, RZ ;  /* 0x000000120b0c7227 */ /* 0x000fe200078e00ff */
[----:B------:R-:W-:-:S03]  /*2b80*/  ISETP.GT.U32.AND P6, PT, R9, R131, PT ;  /* 0x000000830900720c */ /* 0x000fc60003fc4070 */
[----:B------:R-:W-:-:S04]  /*2b90*/  IMAD.HI.U32 R2, R11, R22, RZ ;  /* 0x000000160b027227 */ /* 0x000fc800078e00ff */
[--C-:B------:R-:W-:Y:S01]  /*2ba0*/  @!P3 IMAD.IADD R47, R47, 0x1, -R9.reuse ;  /* 0x000000012f2fb824 */ /* 0x100fe200078e0a09 */
[----:B------:R-:W-:Y:S01]  /*2bb0*/  ISETP.GT.U32.AND P3, PT, R9, R45, PT ;  /* 0x0000002d0900720c */ /* 0x000fe20003f64070 */
[----:B------:R-:W-:Y:S02]  /*2bc0*/  IMAD.MOV R12, RZ, RZ, -R12 ;  /* 0x000000ffff0c7224 */ /* 0x000fe400078e0a0c */
[----:B------:R-:W-:Y:S02]  /*2bd0*/  IMAD.MOV R2, RZ, RZ, -R2 ;  /* 0x000000ffff027224 */ /* 0x000fe400078e0a02 */
[----:B------:R-:W-:Y:S01]  /*2be0*/  @!P6 IMAD.IADD R131, R131, 0x1, -R9 ;  /* 0x000000018383e824 */ /* 0x000fe200078e0a09 */
[C---:B------:R-:W-:Y:S01]  /*2bf0*/  ISETP.GT.U32.AND P6, PT, R9.reuse, R47, PT ;  /* 0x0000002f0900720c */ /* 0x040fe20003fc4070 */
[----:B------:R-:W-:Y:S02]  /*2c00*/  @!P4 IMAD.MOV R43, RZ, RZ, -R43 ;  /* 0x000000ffff2bc224 */ /* 0x000fe400078e0a2b */
[----:B------:R-:W-:Y:S01]  /*2c10*/  IMAD.MOV R13, RZ, RZ, -R13 ;  /* 0x000000ffff0d7224 */ /* 0x000fe200078e0a0d */
[C---:B------:R-:W-:Y:S01]  /*2c20*/  ISETP.GT.U32.AND P4, PT, R9.reuse, R131, PT ;  /* 0x000000830900720c */ /* 0x040fe20003f84070 */
[C---:B------:R-:W-:Y:S01]  /*2c30*/  IMAD R49, R9.reuse, R12, R18 ;  /* 0x0000000c09317224 */ /* 0x040fe200078e0212 */
[----:B------:R-:W-:Y:S01]  /*2c40*/  LOP3.LUT R18, R0, 0x1bc, RZ, 0xfc, !PT ;  /* 0x000001bc00127812 */ /* 0x000fe200078efcff */
[----:B------:R-:W-:-:S02]  /*2c50*/  IMAD R51, R9, R2, R22 ;  /* 0x0000000209337224 */ /* 0x000fc400078e0216 */
[----:B------:R-:W-:Y:S01]  /*2c60*/  @!P1 IMAD.MOV R137, RZ, RZ, -R137 ;  /* 0x000000ffff899224 */ /* 0x000fe200078e0a89 */
[C---:B------:R-:W-:Y:S01]  /*2c70*/  ISETP.GT.U32.AND P1, PT, R9.reuse, R133, PT ;  /* 0x000000850900720c */ /* 0x040fe20003f24070 */
[----:B------:R-:W-:Y:S01]  /*2c80*/  IMAD R129, R9, R13, R20 ;  /* 0x0000000d09817224 */ /* 0x000fe200078e0214 */
[----:B------:R-:W-:Y:S01]  /*2c90*/  LOP3.LUT R13, R0, 0x1c0, RZ, 0xfc, !PT ;  /* 0x000001c0000d7812 */ /* 0x000fe200078efcff */
[----:B------:R-:W-:Y:S01]  /*2ca0*/  @!P6 IMAD.IADD R47, R47, 0x1, -R9 ;  /* 0x000000012f2fe824 */ /* 0x000fe200078e0a09 */
[----:B------:R-:W-:Y:S01]  /*2cb0*/  IABS R16, R18 ;  /* 0x0000001200107213 */ /* 0x000fe20000000000 */
[----:B------:R-:W-:Y:S01]  /*2cc0*/  @!P0 IMAD.MOV R135, RZ, RZ, -R135 ;  /* 0x000000ffff878224 */ /* 0x000fe200078e0a87 */
[----:B------:R-:W-:Y:S01]  /*2cd0*/  ISETP.GT.U32.AND P6, PT, R9, R51, PT ;  /* 0x000000330900720c */ /* 0x000fe20003fc4070 */
[----:B------:R-:W-:Y:S01]  /*2ce0*/  @!P4 IMAD.IADD R131, R131, 0x1, -R9 ;  /* 0x000000018383c824 */ /* 0x000fe200078e0a09 */
[----:B------:R-:W-:Y:S01]  /*2cf0*/  IABS R14, R13 ;  /* 0x0000000d000e7213 */ /* 0x000fe20000000000 */
[----:B------:R-:W-:Y:S01]  /*2d00*/  IMAD.HI.U32 R12, R11, R16, RZ ;  /* 0x000000100b0c7227 */ /* 0x000fe200078e00ff */
[----:B------:R-:W-:-:S02]  /*2d10*/  ISETP.GT.U32.AND P0, PT, R9, R49, PT ;  /* 0x000000310900720c */ /* 0x000fc40003f04070 */
[----:B------:R-:W-:Y:S01]  /*2d20*/  ISETP.GE.AND P4, PT, R17, RZ, PT ;  /* 0x000000ff1100720c */ /* 0x000fe20003f86270 */
[----:B------:R-:W-:Y:S01]  /*2d30*/  IMAD.HI.U32 R2, R11, R14, RZ ;  /* 0x0000000e0b027227 */ /* 0x000fe200078e00ff */
[C---:B------:R-:W-:Y:S02]  /*2d40*/  LOP3.LUT R20, R0.reuse, 0x198, RZ, 0xfc, !PT ;  /* 0x0000019800147812 */ /* 0x040fe400078efcff */
[C---:B------:R-:W-:Y:S01]  /*2d50*/  LOP3.LUT R17, R0.reuse, 0x1a0, RZ, 0xfc, !PT ;  /* 0x000001a000117812 */ /* 0x040fe200078efcff */
[----:B------:R-:W-:Y:S02]  /*2d60*/  IMAD.MOV R12, RZ, RZ, -R12 ;  /* 0x000000ffff0c7224 */ /* 0x000fe400078e0a0c */
[--C-:B------:R-:W-:Y:S01]  /*2d70*/  @!P1 IMAD.IADD R133, R133, 0x1, -R9.reuse ;  /* 0x0000000185859824 */ /* 0x100fe200078e0a09 */
[----:B------:R-:W-:Y:S01]  /*2d80*/  ISETP.GE.AND P1, PT, R15, RZ, PT ;  /* 0x000000ff0f00720c */ /* 0x000fe20003f26270 */
[--C-:B------:R-:W-:Y:S01]  /*2d90*/  @!P3 IMAD.IADD R45, R45, 0x1, -R9.reuse ;  /* 0x000000012d2db824 */ /* 0x100fe200078e0a09 */
[C---:B------:R-:W-:Y:S01]  /*2da0*/  ISETP.GT.U32.AND P3, PT, R9.reuse, R129, PT ;  /* 0x000000810900720c */ /* 0x040fe20003f64070 */
[----:B------:R-:W-:Y:S01]  /*2db0*/  IMAD.MOV R2, RZ, RZ, -R2 ;  /* 0x000000ffff027224 */ /* 0x000fe200078e0a02 */
[C---:B------:R-:W-:Y:S01]  /*2dc0*/  LOP3.LUT R15, R0.reuse, 0x1b4, RZ, 0xfc, !PT ;  /* 0x000001b4000f7812 */ /* 0x040fe200078efcff */
[----:B------:R-:W-:Y:S01]  /*2dd0*/  IMAD R53, R9, R12, R16 ;  /* 0x0000000c09357224 */ /* 0x000fe200078e0210 */
[----:B------:R-:W-:Y:S01]  /*2de0*/  LOP3.LUT R12, R0, 0x1b8, RZ, 0xfc, !PT ;  /* 0x000001b8000c7812 */ /* 0x000fe200078efcff */
[--C-:B------:R-:W-:Y:S01]  /*2df0*/  @!P6 IMAD.IADD R51, R51, 0x1, -R9.reuse ;  /* 0x000000013333e824 */ /* 0x100fe200078e0a09 */
[----:B------:R-:W-:Y:S01]  /*2e00*/  IABS R16, R15 ;  /* 0x0000000f00107213 */ /* 0x000fe20000000000 */
[----:B------:R-:W-:Y:S01]  /*2e10*/  @!P0 IMAD.IADD R49, R49, 0x1, -R9 ;  /* 0x0000000131318824 */ /* 0x000fe200078e0a09 */
[----:B------:R-:W-:Y:S01]  /*2e20*/  ISETP.GE.AND P0, PT, R19, RZ, PT ;  /* 0x000000ff1300720c */ /* 0x000fe20003f06270 */
[C---:B------:R-:W-:Y:S01]  /*2e30*/  IMAD R127, R9.reuse, R2, R14 ;  /* 0x00000002097f7224 */ /* 0x040fe200078e020e */
[C---:B------:R-:W-:Y:S01]  /*2e40*/  ISETP.GT.U32.AND P6, PT, R9.reuse, R51, PT ;  /* 0x000000330900720c */ /* 0x040fe20003fc4070 */
[----:B------:R-:W-:Y:S01]  /*2e50*/  @!P5 IMAD.MOV R45, RZ, RZ, -R45 ;  /* 0x000000ffff2dd224 */ /* 0x000fe200078e0a2d */
[----:B------:R-:W-:Y:S01]  /*2e60*/  IABS R14, R12 ;  /* 0x0000000c000e7213 */ /* 0x000fe20000000000 */
[----:B------:R-:W-:Y:S01]  /*2e70*/  @!P4 IMAD.MOV R131, RZ, RZ, -R131 ;  /* 0x000000ffff83c224 */ /* 0x000fe200078e0a83 */
[----:B------:R-:W-:Y:S01]  /*2e80*/  ISETP.GT.U32.AND P5, PT, R9, R49, PT ;  /* 0x000000310900720c */ /* 0x000fe20003fa4070 */
[----:B------:R-:W-:Y:S01]  /*2e90*/  @!P1 IMAD.MOV R47, RZ, RZ, -R47 ;  /* 0x000000ffff2f9224 */ /* 0x000fe200078e0a2f */
[----:B------:R-:W-:Y:S01]  /*2ea0*/  ISETP.GE.AND P4, PT, R23, RZ, PT ;  /* 0x000000ff1700720c */ /* 0x000fe20003f86270 */
[----:B------:R-:W-:Y:S01]  /*2eb0*/  IMAD.HI.U32 R2, R11, R14, RZ ;  /* 0x0000000e0b027227 */ /* 0x000fe200078e00ff */
[----:B------:R-:W-:-:S02]  /*2ec0*/  ISETP.GT.U32.AND P1, PT, R9, R127, PT ;  /* 0x0000007f0900720c */ /* 0x000fc40003f24070 */
[C---:B------:R-:W-:Y:S01]  /*2ed0*/  LOP3.LUT R19, R0.reuse, 0x19c, RZ, 0xfc, !PT ;  /* 0x0000019c00137812 */ /* 0x040fe200078efcff */
[----:B------:R-:W-:Y:S01]  /*2ee0*/  @!P3 IMAD.IADD R129, R129, 0x1, -R9 ;  /* 0x000000018181b824 */ /* 0x000fe200078e0a09 */
[----:B------:R-:W-:Y:S01]  /*2ef0*/  ISETP.GE.AND P3, PT, R21, RZ, PT ;  /* 0x000000ff1500720c */ /* 0x000fe20003f66270 */
[----:B------:R-:W-:Y:S01]  /*2f00*/  IMAD.MOV R2, RZ, RZ, -R2 ;  /* 0x000000ffff027224 */ /* 0x000fe200078e0a02 */
[----:B------:R-:W-:Y:S01]  /*2f10*/  LOP3.LUT R21, R0, 0x150, RZ, 0xfc, !PT ;  /* 0x0000015000157812 */ /* 0x000fe200078efcff */
[----:B------:R-:W-:Y:S01]  /*2f20*/  @!P2 IMAD.MOV R133, RZ, RZ, -R133 ;  /* 0x000000ffff85a224 */ /* 0x000fe200078e0a85 */
[----:B------:R-:W-:Y:S01]  /*2f30*/  ISETP.GT.U32.AND P2, PT, R9, R129, PT ;  /* 0x000000810900720c */ /* 0x000fe20003f44070 */
[--C-:B------:R-:W-:Y:S01]  /*2f40*/  @!P6 IMAD.IADD R51, R51, 0x1, -R9.reuse ;  /* 0x000000013333e824 */ /* 0x100fe200078e0a09 */
[----:B------:R-:W-:Y:S01]  /*2f50*/  ISETP.GE.AND P6, PT, R18, RZ, PT ;  /* 0x000000ff1200720c */ /* 0x000fe20003fc6270 */
[----:B------:R-:W-:Y:S01]  /*2f60*/  IMAD R125, R9, R2, R14 ;  /* 0x00000002097d7224 */ /* 0x000fe200078e020e */
[----:B------:R-:W-:Y:S01]  /*2f70*/  LOP3.LUT R2, R0, 0x1b0, RZ, 0xfc, !PT ;  /* 0x000001b000027812 */ /* 0x000fe200078efcff */
[----:B------:R-:W-:Y:S01]  /*2f80*/  @!P5 IMAD.IADD R49, R49, 0x1, -R9 ;  /* 0x000000013131d824 */ /* 0x000fe200078e0a09 */
[C---:B------:R-:W-:Y:S01]  /*2f90*/  ISETP.GT.U32.AND P5, PT, R9.reuse, R53, PT ;  /* 0x000000350900720c */ /* 0x040fe20003fa4070 */
[----:B------:R-:W-:Y:S01]  /*2fa0*/  @!P4 IMAD.MOV R51, RZ, RZ, -R51 ;  /* 0x000000ffff33c224 */ /* 0x000fe200078e0a33 */
[----:B------:R-:W-:Y:S01]  /*2fb0*/  ISETP.GT.U32.AND P4, PT, R9, R125, PT ;  /* 0x0000007d0900720c */ /* 0x000fe20003f84070 */
[----:B------:R-:W-:Y:S01]  /*2fc0*/  @!P1 IMAD.IADD R127, R127, 0x1, -R9 ;  /* 0x000000017f7f9824 */ /* 0x000fe200078e0a09 */
[----:B------:R-:W-:Y:S01]  /*2fd0*/  ISETP.GE.AND P1, PT, R12, RZ, PT ;  /* 0x000000ff0c00720c */ /* 0x000fe20003f26270 */
[----:B------:R-:W-:Y:S01]  /*2fe0*/  @!P0 IMAD.MOV R49, RZ, RZ, -R49 ;  /* 0x000000ffff318224 */ /* 0x000fe200078e0a31 */
[----:B------:R-:W-:Y:S01]  /*2ff0*/  IABS R14, R2 ;  /* 0x00000002000e7213 */ /* 0x000fe20000000000 */
[----:B------:R-:W-:Y:S01]  /*3000*/  @!P2 IMAD.IADD R129, R129, 0x1, -R9 ;  /* 0x000000018181a824 */ /* 0x000fe200078e0a09 */
[----:B------:R-:W-:Y:S01]  /*3010*/  ISETP.GT.U32.AND P0, PT, R9, R127, PT ;  /* 0x0000007f0900720c */ /* 0x000fe20003f04070 */
[----:B------:R-:W-:Y:S01]  /*3020*/  IMAD.HI.U32 R12, R11, R16, RZ ;  /* 0x000000100b0c7227 */ /* 0x000fe200078e00ff */
[----:B------:R-:W-:-:S03]  /*3030*/  ISETP.GE.AND P2, PT, R13, RZ, PT ;  /* 0x000000ff0d00720c */ /* 0x000fc60003f46270 */
[----:B------:R-:W-:Y:S01]  /*3040*/  @!P3 IMAD.MOV R129, RZ, RZ, -R129 ;  /* 0x000000ffff81b224 */ /* 0x000fe200078e0a81 */
[----:B------:R-:W-:Y:S01]  /*3050*/  ISETP.GE.AND P3, PT, R15, RZ, PT ;  /* 0x000000ff0f00720c */ /* 0x000fe20003f66270 */
[--C-:B------:R-:W-:Y:S01]  /*3060*/  @!P5 IMAD.IADD R53, R53, 0x1, -R9.reuse ;  /* 0x000000013535d824 */ /* 0x100fe200078e0a09 */
[----:B------:R-:W-:Y:S01]  /*3070*/  LOP3.LUT R15, R0, 0x1a8, RZ, 0xfc, !PT ;  /* 0x000001a8000f7812 */ /* 0x000fe200078efcff */
[--C-:B------:R-:W-:Y:S02]  /*3080*/  @!P4 IMAD.IADD R125, R125, 0x1, -R9.reuse ;  /* 0x000000017d7dc824 */ /* 0x100fe400078e0a09 */
[----:B------:R-:W-:Y:S01]  /*3090*/  IMAD.MOV R12, RZ, RZ, -R12 ;  /* 0x000000ffff0c7224 */ /* 0x000fe200078e0a0c */
[----:B------:R-:W-:Y:S01]  /*30a0*/  ISETP.GT.U32.AND P5, PT, R9, R53, PT ;  /* 0x000000350900720c */ /* 0x000fe20003fa4070 */
[----:B------:R-:W-:Y:S01]  /*30b0*/  @!P0 IMAD.IADD R127, R127, 0x1, -R9 ;  /* 0x000000017f7f8824 */ /* 0x000fe200078e0a09 */
[----:B------:R-:W-:Y:S01]  /*30c0*/  IABS R18, R15 ;  /* 0x0000000f00127213 */ /* 0x000fe20000000000 */
[C---:B------:R-:W-:Y:S01]  /*30d0*/  IMAD R55, R9.reuse, R12, R16 ;  /* 0x0000000c09377224 */ /* 0x040fe200078e0210 */
[----:B------:R-:W-:Y:S01]  /*30e0*/  ISETP.GT.U32.AND P4, PT, R9, R125, PT ;  /* 0x0000007d0900720c */ /* 0x000fe20003f84070 */
[----:B------:R-:W-:Y:S01]  /*30f0*/  @!P2 IMAD.MOV R127, RZ, RZ, -R127 ;  /* 0x000000ffff7fa224 */ /* 0x000fe200078e0a7f */
[----:B------:R-:W-:Y:S01]  /*3100*/  ISETP.GE.AND P0, PT, R2, RZ, PT ;  /* 0x000000ff0200720c */ /* 0x000fe20003f06270 */
[----:B------:R-:W-:Y:S01]  /*3110*/  IMAD.HI.U32 R2, R11, R14, RZ ;  /* 0x0000000e0b027227 */ /* 0x000fe200078e00ff */
[----:B------:R-:W-:-:S03]  /*3120*/  LOP3.LUT R12, R0, 0x1ac, RZ, 0xfc, !PT ;  /* 0x000001ac000c7812 */ /* 0x000fc600078efcff */
[----:B------:R-:W-:Y:S01]  /*3130*/  IMAD.HI.U32 R13, R11, R18, RZ ;  /* 0x000000120b0d7227 */ /* 0x000fe200078e00ff */
[----:B------:R-:W-:Y:S02]  /*3140*/  IABS R16, R12 ;  /* 0x0000000c00107213 */ /* 0x000fe40000000000 */
[----:B------:R-:W-:Y:S01]  /*3150*/  ISETP.GE.AND P2, PT, R12, RZ, PT ;  /* 0x000000ff0c00720c */ /* 0x000fe20003f46270 */
[----:B------:R-:W-:Y:S02]  /*3160*/  IMAD.MOV R2, RZ, RZ, -R2 ;  /* 0x000000ffff027224 */ /* 0x000fe400078e0a02 */
[----:B------:R-:W-:Y:S02]  /*3170*/  IMAD.MOV R13, RZ, RZ, -R13 ;  /* 0x000000ffff0d7224 */ /* 0x000fe400078e0a0d */
[--C-:B------:R-:W-:Y:S01]  /*3180*/  @!P5 IMAD.IADD R53, R53, 0x1, -R9.reuse ;  /* 0x000000013535d824 */ /* 0x100fe200078e0a09 */
[C---:B------:R-:W-:Y:S01]  /*3190*/  ISETP.GT.U32.AND P5, PT, R9.reuse, R55, PT ;  /* 0x000000370900720c */ /* 0x040fe20003fa4070 */
[----:B------:R-:W-:Y:S01]  /*31a0*/  IMAD R123, R9, R2, R14 ;  /* 0x00000002097b7224 */ /* 0x000fe200078e020e */
[----:B------:R-:W-:Y:S01]  /*31b0*/  IABS R14, R17 ;  /* 0x00000011000e7213 */ /* 0x000fe20000000000 */
[----:B------:R-:W-:-:S02]  /*31c0*/  @!P4 IMAD.IADD R125, R125, 0x1, -R9 ;  /* 0x000000017d7dc824 */ /* 0x000fc400078e0a09 */
[C---:B------:R-:W-:Y:S01]  /*31d0*/  IMAD R121, R9.reuse, R13, R18 ;  /* 0x0000000d09797224 */ /* 0x040fe200078e0212 */
[----:B------:R-:W-:Y:S01]  /*31e0*/  ISETP.GT.U32.AND P4, PT, R9, R123, PT ;  /* 0x0000007b0900720c */ /* 0x000fe20003f84070 */
[----:B------:R-:W-:Y:S01]  /*31f0*/  IMAD.HI.U32 R12, R11, R16, RZ ;  /* 0x000000100b0c7227 */ /* 0x000fe200078e00ff */
[----:B------:R-:W-:-:S03]  /*3200*/  IABS R18, R20 ;  /* 0x0000001400127213 */ /* 0x000fc60000000000 */
[----:B------:R-:W-:Y:S01]  /*3210*/  @!P6 IMAD.MOV R53, RZ, RZ, -R53 ;  /* 0x000000ffff35e224 */ /* 0x000fe200078e0a35 */
[----:B------:R-:W-:Y:S01]  /*3220*/  ISETP.GE.AND P6, PT, R15, RZ, PT ;  /* 0x000000ff0f00720c */ /* 0x000fe20003fc6270 */
[----:B------:R-:W-:Y:S01]  /*3230*/  @!P1 IMAD.MOV R125, RZ, RZ, -R125 ;  /* 0x000000ffff7d9224 */ /* 0x000fe200078e0a7d */
[----:B------:R-:W-:Y:S01]  /*3240*/  ISETP.GT.U32.AND P1, PT, R9, R121, PT ;  /* 0x000000790900720c */ /* 0x000fe20003f24070 */
[----:B------:R-:W-:Y:S01]  /*3250*/  IMAD.MOV R12, RZ, RZ, -R12 ;  /* 0x000000ffff0c7224 */ /* 0x000fe200078e0a0c */
[----:B------:R-:W-:Y:S01]  /*3260*/  LOP3.LUT R15, R0, 0x1a4, RZ, 0xfc, !PT ;  /* 0x000001a4000f7812 */ /* 0x000fe200078efcff */
[--C-:B------:R-:W-:Y:S02]  /*3270*/  @!P5 IMAD.IADD R55, R55, 0x1, -R9.reuse ;  /* 0x000000013737d824 */ /* 0x100fe400078e0a09 */
[----:B------:R-:W-:Y:S01]  /*3280*/  IMAD R57, R9, R12, R16 ;  /* 0x0000000c09397224 */ /* 0x000fe200078e0210 */
[----:B------:R-:W-:Y:S01]  /*3290*/  IABS R12, R15 ;  /* 0x0000000f000c7213 */ /* 0x000fe20000000000 */
[----:B------:R-:W-:Y:S01]  /*32a0*/  @!P4 IMAD.IADD R123, R123, 0x1, -R9 ;  /* 0x000000017b7bc824 */ /* 0x000fe200078e0a09 */
[----:B------:R-:W-:Y:S01]  /*32b0*/  ISETP.GT.U32.AND P5, PT, R9, R55, PT ;  /* 0x000000370900720c */ /* 0x000fe20003fa4070 */
[----:B------:R-:W-:Y:S01]  /*32c0*/  IMAD.HI.U32 R13, R11, R18, RZ ;  /* 0x000000120b0d7227 */ /* 0x000fe200078e00ff */
[----:B------:R-:W-:-:S02]  /*32d0*/  IABS R16, R19 ;  /* 0x0000001300107213 */ /* 0x000fc40000000000 */
[----:B------:R-:W-:Y:S01]  /*32e0*/  ISETP.GT.U32.AND P4, PT, R9, R123, PT ;  /* 0x0000007b0900720c */ /* 0x000fe20003f84070 */
[----:B------:R-:W-:-:S04]  /*32f0*/  IMAD.HI.U32 R2, R11, R12, RZ ;  /* 0x0000000c0b027227 */ /* 0x000fc800078e00ff */
[--C-:B------:R-:W-:Y:S02]  /*3300*/  @!P1 IMAD.IADD R121, R121, 0x1, -R9.reuse ;  /* 0x0000000179799824 */ /* 0x100fe400078e0a09 */
[----:B------:R-:W-:Y:S02]  /*3310*/  IMAD.MOV R2, RZ, RZ, -R2 ;  /* 0x000000ffff027224 */ /* 0x000fe400078e0a02 */
[----:B------:R-:W-:Y:S01]  /*3320*/  @!P5 IMAD.IADD R55, R55, 0x1, -R9 ;  /* 0x000000013737d824 */ /* 0x000fe200078e0a09 */
[C---:B------:R-:W-:Y:S01]  /*3330*/  ISETP.GT.U32.AND P1, PT, R9.reuse, R121, PT ;  /* 0x000000790900720c */ /* 0x040fe20003f24070 */
[C---:B------:R-:W-:Y:S01]  /*3340*/  IMAD R59, R9.reuse, R2, R12 ;  /* 0x00000002093b7224 */ /* 0x040fe200078e020c */
[----:B------:R-:W-:Y:S01]  /*3350*/  ISETP.GT.U32.AND P5, PT, R9, R57, PT ;  /* 0x000000390900720c */ /* 0x000fe20003fa4070 */
[----:B------:R-:W-:-:S04]  /*3360*/  IMAD.HI.U32 R12, R11, R16, RZ ;  /* 0x000000100b0c7227 */ /* 0x000fc800078e00ff */
[----:B------:R-:W-:Y:S02]  /*3370*/  IMAD.MOV R12, RZ, RZ, -R12 ;  /* 0x000000ffff0c7224 */ /* 0x000fe400078e0a0c */
[----:B------:R-:W-:Y:S02]  /*3380*/  IMAD.MOV R13, RZ, RZ, -R13 ;  /* 0x000000ffff0d7224 */ /* 0x000fe400078e0a0d */
[----:B------:R-:W-:Y:S02]  /*3390*/  IMAD R61, R9, R12, R16 ;  /* 0x0000000c093d7224 */ /* 0x000fe400078e0210 */
[----:B------:R-:W-:Y:S01]  /*33a0*/  @!P3 IMAD.MOV R55, RZ, RZ, -R55 ;  /* 0x000000ffff37b224 */ /* 0x000fe200078e0a37 */
[----:B------:R-:W-:Y:S01]  /*33b0*/  ISETP.GE.AND P3, PT, R15, RZ, PT ;  /* 0x000000ff0f00720c */ /* 0x000fe20003f66270 */
[--C-:B------:R-:W-:Y:S01]  /*33c0*/  @!P4 IMAD.IADD R123, R123, 0x1, -R9.reuse ;  /* 0x000000017b7bc824 */ /* 0x100fe200078e0a09 */
[C---:B------:R-:W-:Y:S01]  /*33d0*/  ISETP.GT.U32.AND P4, PT, R9.reuse, R59, PT ;  /* 0x0000003b0900720c */ /* 0x040fe20003f84070 */
[----:B------:R-:W-:Y:S01]  /*33e0*/  IMAD R117, R9, R13, R18 ;  /* 0x0000000d09757224 */ /* 0x000fe200078e0212 */
[----:B------:R-:W-:Y:S01]  /*33f0*/  LOP3.LUT R15, R0, 0x194, RZ, 0xfc, !PT ;  /* 0x00000194000f7812 */ /* 0x000fe200078efcff */
[----:B------:R-:W-:Y:S01]  /*3400*/  @!P1 IMAD.IADD R121, R121, 0x1, -R9 ;  /* 0x0000000179799824 */ /* 0x000fe200078e0a09 */
[----:B------:R-:W-:Y:S01]  /*3410*/  ISETP.GT.U32.AND P1, PT, R9, R61, PT ;  /* 0x0000003d0900720c */ /* 0x000fe20003f24070 */
[----:B------:R-:W-:Y:S01]  /*3420*/  IMAD.HI.U32 R2, R11, R14, RZ ;  /* 0x0000000e0b027227 */ /* 0x000fe200078e00ff */
[----:B------:R-:W-:-:S02]  /*3430*/  IABS R12, R15 ;  /* 0x0000000f000c7213 */ /* 0x000fc40000000000 */
[----:B------:R-:W-:Y:S01]  /*3440*/  LOP3.LUT R13, R0, 0x190, RZ, 0xfc, !PT ;  /* 0x00000190000d7812 */ /* 0x000fe200078efcff */
[----:B------:R-:W-:Y:S01]  /*3450*/  @!P6 IMAD.MOV R121, RZ, RZ, -R121 ;  /* 0x000000ffff79e224 */ /* 0x000fe200078e0a79 */
[----:B------:R-:W-:Y:S01]  /*3460*/  ISETP.GT.U32.AND P6, PT, R9, R117, PT ;  /* 0x000000750900720c */ /* 0x000fe20003fc4070 */
[----:B------:R-:W-:Y:S02]  /*3470*/  IMAD.MOV R2, RZ, RZ, -R2 ;  /* 0x000000ffff027224 */ /* 0x000fe400078e0a02 */
[----:B------:R-:W-:Y:S02]  /*3480*/  @!P4 IMAD.IADD R59, R59, 0x1, -R9 ;  /* 0x000000013b3bc824 */ /* 0x000fe400078e0a09 */
[----:B------:R-:W-:Y:S01]  /*3490*/  IMAD R119, R9, R2, R14 ;  /* 0x0000000209777224 */ /* 0x000fe200078e020e */
[----:B------:R-:W-:Y:S01]  /*34a0*/  IABS R14, R13 ;  /* 0x0000000d000e7213 */ /* 0x000fe20000000000 */
[----:B------:R-:W-:Y:S01]  /*34b0*/  IMAD.HI.U32 R2, R11, R12, RZ ;  /* 0x0000000c0b027227 */ /* 0x000fe200078e00ff */
[----:B------:R-:W-:-:S03]  /*34c0*/  ISETP.GT.U32.AND P4, PT, R9, R59, PT ;  /* 0x0000003b0900720c */ /* 0x000fc60003f84070 */
[----:B------:R-:W-:Y:S02]  /*34d0*/  @!P1 IMAD.IADD R61, R61, 0x1, -R9 ;  /* 0x000000013d3d9824 */ /* 0x000fe400078e0a09 */
[----:B------:R-:W-:Y:S01]  /*34e0*/  @!P0 IMAD.MOV R123, RZ, RZ, -R123 ;  /* 0x000000ffff7b8224 */ /* 0x000fe200078e0a7b */
[----:B------:R-:W-:Y:S01]  /*34f0*/  ISETP.GT.U32.AND P0, PT, R9, R119, PT ;  /* 0x000000770900720c */ /* 0x000fe20003f04070 */
[----:B------:R-:W-:Y:S02]  /*3500*/  IMAD.MOV R2, RZ, RZ, -R2 ;  /* 0x000000ffff027224 */ /* 0x000fe400078e0a02 */
[--C-:B------:R-:W-:Y:S01]  /*3510*/  @!P6 IMAD.IADD R117, R117, 0x1, -R9.reuse ;  /* 0x000000017575e824 */ /* 0x100fe200078e0a09 */
[----:B------:R-:W-:Y:S01]  /*3520*/  ISETP.GT.U32.AND P6, PT, R9, R61, PT ;  /* 0x0000003d0900720c */ /* 0x000fe20003fc4070 */
[----:B------:R-:W-:Y:S02]  /*3530*/  @!P5 IMAD.IADD R57, R57, 0x1, -R9 ;  /* 0x000000013939d824 */ /* 0x000fe400078e0a09 */
[----:B------:R-:W-:-:S02]  /*3540*/  IMAD R63, R9, R2, R12 ;  /* 0x00000002093f7224 */ /* 0x000fc400078e020c */
[----:B------:R-:W-:Y:S01]  /*3550*/  IMAD.HI.U32 R2, R11, R14, RZ ;  /* 0x0000000e0b027227 */ /* 0x000fe200078e00ff */
[----:B------:R-:W-:-:S03]  /*3560*/  ISETP.GT.U32.AND P5, PT, R9, R57, PT ;  /* 0x000000390900720c */ /* 0x000fc60003fa4070 */
[----:B------:R-:W-:Y:S02]  /*3570*/  IMAD.MOV R2, RZ, RZ, -R2 ;  /* 0x000000ffff027224 */ /* 0x000fe400078e0a02 */
[--C-:B------:R-:W-:Y:S01]  /*3580*/  @!P0 IMAD.IADD R119, R119, 0x1, -R9.reuse ;  /* 0x0000000177778824 */ /* 0x100fe200078e0a09 */
[----:B------:R-:W-:Y:S01]  /*3590*/  ISETP.GE.AND P0, PT, R15, RZ, PT ;  /* 0x000000ff0f00720c */ /* 0x000fe20003f06270 */
[----:B------:R-:W-:Y:S01]  /*35a0*/  IMAD R115, R9, R2, R14 ;  /* 0x0000000209737224 */ /* 0x000fe200078e020e */
[----:B------:R-:W-:Y:S01]  /*35b0*/  LOP3.LUT R15, R0, 0x18c, RZ, 0xfc, !PT ;  /* 0x0000018c000f7812 */ /* 0x000fe200078efcff */
[--C-:B------:R-:W-:Y:S01]  /*35c0*/  @!P4 IMAD.IADD R59, R59, 0x1, -R9.reuse ;  /* 0x000000013b3bc824 */ /* 0x100fe200078e0a09 */
[----:B------:R-:W-:Y:S01]  /*35d0*/  ISETP.GT.U32.AND P1, PT, R9, R119, PT ;  /* 0x000000770900720c */ /* 0x000fe20003f24070 */
[----:B------:R-:W-:Y:S01]  /*35e0*/  @!P6 IMAD.IADD R61, R61, 0x1, -R9 ;  /* 0x000000013d3de824 */ /* 0x000fe200078e0a09 */
[----:B------:R-:W-:Y:S01]  /*35f0*/  ISETP.GT.U32.AND P6, PT, R9, R115, PT ;  /* 0x000000730900720c */ /* 0x000fe20003fc4070 */
[----:B------:R-:W-:Y:S01]  /*3600*/  @!P3 IMAD.MOV R59, RZ, RZ, -R59 ;  /* 0x000000ffff3bb224 */ /* 0x000fe200078e0a3b */
[----:B------:R-:W-:Y:S01]  /*3610*/  IABS R12, R15 ;  /* 0x0000000f000c7213 */ /* 0x000fe20000000000 */
[----:B------:R-:W-:Y:S01]  /*3620*/  @!P5 IMAD.IADD R57, R57, 0x1, -R9 ;  /* 0x000000013939d824 */ /* 0x000fe200078e0a09 */
[----:B------:R-:W-:Y:S01]  /*3630*/  ISETP.GT.U32.AND P3, PT, R9, R117, PT ;  /* 0x000000750900720c */ /* 0x000fe20003f64070 */
[----:B------:R-:W-:Y:S01]  /*3640*/  IMAD R144, R8, UR5, RZ ;  /* 0x0000000508907c24 */ /* 0x000fe2000f8e02ff */
[----:B------:R-:W-:Y:S01]  /*3650*/  ISETP.GE.AND P5, PT, R17, RZ, PT ;  /* 0x000000ff1100720c */ /* 0x000fe20003fa6270 */
[----:B------:R-:W-:Y:S01]  /*3660*/  IMAD.MOV.U32 R14, RZ, RZ, R12 ;  /* 0x000000ffff0e7224 */ /* 0x000fe200078e000c */
[C---:B------:R-:W-:Y:S01]  /*3670*/  LOP3.LUT R17, R0.reuse, 0x188, RZ, 0xfc, !PT ;  /* 0x0000018800117812 */ /* 0x040fe200078efcff */
[----:B------:R-:W-:Y:S01]  /*3680*/  @!P2 IMAD.MOV R57, RZ, RZ, -R57 ;  /* 0x000000ffff39a224 */ /* 0x000fe200078e0a39 */
[----:B------:R-:W-:Y:S01]  /*3690*/  ISETP.GE.AND P2, PT, R19, RZ, PT ;  /* 0x000000ff1300720c */ /* 0x000fe20003f46270 */
[----:B------:R-:W-:Y:S01]  /*36a0*/  IMAD.HI.U32 R2, R11, R14, RZ ;  /* 0x0000000e0b027227 */ /* 0x000fe200078e00ff */
[----:B------:R-:W-:-:S02]  /*36b0*/  LOP3.LUT R19, R0, 0x184, RZ, 0xfc, !PT ;  /* 0x0000018400137812 */ /* 0x000fc400078efcff */
[----:B------:R-:W-:Y:S01]  /*36c0*/  IABS R16, R17 ;  /* 0x0000001100107213 */ /* 0x000fe20000000000 */
[--C-:B------:R-:W-:Y:S01]  /*36d0*/  @!P6 IMAD.IADD R115, R115, 0x1, -R9.reuse ;  /* 0x000000017373e824 */ /* 0x100fe200078e0a09 */
[----:B------:R-:W-:Y:S01]  /*36e0*/  ISETP.GE.AND P4, PT, R20, RZ, PT ;  /* 0x000000ff1400720c */ /* 0x000fe20003f86270 */
[----:B------:R-:W-:Y:S01]  /*36f0*/  IMAD.MOV R2, RZ, RZ, -R2 ;  /* 0x000000ffff027224 */ /* 0x000fe200078e0a02 */
[----:B------:R-:W-:Y:S01]  /*3700*/  IABS R18, R19 ;  /* 0x0000001300127213 */ /* 0x000fe20000000000 */
[----:B------:R-:W-:Y:S01]  /*3710*/  IMAD.HI.U32 R12, R11, R16, RZ ;  /* 0x000000100b0c7227 */ /* 0x000fe200078e00ff */
[----:B------:R-:W-:Y:S02]  /*3720*/  ISETP.GT.U32.AND P6, PT, R9, R115, PT ;  /* 0x000000730900720c */ /* 0x000fe40003fc4070 */
[----:B------:R-:W-:Y:S01]  /*3730*/  IABS R20, R21 ;  /* 0x0000001500147213 */ /* 0x000fe20000000000 */
[----:B------:R-:W-:Y:S01]  /*3740*/  @!P3 IMAD.IADD R117, R117, 0x1, -R9 ;  /* 0x000000017575b824 */ /* 0x000fe200078e0a09 */
[----:B------:R-:W-:Y:S01]  /*3750*/  ISETP.GE.AND P3, PT, R13, RZ, PT ;  /* 0x000000ff0d00720c */ /* 0x000fe20003f66270 */
[----:B------:R-:W-:-:S04]  /*3760*/  IMAD.HI.U32 R13, R11, R18, RZ ;  /* 0x000000120b0d7227 */ /* 0x000fc800078e00ff */
[----:B------:R-:W-:Y:S02]  /*3770*/  IMAD.MOV R12, RZ, RZ, -R12 ;  /* 0x000000ffff0c7224 */ /* 0x000fe400078e0a0c */
[----:B------:R-:W-:Y:S02]  /*3780*/  IMAD R65, R9, R2, R14 ;  /* 0x0000000209417224 */ /* 0x000fe400078e020e */
[----:B------:R-:W-:Y:S01]  /*3790*/  @!P1 IMAD.IADD R119, R119, 0x1, -R9 ;  /* 0x0000000177779824 */ /* 0x000fe200078e0a09 */
[C---:B------:R-:W-:Y:S01]  /*37a0*/  ISETP.GT.U32.AND P1, PT, R9.reuse, R63, PT ;  /* 0x0000003f0900720c */ /* 0x040fe20003f24070 */
[----:B------:R-:W-:Y:S02]  /*37b0*/  IMAD.MOV R13, RZ, RZ, -R13 ;  /* 0x000000ffff0d7224 */ /* 0x000fe400078e0a0d */
[C---:B------:R-:W-:Y:S01]  /*37c0*/  IMAD R113, R9.reuse, R12, R16 ;  /* 0x0000000c09717224 */ /* 0x040fe200078e0210 */
[C---:B------:R-:W-:Y:S01]  /*37d0*/  LOP3.LUT R16, R0.reuse, 0x178, RZ, 0xfc, !PT ;  /* 0x0000017800107812 */ /* 0x040fe200078efcff */
[----:B------:R-:W-:Y:S01]  /*37e0*/  @!P2 IMAD.MOV R61, RZ, RZ, -R61 ;  /* 0x000000ffff3da224 */ /* 0x000fe200078e0a3d */
[C---:B------:R-:W-:Y:S01]  /*37f0*/  ISETP.GT.U32.AND P2, PT, R9.reuse, R65, PT ;  /* 0x000000410900720c */ /* 0x040fe20003f44070 */
[C---:B------:R-:W-:Y:S01]  /*3800*/  IMAD R67, R9.reuse, R13, R18 ;  /* 0x0000000d09437224 */ /* 0x040fe200078e0212 */
[C---:B------:R-:W-:Y:S01]  /*3810*/  LOP3.LUT R13, R0.reuse, 0x180, RZ, 0xfc, !PT ;  /* 0x00000180000d7812 */ /* 0x040fe200078efcff */
[----:B------:R-:W-:Y:S01]  /*3820*/  @!P4 IMAD.MOV R117, RZ, RZ, -R117 ;  /* 0x000000ffff75c224 */ /* 0x000fe200078e0a75 */
[----:B------:R-:W-:Y:S01]  /*3830*/  ISETP.GT.U32.AND P4, PT, R9, R113, PT ;  /* 0x000000710900720c */ /* 0x000fe20003f84070 */
[--C-:B------:R-:W-:Y:S01]  /*3840*/  @!P6 IMAD.IADD R115, R115, 0x1, -R9.reuse ;  /* 0x000000017373e824 */ /* 0x100fe200078e0a09 */
[----:B------:R-:W-:Y:S01]  /*3850*/  ISETP.GT.U32.AND P6, PT, R9, R67, PT ;  /* 0x000000430900720c */ /* 0x000fe20003fc4070 */
[----:B------:R-:W-:Y:S01]  /*3860*/  @!P1 IMAD.IADD R63, R63, 0x1, -R9 ;  /* 0x000000013f3f9824 */ /* 0x000fe200078e0a09 */
[----:B------:R-:W-:Y:S01]  /*3870*/  ISETP.GE.AND P1, PT, R15, RZ, PT ;  /* 0x000000ff0f00720c */ /* 0x000fe20003f26270 */
[----:B------:R-:W-:Y:S01]  /*3880*/  @!P5 IMAD.MOV R119, RZ, RZ, -R119 ;  /* 0x000000ffff77d224 */ /* 0x000fe200078e0a77 */
[----:B------:R-:W-:Y:S01]  /*3890*/  IABS R12, R13 ;  /* 0x0000000d000c7213 */ /* 0x000fe20000000000 */
[----:B------:R-:W-:Y:S01]  /*38a0*/  @!P3 IMAD.MOV R115, RZ, RZ, -R115 ;  /* 0x000000ffff73b224 */ /* 0x000fe200078e0a73 */
[----:B------:R-:W-:Y:S01]  /*38b0*/  LOP3.LUT R15, R0, 0x17c, RZ, 0xfc, !PT ;  /* 0x0000017c000f7812 */ /* 0x000fe200078efcff */
[----:B------:R-:W-:Y:S01]  /*38c0*/  @!P2 IMAD.IADD R65, R65, 0x1, -R9 ;  /* 0x000000014141a824 */ /* 0x000fe200078e0a09 */
[----:B------:R-:W-:Y:S01]  /*38d0*/  ISETP.GT.U32.AND P5, PT, R9, R63, PT ;  /* 0x0000003f0900720c */ /* 0x000fe20003fa4070 */
[----:B------:R-:W-:Y:S01]  /*38e0*/  IMAD.HI.U32 R2, R11, R12, RZ ;  /* 0x0000000c0b027227 */ /* 0x000fe200078e00ff */
[----:B------:R-:W-:-:S02]  /*38f0*/  IABS R14, R15 ;  /* 0x0000000f000e7213 */ /* 0x000fc40000000000 */
[C---:B------:R-:W-:Y:S01]  /*3900*/  LOP3.LUT R18, R0.reuse, 0x170, RZ, 0xfc, !PT ;  /* 0x0000017000127812 */ /* 0x040fe200078efcff */
[--C-:B------:R-:W-:Y:S01]  /*3910*/  @!P4 IMAD.IADD R113, R113, 0x1, -R9.reuse ;  /* 0x000000017171c824 */ /* 0x100fe200078e0a09 */
[----:B------:R-:W-:Y:S01]  /*3920*/  ISETP.GT.U32.AND P4, PT, R9, R65, PT ;  /* 0x000000410900720c */ /* 0x000fe20003f84070 */
[----:B------:R-:W-:Y:S01]  /*3930*/  @!P6 IMAD.IADD R67, R67, 0x1, -R9 ;  /* 0x000000014343e824 */ /* 0x000fe200078e0a09 */
[----:B------:R-:W-:Y:S01]  /*3940*/  ISETP.GE.AND P2, PT, R19, RZ, PT ;  /* 0x000000ff1300720c */ /* 0x000fe20003f46270 */
[----:B------:R-:W-:Y:S01]  /*3950*/  IMAD.MOV R111, RZ, RZ, -R2 ;  /* 0x000000ffff6f7224 */ /* 0x000fe200078e0a02 */
[----:B------:R-:W-:Y:S01]  /*3960*/  ISETP.GT.U32.AND P6, PT, R9, R113, PT ;  /* 0x000000710900720c */ /* 0x000fe20003fc4070 */
[----:B------:R-:W-:Y:S01]  /*3970*/  IMAD.HI.U32 R2, R11, R14, RZ ;  /* 0x0000000e0b027227 */ /* 0x000fe200078e00ff */
[----:B------:R-:W-:-:S03]  /*3980*/  LOP3.LUT R19, R0, 0x154, RZ, 0xfc, !PT ;  /* 0x0000015400137812 */ /* 0x000fc600078efcff */
[----:B------:R-:W-:Y:S01]  /*3990*/  IMAD R111, R9, R111, R12 ;  /* 0x0000006f096f7224 */ /* 0x000fe200078e020c */
[----:B------:R-:W-:Y:S01]  /*39a0*/  IABS R12, R16 ;  /* 0x00000010000c7213 */ /* 0x000fe20000000000 */
[----:B------:R-:W-:Y:S02]  /*39b0*/  IMAD.MOV R2, RZ, RZ, -R2 ;  /* 0x000000ffff027224 */ /* 0x000fe400078e0a02 */
[--C-:B------:R-:W-:Y:S01]  /*39c0*/  @!P4 IMAD.IADD R65, R65, 0x1, -R9.reuse ;  /* 0x000000014141c824 */ /* 0x100fe200078e0a09 */
[C---:B------:R-:W-:Y:S01]  /*39d0*/  ISETP.GT.U32.AND P4, PT, R9.reuse, R111, PT ;  /* 0x0000006f0900720c */ /* 0x040fe20003f84070 */
[----:B------:R-:W-:Y:S02]  /*39e0*/  IMAD R73, R9, R2, R14 ;  /* 0x0000000209497224 */ /* 0x000fe400078e020e */
[--C-:B------:R-:W-:Y:S02]  /*39f0*/  @!P6 IMAD.IADD R113, R113, 0x1, -R9.reuse ;  /* 0x000000017171e824 */ /* 0x100fe400078e0a09 */
[----:B------:R-:W-:Y:S01]  /*3a00*/  @!P5 IMAD.IADD R63, R63, 0x1, -R9 ;  /* 0x000000013f3fd824 */ /* 0x000fe200078e0a09 */
[----:B------:R-:W-:Y:S01]  /*3a10*/  ISETP.GT.U32.AND P6, PT, R9, R73, PT ;  /* 0x000000490900720c */ /* 0x000fe20003fc4070 */
[----:B------:R-:W-:Y:S01]  /*3a20*/  IMAD.HI.U32 R2, R11, R12, RZ ;  /* 0x0000000c0b027227 */ /* 0x000fe200078e00ff */
[----:B------:R-:W-:-:S02]  /*3a30*/  ISETP.GE.AND P5, PT, R17, RZ, PT ;  /* 0x000000ff1100720c */ /* 0x000fc40003fa6270 */
[C---:B------:R-:W-:Y:S01]  /*3a40*/  LOP3.LUT R17, R0.reuse, 0x174, RZ, 0xfc, !PT ;  /* 0x0000017400117812 */ /* 0x040fe200078efcff */
[----:B------:R-:W-:Y:S01]  /*3a50*/  @!P0 IMAD.MOV R63, RZ, RZ, -R63 ;  /* 0x000000ffff3f8224 */ /* 0x000fe200078e0a3f */
[----:B------:R-:W-:Y:S01]  /*3a60*/  ISETP.GT.U32.AND P0, PT, R9, R67, PT ;  /* 0x000000430900720c */ /* 0x000fe20003f04070 */
[----:B------:R-:W-:Y:S01]  /*3a70*/  @!P4 IMAD.IADD R111, R111, 0x1, -R9 ;  /* 0x000000016f6fc824 */ /* 0x000fe200078e0a09 */
[----:B------:R-:W-:Y:S01]  /*3a80*/  IABS R14, R17 ;  /* 0x00000011000e7213 */ /* 0x000fe20000000000 */
[----:B------:R-:W-:Y:S01]  /*3a90*/  IMAD.MOV R109, RZ, RZ, -R2 ;  /* 0x000000ffff6d7224 */ /* 0x000fe200078e0a02 */
[----:B------:R-:W-:Y:S01]  /*3aa0*/  ISETP.GE.AND P4, PT, R15, RZ, PT ;  /* 0x000000ff0f00720c */ /* 0x000fe20003f86270 */
[----:B------:R-:W-:Y:S01]  /*3ab0*/  @!P1 IMAD.MOV R65, RZ, RZ, -R65 ;  /* 0x000000ffff419224 */ /* 0x000fe200078e0a41 */
[----:B------:R-:W-:Y:S01]  /*3ac0*/  LOP3.LUT R15, R0, 0x168, RZ, 0xfc, !PT ;  /* 0x00000168000f7812 */ /* 0x000fe200078efcff */
[----:B------:R-:W-:Y:S01]  /*3ad0*/  @!P6 IMAD.IADD R73, R73, 0x1, -R9 ;  /* 0x000000014949e824 */ /* 0x000fe200078e0a09 */
[----:B------:R-:W-:Y:S01]  /*3ae0*/  ISETP.GT.U32.AND P6, PT, R9, R111, PT ;  /* 0x0000006f0900720c */ /* 0x000fe20003fc4070 */
[----:B------:R-:W-:-:S03]  /*3af0*/  IMAD.HI.U32 R2, R11, R14, RZ ;  /* 0x0000000e0b027227 */ /* 0x000fc600078e00ff */
[----:B------:R-:W-:Y:S01]  /*3b00*/  ISETP.GT.U32.AND P3, PT, R9, R73, PT ;  /* 0x000000490900720c */ /* 0x000fe20003f64070 */
[----:B------:R-:W-:Y:S01]  /*3b10*/  @!P0 IMAD.IADD R67, R67, 0x1, -R9 ;  /* 0x0000000143438824 */ /* 0x000fe200078e0a09 */
[----:B------:R-:W-:Y:S01]  /*3b20*/  ISETP.GE.AND P0, PT, R13, RZ, PT ;  /* 0x000000ff0d00720c */ /* 0x000fe20003f06270 */
[C---:B------:R-:W-:Y:S01]  /*3b30*/  IMAD R109, R9.reuse, R109, R12 ;  /* 0x0000006d096d7224 */ /* 0x040fe200078e020c */
[----:B------:R-:W-:Y:S01]  /*3b40*/  IABS R13, R18 ;  /* 0x00000012000d7213 */ /* 0x000fe20000000000 */
[----:B------:R-:W-:Y:S02]  /*3b50*/  IMAD.MOV R75, RZ, RZ, -R2 ;  /* 0x000000ffff4b7224 */ /* 0x000fe400078e0a02 */
[----:B------:R-:W-:Y:S01]  /*3b60*/  @!P5 IMAD.MOV R113, RZ, RZ, -R113 ;  /* 0x000000ffff71d224 */ /* 0x000fe200078e0a71 */
[C---:B------:R-:W-:Y:S01]  /*3b70*/  ISETP.GT.U32.AND P1, PT, R9.reuse, R109, PT ;  /* 0x0000006d0900720c */ /* 0x040fe20003f24070 */
[----:B------:R-:W-:Y:S01]  /*3b80*/  IMAD R75, R9, R75, R14 ;  /* 0x0000004b094b7224 */ /* 0x000fe200078e020e */
[----:B------:R-:W-:Y:S01]  /*3b90*/  LOP3.LUT R14, R0, 0x16c, RZ, 0xfc, !PT ;  /* 0x0000016c000e7812 */ /* 0x000fe200078efcff */
[----:B------:R-:W-:Y:S01]  /*3ba0*/  IMAD.MOV.U32 R12, RZ, RZ, R13 ;  /* 0x000000ffff0c7224 */ /* 0x000fe200078e000d */
[----:B------:R-:W-:Y:S01]  /*3bb0*/  ISETP.GE.AND P5, PT, R16, RZ, PT ;  /* 0x000000ff1000720c */ /* 0x000fe20003fa6270 */
[----:B------:R-:W-:Y:S01]  /*3bc0*/  @!P6 IMAD.IADD R111, R111, 0x1, -R9 ;  /* 0x000000016f6fe824 */ /* 0x000fe200078e0a09 */
[----:B------:R-:W-:Y:S01]  /*3bd0*/  ISETP.GT.U32.AND P6, PT, R9, R75, PT ;  /* 0x0000004b0900720c */ /* 0x000fe20003fc4070 */
[----:B------:R-:W-:Y:S01]  /*3be0*/  IMAD.HI.U32 R2, R11, R12, RZ ;  /* 0x0000000c0b027227 */ /* 0x000fe200078e00ff */
[----:B------:R-:W-:-:S03]  /*3bf0*/  IABS R13, R14 ;  /* 0x0000000e000d7213 */ /* 0x000fc60000000000 */
[----:B------:R-:W-:Y:S02]  /*3c00*/  IMAD.MOV R2, RZ, RZ, -R2 ;  /* 0x000000ffff027224 */ /* 0x000fe400078e0a02 */
[----:B------:R-:W-:Y:S01]  /*3c10*/  @!P1 IMAD.IADD R109, R109, 0x1, -R9 ;  /* 0x000000016d6d9824 */ /* 0x000fe200078e0a09 */
[----:B------:R-:W-:Y:S01]  /*3c20*/  ISETP.GE.AND P1, PT, R14, RZ, PT ;  /* 0x000000ff0e00720c */ /* 0x000fe20003f26270 */
[----:B------:R-:W-:Y:S01]  /*3c30*/  IMAD R107, R9, R2, R12 ;  /* 0x00000002096b7224 */ /* 0x000fe200078e020c */
[----:B------:R-:W-:Y:S01]  /*3c40*/  IABS R14, R15 ;  /* 0x0000000f000e7213 */ /* 0x000fe20000000000 */
[----:B------:R-:W-:Y:S01]  /*3c50*/  IMAD.MOV.U32 R12, RZ, RZ, R13 ;  /* 0x000000ffff0c7224 */ /* 0x000fe200078e000d */
[----:B------:R-:W-:Y:S01]  /*3c60*/  LOP3.LUT R13, R0, 0x164, RZ, 0xfc, !PT ;  /* 0x00000164000d7812 */ /* 0x000fe200078efcff */
[----:B------:R-:W-:Y:S01]  /*3c70*/  @!P6 IMAD.IADD R75, R75, 0x1, -R9 ;  /* 0x000000014b4be824 */ /* 0x000fe200078e0a09 */
[----:B------:R-:W-:Y:S01]  /*3c80*/  ISETP.GT.U32.AND P6, PT, R9, R109, PT ;  /* 0x0000006d0900720c */ /* 0x000fe20003fc4070 */
[----:B------:R-:W-:Y:S01]  /*3c90*/  IMAD.HI.U32 R2, R11, R12, RZ ;  /* 0x0000000c0b027227 */ /* 0x000fe200078e00ff */
[----:B------:R-:W-:-:S03]  /*3ca0*/  IABS R16, R13 ;  /* 0x0000000d00107213 */ /* 0x000fc60000000000 */
[----:B------:R-:W-:Y:S01]  /*3cb0*/  @!P3 IMAD.IADD R73, R73, 0x1, -R9 ;  /* 0x000000014949b824 */ /* 0x000fe200078e0a09 */
[----:B------:R-:W-:Y:S01]  /*3cc0*/  ISETP.GE.AND P3, PT, R18, RZ, PT ;  /* 0x000000ff1200720c */ /* 0x000fe20003f66270 */
[----:B------:R-:W-:Y:S02]  /*3cd0*/  IMAD.MOV R2, RZ, RZ, -R2 ;  /* 0x000000ffff027224 */ /* 0x000fe400078e0a02 */
[----:B------:R-:W-:Y:S01]  /*3ce0*/  @!P4 IMAD.MOV R73, RZ, RZ, -R73 ;  /* 0x000000ffff49c224 */ /* 0x000fe200078e0a49 */
[C---:B------:R-:W-:Y:S01]  /*3cf0*/  ISETP.GT.U32.AND P4, PT, R9.reuse, R107, PT ;  /* 0x0000006b0900720c */ /* 0x040fe20003f84070 */
[----:B------:R-:W-:Y:S02]  /*3d00*/  IMAD R77, R9, R2, R12 ;  /* 0x00000002094d7224 */ /* 0x000fe400078e020c */
[----:B------:R-:W-:Y:S02]  /*3d10*/  @!P6 IMAD.IADD R109, R109, 0x1, -R9 ;  /* 0x000000016d6de824 */ /* 0x000fe400078e0a09 */
[----:B------:R-:W-:Y:S01]  /*3d20*/  @!P0 IMAD.MOV R111, RZ, RZ, -R111 ;  /* 0x000000ffff6f8224 */ /* 0x000fe200078e0a6f */
[C---:B------:R-:W-:Y:S01]  /*3d30*/  ISETP.GT.U32.AND P6, PT, R9.reuse, R77, PT ;  /* 0x0000004d0900720c */ /* 0x040fe20003fc4070 */
[----:B------:R-:W-:Y:S01]  /*3d40*/  @!P2 IMAD.MOV R67, RZ, RZ, -R67 ;  /* 0x000000ffff43a224 */ /* 0x000fe200078e0a43 */
[----:B------:R-:W-:Y:S01]  /*3d50*/  ISETP.GT.U32.AND P0, PT, R9, R75, PT ;  /* 0x0000004b0900720c */ /* 0x000fe20003f04070 */
[----:B------:R-:W-:Y:S01]  /*3d60*/  IMAD.HI.U32 R2, R11, R14, RZ ;  /* 0x0000000e0b027227 */ /* 0x000fe200078e00ff */
[----:B------:R-:W-:-:S02]  /*3d70*/  ISETP.GE.AND P2, PT, R17, RZ, PT ;  /* 0x000000ff1100720c */ /* 0x000fc40003f46270 */
[C---:B------:R-:W-:Y:S01]  /*3d80*/  LOP3.LUT R17, R0.reuse, 0x160, RZ, 0xfc, !PT ;  /* 0x0000016000117812 */ /* 0x040fe200078efcff */
[----:B------:R-:W-:Y:S01]  /*3d90*/  @!P4 IMAD.IADD R107, R107, 0x1, -R9 ;  /* 0x000000016b6bc824 */ /* 0x000fe200078e0a09 */
[----:B------:R-:W-:Y:S01]  /*3da0*/  ISETP.GE.AND P4, PT, R13, RZ, PT ;  /* 0x000000ff0d00720c */ /* 0x000fe20003f86270 */
[----:B------:R-:W-:Y:S01]  /*3db0*/  @!P5 IMAD.MOV R109, RZ, RZ, -R109 ;  /* 0x000000ffff6dd224 */ /* 0x000fe200078e0a6d */
[----:B------:R-:W-:Y:S01]  /*3dc0*/  IABS R18, R17 ;  /* 0x0000001100127213 */ /* 0x000fe20000000000 */
[----:B------:R-:W-:Y:S01]  /*3dd0*/  IMAD.HI.U32 R12, R11, R16, RZ ;  /* 0x000000100b0c7227 */ /* 0x000fe200078e00ff */
[----:B------:R-:W-:Y:S02]  /*3de0*/  ISETP.GT.U32.AND P5, PT, R9, R107, PT ;  /* 0x0000006b0900720c */ /* 0x000fe40003fa4070 */
[----:B------:R-:W-:Y:S01]  /*3df0*/  LOP3.LUT R13, R0, 0x15c, RZ, 0xfc, !PT ;  /* 0x0000015c000d7812 */ /* 0x000fe200078efcff */
[----:B------:R-:W-:Y:S02]  /*3e00*/  @!P6 IMAD.IADD R77, R77, 0x1, -R9 ;  /* 0x000000014d4de824 */ /* 0x000fe400078e0a09 */
[----:B------:R-:W-:-:S02]  /*3e10*/  IMAD.MOV R105, RZ, RZ, -R2 ;  /* 0x000000ffff697224 */ /* 0x000fc400078e0a02 */
[----:B------:R-:W-:Y:S01]  /*3e20*/  @!P0 IMAD.IADD R75, R75, 0x1, -R9 ;  /* 0x000000014b4b8824 */ /* 0x000fe200078e0a09 */
[----:B------:R-:W-:Y:S01]  /*3e30*/  ISETP.GT.U32.AND P6, PT, R9, R77, PT ;  /* 0x0000004d0900720c */ /* 0x000fe20003fc4070 */
[----:B------:R-:W-:Y:S01]  /*3e40*/  IMAD.HI.U32 R2, R11, R18, RZ ;  /* 0x000000120b027227 */ /* 0x000fe200078e00ff */
[----:B------:R-:W-:Y:S02]  /*3e50*/  ISETP.GE.AND P0, PT, R15, RZ, PT ;  /* 0x000000ff0f00720c */ /* 0x000fe40003f06270 */
[----:B------:R-:W-:Y:S01]  /*3e60*/  LOP3.LUT R15, R0, 0x158, RZ, 0xfc, !PT ;  /* 0x00000158000f7812 */ /* 0x000fe200078efcff */
[----:B------:R-:W-:Y:S02]  /*3e70*/  IMAD.MOV R12, RZ, RZ, -R12 ;  /* 0x000000ffff0c7224 */ /* 0x000fe400078e0a0c */
[----:B------:R-:W-:Y:S01]  /*3e80*/  IMAD R105, R9, R105, R14 ;  /* 0x0000006909697224 */ /* 0x000fe200078e020e */
[----:B------:R-:W-:Y:S01]  /*3e90*/  IABS R14, R13 ;  /* 0x0000000d000e7213 */ /* 0x000fe20000000000 */
[----:B------:R-:W-:-:S02]  /*3ea0*/  IMAD.MOV R2, RZ, RZ, -R2 ;  /* 0x000000ffff027224 */ /* 0x000fc400078e0a02 */
[C---:B------:R-:W-:Y:S01]  /*3eb0*/  IMAD R79, R9.reuse, R12, R16 ;  /* 0x0000000c094f7224 */ /* 0x040fe200078e0210 */
[----:B------:R-:W-:Y:S01]  /*3ec0*/  IABS R16, R15 ;  /* 0x0000000f00107213 */ /* 0x000fe20000000000 */
[----:B------:R-:W-:Y:S01]  /*3ed0*/  @!P2 IMAD.MOV R75, RZ, RZ, -R75 ;  /* 0x000000ffff4ba224 */ /* 0x000fe200078e0a4b */
[C---:B------:R-:W-:Y:S01]  /*3ee0*/  ISETP.GT.U32.AND P2, PT, R9.reuse, R105, PT ;  /* 0x000000690900720c */ /* 0x040fe20003f44070 */
[----:B------:R-:W-:Y:S01]  /*3ef0*/  IMAD R103, R9, R2, R18 ;  /* 0x0000000209677224 */ /* 0x000fe200078e0212 */
[----:B------:R-:W-:Y:S01]  /*3f00*/  IABS R18, R19 ;  /* 0x0000001300127213 */ /* 0x000fe20000000000 */
[--C-:B------:R-:W-:Y:S01]  /*3f10*/  @!P5 IMAD.IADD R107, R107, 0x1, -R9.reuse ;  /* 0x000000016b6bd824 */ /* 0x100fe200078e0a09 */
[----:B------:R-:W-:Y:S01]  /*3f20*/  ISETP.GT.U32.AND P5, PT, R9, R79, PT ;  /* 0x0000004f0900720c */ /* 0x000fe20003fa4070 */
[----:B------:R-:W-:Y:S01]  /*3f30*/  @!P6 IMAD.IADD R77, R77, 0x1, -R9 ;  /* 0x000000014d4de824 */ /* 0x000fe200078e0a09 */
[----:B------:R-:W-:Y:S01]  /*3f40*/  ISETP.GT.U32.AND P6, PT, R9, R103, PT ;  /* 0x000000670900720c */ /* 0x000fe20003fc4070 */
[----:B------:R-:W-:-:S04]  /*3f50*/  IMAD.HI.U32 R2, R11, R14, RZ ;  /* 0x0000000e0b027227 */ /* 0x000fc800078e00ff */
[----:B------:R-:W-:-:S04]  /*3f60*/  IMAD.HI.U32 R12, R11, R16, RZ ;  /* 0x000000100b0c7227 */ /* 0x000fc800078e00ff */
[--C-:B------:R-:W-:Y:S01]  /*3f70*/  @!P2 IMAD.IADD R105, R105, 0x1, -R9.reuse ;  /* 0x000000016969a824 */ /* 0x100fe200078e0a09 */
[----:B------:R-:W-:Y:S01]  /*3f80*/  ISETP.GE.AND P2, PT, R17, RZ, PT ;  /* 0x000000ff1100720c */ /* 0x000fe20003f46270 */
[--C-:B------:R-:W-:Y:S01]  /*3f90*/  @!P5 IMAD.IADD R79, R79, 0x1, -R9.reuse ;  /* 0x000000014f4fd824 */ /* 0x100fe200078e0a09 */
[----:B------:R-:W-:Y:S01]  /*3fa0*/  LOP3.LUT R17, R0, 0x134, RZ, 0xfc, !PT ;  /* 0x0000013400117812 */ /* 0x000fe200078efcff */
[----:B------:R-:W-:Y:S01]  /*3fb0*/  @!P6 IMAD.IADD R103, R103, 0x1, -R9 ;  /* 0x000000016767e824 */ /* 0x000fe200078e0a09 */
[C---:B------:R-:W-:Y:S01]  /*3fc0*/  ISETP.GT.U32.AND P5, PT, R9.reuse, R105, PT ;  /* 0x000000690900720c */ /* 0x040fe20003fa4070 */
[----:B------:R-:W-:Y:S01]  /*3fd0*/  IMAD.MOV R2, RZ, RZ, -R2 ;  /* 0x000000ffff027224 */ /* 0x000fe200078e0a02 */
[C---:B------:R-:W-:Y:S01]  /*3fe0*/  ISETP.GT.U32.AND P6, PT, R9.reuse, R79, PT ;  /* 0x0000004f0900720c */ /* 0x040fe20003fc4070 */
[----:B------:R-:W-:Y:S02]  /*3ff0*/  IMAD.MOV R12, RZ, RZ, -R12 ;  /* 0x000000ffff0c7224 */ /* 0x000fe400078e0a0c */
[----:B------:R-:W-:-:S02]  /*4000*/  IMAD R81, R9, R2, R14 ;  /* 0x0000000209517224 */ /* 0x000fc400078e020e */
[----:B------:R-:W-:Y:S01]  /*4010*/  IMAD R101, R9, R12, R16 ;  /* 0x0000000c09657224 */ /* 0x000fe200078e0210 */
[----:B------:R-:W-:Y:S01]  /*4020*/  LOP3.LUT R16, R0, 0x14c, RZ, 0xfc, !PT ;  /* 0x0000014c00107812 */ /* 0x000fe200078efcff */
[----:B------:R-:W-:-:S04]  /*4030*/  IMAD.HI.U32 R12, R11, R20, RZ ;  /* 0x000000140b0c7227 */ /* 0x000fc800078e00ff */
[--C-:B------:R-:W-:Y:S01]  /*4040*/  @!P5 IMAD.IADD R105, R105, 0x1, -R9.reuse ;  /* 0x000000016969d824 */ /* 0x100fe200078e0a09 */
[----:B------:R-:W-:Y:S01]  /*4050*/  ISETP.GT.U32.AND P5, PT, R9, R81, PT ;  /* 0x000000510900720c */ /* 0x000fe20003fa4070 */
[----:B------:R-:W-:Y:S01]  /*4060*/  @!P6 IMAD.IADD R79, R79, 0x1, -R9 ;  /* 0x000000014f4fe824 */ /* 0x000fe200078e0a09 */
[C---:B------:R-:W-:Y:S01]  /*4070*/  ISETP.GT.U32.AND P6, PT, R9.reuse, R101, PT ;  /* 0x000000650900720c */ /* 0x040fe20003fc4070 */
[----:B------:R-:W-:Y:S02]  /*4080*/  IMAD.MOV R12, RZ, RZ, -R12 ;  /* 0x000000ffff0c7224 */ /* 0x000fe400078e0a0c */
[----:B------:R-:W-:Y:S01]  /*4090*/  @!P3 IMAD.MOV R107, RZ, RZ, -R107 ;  /* 0x000000ffff6bb224 */ /* 0x000fe200078e0a6b */
[----:B------:R-:W-:Y:S01]  /*40a0*/  ISETP.GT.U32.AND P3, PT, R9, R103, PT ;  /* 0x000000670900720c */ /* 0x000fe20003f64070 */
[----:B------:R-:W-:Y:S01]  /*40b0*/  @!P1 IMAD.MOV R77, RZ, RZ, -R77 ;  /* 0x000000ffff4d9224 */ /* 0x000fe200078e0a4d */
[----:B------:R-:W-:Y:S01]  /*40c0*/  ISETP.GE.AND P1, PT, R13, RZ, PT ;  /* 0x000000ff0d00720c */ /* 0x000fe20003f26270 */
[----:B------:R-:W-:Y:S01]  /*40d0*/  IMAD R99, R9, R12, R20 ;  /* 0x0000000c09637224 */ /* 0x000fe200078e0214 */
[----:B------:R-:W-:Y:S01]  /*40e0*/  IABS R13, R16 ;  /* 0x00000010000d7213 */ /* 0x000fe20000000000 */
[----:B------:R-:W-:-:S04]  /*40f0*/  IMAD.HI.U32 R2, R11, R18, RZ ;  /* 0x000000120b027227 */ /* 0x000fc800078e00ff */
[--C-:B------:R-:W-:Y:S02]  /*4100*/  @!P5 IMAD.IADD R81, R81, 0x1, -R9.reuse ;  /* 0x000000015151d824 */ /* 0x100fe400078e0a09 */
[----:B------:R-:W-:Y:S02]  /*4110*/  @!P6 IMAD.IADD R101, R101, 0x1, -R9 ;  /* 0x000000016565e824 */ /* 0x000fe400078e0a09 */
[----:B------:R-:W-:Y:S01]  /*4120*/  @!P0 IMAD.MOV R105, RZ, RZ, -R105 ;  /* 0x000000ffff698224 */ /* 0x000fe200078e0a69 */
[C---:B------:R-:W-:Y:S01]  /*4130*/  ISETP.GT.U32.AND P0, PT, R9.reuse, R81, PT ;  /* 0x000000510900720c */ /* 0x040fe20003f04070 */
[----:B------:R-:W-:Y:S01]  /*4140*/  @!P4 IMAD.MOV R79, RZ, RZ, -R79 ;  /* 0x000000ffff4fc224 */ /* 0x000fe200078e0a4f */
[C---:B------:R-:W-:Y:S01]  /*4150*/  ISETP.GT.U32.AND P4, PT, R9.reuse, R99, PT ;  /* 0x000000630900720c */ /* 0x040fe20003f84070 */
[----:B------:R-:W-:Y:S01]  /*4160*/  IMAD.MOV R2, RZ, RZ, -R2 ;  /* 0x000000ffff027224 */ /* 0x000fe200078e0a02 */
[C---:B------:R-:W-:Y:S01]  /*4170*/  ISETP.GT.U32.AND P6, PT, R9.reuse, R101, PT ;  /* 0x000000650900720c */ /* 0x040fe20003fc4070 */
[----:B------:R-:W-:Y:S01]  /*4180*/  IMAD.MOV.U32 R12, RZ, RZ, R13 ;  /* 0x000000ffff0c7224 */ /* 0x000fe200078e000d */
[----:B------:R-:W-:Y:S01]  /*4190*/  LOP3.LUT R13, R0, 0x13c, RZ, 0xfc, !PT ;  /* 0x0000013c000d7812 */ /* 0x000fe200078efcff */
[----:B------:R-:W-:-:S02]  /*41a0*/  IMAD R83, R9, R2, R18 ;  /* 0x0000000209537224 */ /* 0x000fc400078e0212 */
[----:B------:R-:W-:-:S03]  /*41b0*/  IMAD.HI.U32 R2, R11, R12, RZ ;  /* 0x0000000c0b027227 */ /* 0x000fc600078e00ff */
[----:B------:R-:W-:Y:S01]  /*41c0*/  ISETP.GT.U32.AND P5, PT, R9, R83, PT ;  /* 0x000000530900720c */ /* 0x000fe20003fa4070 */
[--C-:B------:R-:W-:Y:S01]  /*41d0*/  @!P3 IMAD.IADD R103, R103, 0x1, -R9.reuse ;  /* 0x000000016767b824 */ /* 0x100fe200078e0a09 */
[----:B------:R-:W-:Y:S01]  /*41e0*/  ISETP.GE.AND P3, PT, R15, RZ, PT ;  /* 0x000000ff0f00720c */ /* 0x000fe20003f66270 */
[----:B------:R-:W-:Y:S01]  /*41f0*/  IMAD.MOV R2, RZ, RZ, -R2 ;  /* 0x000000ffff027224 */ /* 0x000fe200078e0a02 */
[----:B------:R-:W-:Y:S01]  /*4200*/  LOP3.LUT R15, R0, 0x148, RZ, 0xfc, !PT ;  /* 0x00000148000f7812 */ /* 0x000fe200078efcff */
[--C-:B------:R-:W-:Y:S01]  /*4210*/  @!P0 IMAD.IADD R81, R81, 0x1, -R9.reuse ;  /* 0x0000000151518824 */ /* 0x100fe200078e0a09 */
[----:B------:R-:W-:Y:S01]  /*4220*/  ISETP.GE.AND P0, PT, R21, RZ, PT ;  /* 0x000000ff1500720c */ /* 0x000fe20003f06270 */
[----:B------:R-:W-:Y:S01]  /*4230*/  IMAD R85, R9, R2, R12 ;  /* 0x0000000209557224 */ /* 0x000fe200078e020c */
[----:B------:R-:W-:Y:S01]  /*4240*/  IABS R14, R15 ;  /* 0x0000000f000e7213 */ /* 0x000fe20000000000 */
[--C-:B------:R-:W-:Y:S01]  /*4250*/  @!P4 IMAD.IADD R99, R99, 0x1, -R9.reuse ;  /* 0x000000016363c824 */ /* 0x100fe200078e0a09 */
[----:B------:R-:W-:Y:S01]  /*4260*/  ISETP.GE.AND P4, PT, R16, RZ, PT ;  /* 0x000000ff1000720c */ /* 0x000fe20003f86270 */
[----:B------:R-:W-:Y:S01]  /*4270*/  @!P6 IMAD.IADD R101, R101, 0x1, -R9 ;  /* 0x000000016565e824 */ /* 0x000fe200078e0a09 */
[C---:B------:R-:W-:Y:S01]  /*4280*/  ISETP.GT.U32.AND P6, PT, R9.reuse, R85, PT ;  /* 0x000000550900720c */ /* 0x040fe20003fc4070 */
[----:B------:R-:W-:Y:S01]  /*4290*/  @!P1 IMAD.MOV R81, RZ, RZ, -R81 ;  /* 0x000000ffff519224 */ /* 0x000fe200078e0a51 */
[----:B------:R-:W-:Y:S01]  /*42a0*/  ISETP.GT.U32.AND P1, PT, R9, R99, PT ;  /* 0x000000630900720c */ /* 0x000fe20003f24070 */
[----:B------:R-:W-:Y:S01]  /*42b0*/  IMAD.HI.U32 R2, R11, R14, RZ ;  /* 0x0000000e0b027227 */ /* 0x000fe200078e00ff */
[----:B------:R-:W-:-:S02]  /*42c0*/  LOP3.LUT R12, R0, 0x140, RZ, 0xfc, !PT ;  /* 0x00000140000c7812 */ /* 0x000fc400078efcff */
[C---:B------:R-:W-:Y:S01]  /*42d0*/  LOP3.LUT R21, R0.reuse, 0x128, RZ, 0xfc, !PT ;  /* 0x0000012800157812 */ /* 0x040fe200078efcff */
[----:B------:R-:W-:Y:S01]  /*42e0*/  IMAD.MOV R2, RZ, RZ, -R2 ;  /* 0x000000ffff027224 */ /* 0x000fe200078e0a02 */
[----:B------:R-:W-:Y:S01]  /*42f0*/  IABS R18, R12 ;  /* 0x0000000c00127213 */ /* 0x000fe20000000000 */
[--C-:B------:R-:W-:Y:S02]  /*4300*/  @!P5 IMAD.IADD R83, R83, 0x1, -R9.reuse ;  /* 0x000000015353d824 */ /* 0x100fe400078e0a09 */
[----:B------:R-:W-:Y:S01]  /*4310*/  IMAD R97, R9, R2, R14 ;  /* 0x0000000209617224 */ /* 0x000fe200078e020e */
[----:B------:R-:W-:Y:S01]  /*4320*/  LOP3.LUT R2, R0, 0x144, RZ, 0xfc, !PT ;  /* 0x0000014400027812 */ /* 0x000fe200078efcff */
[--C-:B------:R-:W-:Y:S01]  /*4330*/  @!P6 IMAD.IADD R85, R85, 0x1, -R9.reuse ;  /* 0x000000015555e824 */ /* 0x100fe200078e0a09 */
[----:B------:R-:W-:Y:S01]  /*4340*/  ISETP.GT.U32.AND P5, PT, R9, R83, PT ;  /* 0x000000530900720c */ /* 0x000fe20003fa4070 */
[----:B------:R-:W-:Y:S01]  /*4350*/  @!P1 IMAD.IADD R99, R99, 0x1, -R9 ;  /* 0x0000000163639824 */ /* 0x000fe200078e0a09 */
[C---:B------:R-:W-:Y:S01]  /*4360*/  ISETP.GT.U32.AND P1, PT, R9.reuse, R97, PT ;  /* 0x000000610900720c */ /* 0x040fe20003f24070 */
[----:B------:R-:W-:Y:S01]  /*4370*/  @!P2 IMAD.MOV R103, RZ, RZ, -R103 ;  /* 0x000000ffff67a224 */ /* 0x000fe200078e0a67 */
[----:B------:R-:W-:Y:S01]  /*4380*/  ISETP.GT.U32.AND P6, PT, R9, R85, PT ;  /* 0x000000550900720c */ /* 0x000fe20003fc4070 */
[----:B------:R-:W-:Y:S01]  /*4390*/  @!P0 IMAD.MOV R99, RZ, RZ, -R99 ;  /* 0x000000ffff638224 */ /* 0x000fe200078e0a63 */
[----:B------:R-:W-:Y:S01]  /*43a0*/  ISETP.GE.AND P2, PT, R19, RZ, PT ;  /* 0x000000ff1300720c */ /* 0x000fe20003f46270 */
[----:B------:R-:W-:Y:S01]  /*43b0*/  @!P3 IMAD.MOV R101, RZ, RZ, -R101 ;  /* 0x000000ffff65b224 */ /* 0x000fe200078e0a65 */
[----:B------:R-:W-:-:S02]  /*43c0*/  ISETP.GE.AND P0, PT, R13, RZ, PT ;  /* 0x000000ff0d00720c */ /* 0x000fc40003f06270 */
[----:B------:R-:W-:Y:S02]  /*43d0*/  LOP3.LUT R14, R0, 0x138, RZ, 0xfc, !PT ;  /* 0x00000138000e7812 */ /* 0x000fe400078efcff */
[----:B------:R-:W-:Y:S01]  /*43e0*/  IABS R16, R2 ;  /* 0x0000000200107213 */ /* 0x000fe20000000000 */
[--C-:B------:R-:W-:Y:S01]  /*43f0*/  @!P5 IMAD.IADD R83, R83, 0x1, -R9.reuse ;  /* 0x000000015353d824 */ /* 0x100fe200078e0a09 */
[----:B------:R-:W-:Y:S01]  /*4400*/  IABS R13, R13 ;  /* 0x0000000d000d7213 */ /* 0x000fe20000000000 */
[--C-:B------:R-:W-:Y:S01]  /*4410*/  @!P1 IMAD.IADD R97, R97, 0x1, -R9.reuse ;  /* 0x0000000161619824 */ /* 0x100fe200078e0a09 */
[----:B------:R-:W-:Y:S01]  /*4420*/  ISETP.GE.AND P3, PT, R2, RZ, PT ;  /* 0x000000ff0200720c */ /* 0x000fe20003f66270 */
[----:B------:R-:W-:Y:S01]  /*4430*/  @!P6 IMAD.IADD R85, R85, 0x1, -R9 ;  /* 0x000000015555e824 */ /* 0x000fe200078e0a09 */
[----:B------:R-:W-:Y:S01]  /*4440*/  ISETP.GE.AND P6, PT, R14, RZ, PT ;  /* 0x000000ff0e00720c */ /* 0x000fe20003fc6270 */
[----:B------:R-:W-:Y:S01]  /*4450*/  IMAD.HI.U32 R2, R11, R16, RZ ;  /* 0x000000100b027227 */ /* 0x000fe200078e00ff */
[----:B------:R-:W-:-:S02]  /*4460*/  IABS R20, R14 ;  /* 0x0000000e00147213 */ /* 0x000fc40000000000 */
[----:B------:R-:W-:Y:S01]  /*4470*/  ISETP.GT.U32.AND P1, PT, R9, R97, PT ;  /* 0x000000610900720c */ /* 0x000fe20003f24070 */
[----:B------:R-:W-:Y:S01]  /*4480*/  IMAD.MOV.U32 R14, RZ, RZ, R13 ;  /* 0x000000ffff0e7224 */ /* 0x000fe200078e000d */
[----:B------:R-:W-:Y:S01]  /*4490*/  ISETP.GE.AND P5, PT, R15, RZ, PT ;  /* 0x000000ff0f00720c */ /* 0x000fe20003fa6270 */
[----:B------:R-:W-:Y:S01]  /*44a0*/  @!P2 IMAD.MOV R83, RZ, RZ, -R83 ;  /* 0x000000ffff53a224 */ /* 0x000fe200078e0a53 */
[----:B------:R-:W-:Y:S01]  /*44b0*/  ISETP.GE.AND P2, PT, R12, RZ, PT ;  /* 0x000000ff0c00720c */ /* 0x000fe20003f46270 */
[----:B------:R-:W-:Y:S01]  /*44c0*/  IMAD.MOV R87, RZ, RZ, -R2 ;  /* 0x000000ffff577224 */ /* 0x000fe200078e0a02 */
[----:B------:R-:W-:Y:S01]  /*44d0*/  LOP3.LUT R19, R0, 0x130, RZ, 0xfc, !PT ;  /* 0x0000013000137812 */ /* 0x000fe200078efcff */
[----:B------:R-:W-:Y:S01]  /*44e0*/  IMAD.HI.U32 R12, R11, R14, RZ ;  /* 0x0000000e0b0c7227 */ /* 0x000fe200078e00ff */
[----:B------:R-:W-:-:S03]  /*44f0*/  IABS R15, R21 ;  /* 0x00000015000f7213 */ /* 0x000fc60000000000 */
[C---:B------:R-:W-:Y:S01]  /*4500*/  IMAD R87, R9.reuse, R87, R16 ;  /* 0x0000005709577224 */ /* 0x040fe200078e0210 */
[----:B------:R-:W-:Y:S01]  /*4510*/  IABS R16, R19 ;  /* 0x0000001300107213 */ /* 0x000fe20000000000 */
[----:B------:R-:W-:Y:S02]  /*4520*/  IMAD.MOV R12, RZ, RZ, -R12 ;  /* 0x000000ffff0c7224 */ /* 0x000fe400078e0a0c */
[----:B------:R-:W-:Y:S01]  /*4530*/  @!P4 IMAD.MOV R85, RZ, RZ, -R85 ;  /* 0x000000ffff55c224 */ /* 0x000fe200078e0a55 */
[----:B------:R-:W-:Y:S01]  /*4540*/  ISETP.GT.U32.AND P4, PT, R9, R87, PT ;  /* 0x000000570900720c */ /* 0x000fe20003f84070 */
[----:B------:R-:W-:Y:S02]  /*4550*/  @!P1 IMAD.IADD R97, R97, 0x1, -R9 ;  /* 0x0000000161619824 */ /* 0x000fe400078e0a09 */
[----:B------:R-:W-:Y:S01]  /*4560*/  IMAD R89, R9, R12, R14 ;  /* 0x0000000c09597224 */ /* 0x000fe200078e020e */
[----:B------:R-:W-:Y:S01]  /*4570*/  IABS R14, R17 ;  /* 0x00000011000e7213 */ /* 0x000fe20000000000 */
[----:B------:R-:W-:-:S02]  /*4580*/  @!P5 IMAD.MOV R97, RZ, RZ, -R97 ;  /* 0x000000ffff61d224 */ /* 0x000fc400078e0a61 */
[----:B------:R-:W-:Y:S01]  /*4590*/  IMAD.HI.U32 R2, R11, R18, RZ ;  /* 0x000000120b027227 */ /* 0x000fe200078e00ff */
[----:B------:R-:W-:-:S03]  /*45a0*/  ISETP.GT.U32.AND P5, PT, R9, R89, PT ;  /* 0x000000590900720c */ /* 0x000fc60003fa4070 */
[----:B------:R-:W-:Y:S02]  /*45b0*/  IMAD.MOV R95, RZ, RZ, -R2 ;  /* 0x000000ffff5f7224 */ /* 0x000fe400078e0a02 */
[----:B------:R-:W-:Y:S02]  /*45c0*/  @!P4 IMAD.IADD R87, R87, 0x1, -R9 ;  /* 0x000000015757c824 */ /* 0x000fe400078e0a09 */
[----:B------:R-:W-:-:S03]  /*45d0*/  IMAD.HI.U32 R2, R11, R20, RZ ;  /* 0x000000140b027227 */ /* 0x000fc600078e00ff */
[C---:B------:R-:W-:Y:S01]  /*45e0*/  ISETP.GT.U32.AND P4, PT, R9.reuse, R87, PT ;  /* 0x000000570900720c */ /* 0x040fe20003f84070 */
[----:B------:R-:W-:Y:S02]  /*45f0*/  IMAD R95, R9, R95, R18 ;  /* 0x0000005f095f7224 */ /* 0x000fe400078e0212 */
[----:B------:R-:W-:Y:S02]  /*4600*/  @!P5 IMAD.IADD R89, R89, 0x1, -R9 ;  /* 0x000000015959d824 */ /* 0x000fe400078e0a09 */
[----:B------:R-:W-:Y:S01]  /*4610*/  IMAD.MOV R2, RZ, RZ, -R2 ;  /* 0x000000ffff027224 */ /* 0x000fe200078e0a02 */
[----:B------:R-:W-:Y:S01]  /*4620*/  ISETP.GT.U32.AND P1, PT, R9, R95, PT ;  /* 0x0000005f0900720c */ /* 0x000fe20003f24070 */
[----:B------:R-:W-:Y:S01]  /*4630*/  IMAD.HI.U32 R12, R11, R16, RZ ;  /* 0x000000100b0c7227 */ /* 0x000fe200078e00ff */
[----:B------:R-:W-:-:S03]  /*4640*/  ISETP.GT.U32.AND P5, PT, R9, R89, PT ;  /* 0x000000590900720c */ /* 0x000fc60003fa4070 */
[----:B------:R-:W-:Y:S01]  /*4650*/  IMAD R93, R9, R2, R20 ;  /* 0x00000002095d7224 */ /* 0x000fe200078e0214 */
[----:B------:R-:W-:Y:S01]  /*4660*/  LOP3.LUT R20, R0, 0x12c, RZ, 0xfc, !PT ;  /* 0x0000012c00147812 */ /* 0x000fe200078efcff */
[----:B------:R-:W-:Y:S02]  /*4670*/  IMAD.MOV R12, RZ, RZ, -R12 ;  /* 0x000000ffff0c7224 */ /* 0x000fe400078e0a0c */
[----:B------:R-:W-:Y:S01]  /*4680*/  @!P4 IMAD.IADD R87, R87, 0x1, -R9 ;  /* 0x000000015757c824 */ /* 0x000fe200078e0a09 */
[C---:B------:R-:W-:Y:S01]  /*4690*/  ISETP.GT.U32.AND P4, PT, R9.reuse, R93, PT ;  /* 0x0000005d0900720c */ /* 0x040fe20003f84070 */
[----:B------:R-:W-:Y:S01]  /*46a0*/  IMAD R165, R9, R12, R16 ;  /* 0x0000000c09a57224 */ /* 0x000fe200078e0210 */
[----:B------:R-:W-:Y:S01]  /*46b0*/  IABS R13, R20 ;  /* 0x00000014000d7213 */ /* 0x000fe20000000000 */
[----:B------:R-:W-:-:S04]  /*46c0*/  IMAD.HI.U32 R2, R11, R14, RZ ;  /* 0x0000000e0b027227 */ /* 0x000fc800078e00ff */
[--C-:B------:R-:W-:Y:S01]  /*46d0*/  @!P5 IMAD.IADD R89, R89, 0x1, -R9.reuse ;  /* 0x000000015959d824 */ /* 0x100fe200078e0a09 */
[----:B------:R-:W-:Y:S01]  /*46e0*/  ISETP.GT.U32.AND P5, PT, R9, R165, PT ;  /* 0x000000a50900720c */ /* 0x000fe20003fa4070 */
[----:B------:R-:W-:Y:S02]  /*46f0*/  IMAD.MOV R2, RZ, RZ, -R2 ;  /* 0x000000ffff027224 */ /* 0x000fe400078e0a02 */
[----:B------:R-:W-:Y:S02]  /*4700*/  @!P1 IMAD.IADD R95, R95, 0x1, -R9 ;  /* 0x000000015f5f9824 */ /* 0x000fe400078e0a09 */
[C---:B------:R-:W-:Y:S02]  /*4710*/  IMAD R91, R9.reuse, R2, R14 ;  /* 0x00000002095b7224 */ /* 0x040fe400078e020e */
[----:B------:R-:W-:Y:S01]  /*4720*/  IMAD.MOV.U32 R14, RZ, RZ, R13 ;  /* 0x000000ffff0e7224 */ /* 0x000fe200078e000d */
[----:B------:R-:W-:Y:S01]  /*4730*/  ISETP.GT.U32.AND P1, PT, R9, R95, PT ;  /* 0x0000005f0900720c */ /* 0x000fe20003f24070 */
[----:B------:R-:W-:Y:S01]  /*4740*/  @!P4 IMAD.IADD R93, R93, 0x1, -R9 ;  /* 0x000000015d5dc824 */ /* 0x000fe200078e0a09 */
[----:B------:R-:W-:Y:S01]  /*4750*/  LOP3.LUT R13, R0, 0x124, RZ, 0xfc, !PT ;  /* 0x00000124000d7812 */ /* 0x000fe200078efcff */
[----:B------:R-:W-:Y:S01]  /*4760*/  IMAD.HI.U32 R2, R11, R14, RZ ;  /* 0x0000000e0b027227 */ /* 0x000fe200078e00ff */
[----:B------:R-:W-:-:S02]  /*4770*/  ISETP.GE.AND P4, PT, R17, RZ, PT ;  /* 0x000000ff1100720c */ /* 0x000fc40003f86270 */
[----:B------:R-:W-:Y:S01]  /*4780*/  IABS R18, R13 ;  /* 0x0000000d00127213 */ /* 0x000fe20000000000 */
[----:B------:R-:W-:Y:S01]  /*4790*/  @!P3 IMAD.MOV R87, RZ, RZ, -R87 ;  /* 0x000000ffff57b224 */ /* 0x000fe200078e0a57 */
[----:B------:R-:W-:Y:S01]  /*47a0*/  ISETP.GT.U32.AND P3, PT, R9, R93, PT ;  /* 0x0000005d0900720c */ /* 0x000fe20003f64070 */
[----:B------:R-:W-:Y:S01]  /*47b0*/  @!P5 IMAD.IADD R165, R165, 0x1, -R9 ;  /* 0x00000001a5a5d824 */ /* 0x000fe200078e0a09 */
[C---:B------:R-:W-:Y:S01]  /*47c0*/  LOP3.LUT R17, R0.reuse, 0x11c, RZ, 0xfc, !PT ;  /* 0x0000011c00117812 */ /* 0x040fe200078efcff */
[----:B------:R-:W-:Y:S02]  /*47d0*/  IMAD.MOV R2, RZ, RZ, -R2 ;  /* 0x000000ffff027224 */ /* 0x000fe400078e0a02 */
[----:B------:R-:W-:Y:S01]  /*47e0*/  IMAD.MOV.U32 R16, RZ, RZ, R15 ;  /* 0x000000ffff107224 */ /* 0x000fe200078e000f */
[C---:B------:R-:W-:Y:S01]  /*47f0*/  ISETP.GT.U32.AND P5, PT, R9.reuse, R165, PT ;  /* 0x000000a50900720c */ /* 0x040fe20003fa4070 */
[----:B------:R-:W-:Y:S01]  /*4800*/  IMAD R159, R9, R2, R14 ;  /* 0x00000002099f7224 */ /* 0x000fe200078e020e */
[----:B------:R-:W-:Y:S01]  /*4810*/  LOP3.LUT R15, R0, 0x120, RZ, 0xfc, !PT ;  /* 0x00000120000f7812 */ /* 0x000fe200078efcff */
[----:B------:R-:W-:Y:S01]  /*4820*/  IMAD.HI.U32 R12, R11, R16, RZ ;  /* 0x000000100b0c7227 */ /* 0x000fe200078e00ff */
[----:B------:R-:W-:-:S03]  /*4830*/  IABS R14, R17 ;  /* 0x00000011000e7213 */ /* 0x000fc60000000000 */
[----:B------:R-:W-:-:S04]  /*4840*/  IMAD.HI.U32 R2, R11, R18, RZ ;  /* 0x000000120b027227 */ /* 0x000fc800078e00ff */
[--C-:B------:R-:W-:Y:S01]  /*4850*/  @!P1 IMAD.IADD R95, R95, 0x1, -R9.reuse ;  /* 0x000000015f5f9824 */ /* 0x100fe200078e0a09 */
[C---:B------:R-:W-:Y:S01]  /*4860*/  ISETP.GT.U32.AND P1, PT, R9.reuse, R91, PT ;  /* 0x0000005b0900720c */ /* 0x040fe20003f24070 */
[----:B------:R-:W-:Y:S02]  /*4870*/  IMAD.MOV R12, RZ, RZ, -R12 ;  /* 0x000000ffff0c7224 */ /* 0x000fe400078e0a0c */
[----:B------:R-:W-:Y:S02]  /*4880*/  IMAD.MOV R2, RZ, RZ, -R2 ;  /* 0x000000ffff027224 */ /* 0x000fe400078e0a02 */
[----:B------:R-:W-:Y:S01]  /*4890*/  IMAD R163, R9, R12, R16 ;  /* 0x0000000c09a37224 */ /* 0x000fe200078e0210 */
[----:B------:R-:W-:Y:S01]  /*48a0*/  IABS R12, R15 ;  /* 0x0000000f000c7213 */ /* 0x000fe20000000000 */
[----:B------:R-:W-:Y:S01]  /*48b0*/  @!P3 IMAD.IADD R93, R93, 0x1, -R9 ;  /* 0x000000015d5db824 */ /* 0x000fe200078e0a09 */
[C---:B------:R-:W-:Y:S01]  /*48c0*/  ISETP.GT.U32.AND P3, PT, R9.reuse, R159, PT ;  /* 0x0000009f0900720c */ /* 0x040fe20003f64070 */
[----:B------:R-:W-:-:S02]  /*48d0*/  IMAD R161, R9, R2, R18 ;  /* 0x0000000209a17224 */ /* 0x000fc400078e0212 */
[----:B------:R-:W-:Y:S01]  /*48e0*/  @!P6 IMAD.MOV R93, RZ, RZ, -R93 ;  /* 0x000000ffff5de224 */ /* 0x000fe200078e0a5d */
[----:B------:R-:W-:Y:S01]  /*48f0*/  ISETP.GT.U32.AND P6, PT, R9, R163, PT ;  /* 0x000000a30900720c */ /* 0x000fe20003fc4070 */
[--C-:B------:R-:W-:Y:S01]  /*4900*/  @!P5 IMAD.IADD R165, R165, 0x1, -R9.reuse ;  /* 0x00000001a5a5d824 */ /* 0x100fe200078e0a09 */
[----:B------:R-:W-:Y:S01]  /*4910*/  ISETP.GT.U32.AND P5, PT, R9, R161, PT ;  /* 0x000000a10900720c */ /* 0x000fe20003fa4070 */
[----:B------:R-:W-:Y:S01]  /*4920*/  @!P1 IMAD.IADD R91, R91, 0x1, -R9 ;  /* 0x000000015b5b9824 */ /* 0x000fe200078e0a09 */
[----:B------:R-:W-:Y:S01]  /*4930*/  ISETP.GE.AND P1, PT, R19, RZ, PT ;  /* 0x000000ff1300720c */ /* 0x000fe20003f26270 */
[----:B------:R-:W-:Y:S01]  /*4940*/  @!P2 IMAD.MOV R95, RZ, RZ, -R95 ;  /* 0x000000ffff5fa224 */ /* 0x000fe200078e0a5f */
[C---:B------:R-:W-:Y:S01]  /*4950*/  LOP3.LUT R19, R0.reuse, 0x114, RZ, 0xfc, !PT ;  /* 0x0000011400137812 */ /* 0x040fe200078efcff */
[----:B------:R-:W-:Y:S01]  /*4960*/  IMAD.HI.U32 R2, R11, R12, RZ ;  /* 0x0000000c0b027227 */ /* 0x000fe200078e00ff */
[----:B------:R-:W-:Y:S02]  /*4970*/  ISETP.GT.U32.AND P2, PT, R9, R91, PT ;  /* 0x0000005b0900720c */ /* 0x000fe40003f44070 */
[----:B------:R-:W-:Y:S01]  /*4980*/  IABS R18, R19 ;  /* 0x0000001300127213 */ /* 0x000fe20000000000 */
[--C-:B------:R-:W-:Y:S01]  /*4990*/  @!P3 IMAD.IADD R159, R159, 0x1, -R9.reuse ;  /* 0x000000019f9fb824 */ /* 0x100fe200078e0a09 */
[----:B------:R-:W-:Y:S01]  /*49a0*/  ISETP.GE.AND P3, PT, R13, RZ, PT ;  /* 0x000000ff0d00720c */ /* 0x000fe20003f66270 */
[--C-:B------:R-:W-:Y:S01]  /*49b0*/  @!P6 IMAD.IADD R163, R163, 0x1, -R9.reuse ;  /* 0x00000001a3a3e824 */ /* 0x100fe200078e0a09 */
[----:B------:R-:W-:Y:S01]  /*49c0*/  LOP3.LUT R13, R0, 0x118, RZ, 0xfc, !PT ;  /* 0x00000118000d7812 */ /* 0x000fe200078efcff */
[----:B------:R-:W-:Y:S01]  /*49d0*/  @!P5 IMAD.IADD R161, R161, 0x1, -R9 ;  /* 0x00000001a1a1d824 */ /* 0x000fe200078e0a09 */
[----:B------:R-:W-:Y:S01]  /*49e0*/  ISETP.GT.U32.AND P6, PT, R9, R159, PT ;  /* 0x0000009f0900720c */ /* 0x000fe20003fc4070 */
[----:B------:R-:W-:Y:S01]  /*49f0*/  IMAD.MOV R167, RZ, RZ, -R2 ;  /* 0x000000ffffa77224 */ /* 0x000fe200078e0a02 */
[----:B------:R-:W-:Y:S01]  /*4a00*/  IABS R16, R13 ;  /* 0x0000000d00107213 */ /* 0x000fe20000000000 */
[----:B------:R-:W-:Y:S01]  /*4a10*/  IMAD.HI.U32 R2, R11, R14, RZ ;  /* 0x0000000e0b027227 */ /* 0x000fe200078e00ff */
[----:B------:R-:W-:-:S03]  /*4a20*/  ISETP.GT.U32.AND P5, PT, R9, R161, PT ;  /* 0x000000a10900720c */ /* 0x000fc60003fa4070 */
[----:B------:R-:W-:Y:S01]  /*4a30*/  @!P2 IMAD.IADD R91, R91, 0x1, -R9 ;  /* 0x000000015b5ba824 */ /* 0x000fe200078e0a09 */
[----:B------:R-:W-:Y:S01]  /*4a40*/  ISETP.GE.AND P2, PT, R21, RZ, PT ;  /* 0x000000ff1500720c */ /* 0x000fe20003f46270 */
[C---:B------:R-:W-:Y:S01]  /*4a50*/  IMAD R167, R9.reuse, R167, R12 ;  /* 0x000000a709a77224 */ /* 0x040fe200078e020c */
[----:B------:R-:W-:Y:S01]  /*4a60*/  LOP3.LUT R21, R0, 0xe0, RZ, 0xfc, !PT ;  /* 0x000000e000157812 */ /* 0x000fe200078efcff */
[----:B------:R-:W-:Y:S02]  /*4a70*/  IMAD.MOV R2, RZ, RZ, -R2 ;  /* 0x000000ffff027224 */ /* 0x000fe400078e0a02 */
[----:B------:R-:W-:Y:S01]  /*4a80*/  @!P4 IMAD.MOV R91, RZ, RZ, -R91 ;  /* 0x000000ffff5bc224 */ /* 0x000fe200078e0a5b */
[----:B------:R-:W-:Y:S01]  /*4a90*/  ISETP.GT.U32.AND P4, PT, R9, R163, PT ;  /* 0x000000a30900720c */ /* 0x000fe20003f84070 */
[----:B------:R-:W-:Y:S01]  /*4aa0*/  @!P6 IMAD.IADD R159, R159, 0x1, -R9 ;  /* 0x000000019f9fe824 */ /* 0x000fe200078e0a09 */
[C---:B------:R-:W-:Y:S01]  /*4ab0*/  ISETP.GT.U32.AND P6, PT, R9.reuse, R167, PT ;  /* 0x000000a70900720c */ /* 0x040fe20003fc4070 */
[----:B------:R-:W-:-:S02]  /*4ac0*/  IMAD R169, R9, R2, R14 ;  /* 0x0000000209a97224 */ /* 0x000fc400078e020e */
[----:B------:R-:W-:Y:S02]  /*4ad0*/  @!P5 IMAD.IADD R161, R161, 0x1, -R9 ;  /* 0x00000001a1a1d824 */ /* 0x000fe400078e0a09 */
[----:B------:R-:W-:Y:S01]  /*4ae0*/  @!P0 IMAD.MOV R89, RZ, RZ, -R89 ;  /* 0x000000ffff598224 */ /* 0x000fe200078e0a59 */
[----:B------:R-:W-:Y:S01]  /*4af0*/  ISETP.GT.U32.AND P5, PT, R9, R169, PT ;  /* 0x000000a90900720c */ /* 0x000fe20003fa4070 */
[----:B------:R-:W-:Y:S01]  /*4b00*/  IMAD.HI.U32 R2, R11, R16, RZ ;  /* 0x000000100b027227 */ /* 0x000fe200078e00ff */
[----:B------:R-:W-:Y:S02]  /*4b10*/  ISETP.GE.AND P0, PT, R20, RZ, PT ;  /* 0x000000ff1400720c */ /* 0x000fe40003f06270 */
[C---:B------:R-:W-:Y:S01]  /*4b20*/  LOP3.LUT R20, R0.reuse, 0xf0, RZ, 0xfc, !PT ;  /* 0x000000f000147812 */ /* 0x040fe200078efcff */
[----:B------:R-:W-:Y:S01]  /*4b30*/  @!P4 IMAD.IADD R163, R163, 0x1, -R9 ;  /* 0x00000001a3a3c824 */ /* 0x000fe200078e0a09 */
[----:B------:R-:W-:Y:S01]  /*4b40*/  ISETP.GE.AND P4, PT, R15, RZ, PT ;  /* 0x000000ff0f00720c */ /* 0x000fe20003f86270 */
[----:B------:R-:W-:Y:S01]  /*4b50*/  IMAD.HI.U32 R12, R11, R18, RZ ;  /* 0x000000120b0c7227 */ /* 0x000fe200078e00ff */
[----:B------:R-:W-:-:S03]  /*4b60*/  LOP3.LUT R15, R0, 0x110, RZ, 0xfc, !PT ;  /* 0x00000110000f7812 */ /* 0x000fc600078efcff */
[--C-:B------:R-:W-:Y:S01]  /*4b70*/  @!P6 IMAD.IADD R167, R167, 0x1, -R9.reuse ;  /* 0x00000001a7a7e824 */ /* 0x100fe200078e0a09 */
[----:B------:R-:W-:Y:S01]  /*4b80*/  ISETP.GE.AND P6, PT, R17, RZ, PT ;  /* 0x000000ff1100720c */ /* 0x000fe20003fc6270 */
[----:B------:R-:W-:Y:S01]  /*4b90*/  IMAD.MOV R2, RZ, RZ, -R2 ;  /* 0x000000ffff027224 */ /* 0x000fe200078e0a02 */
[----:B------:R-:W-:Y:S01]  /*4ba0*/  LOP3.LUT R17, R0, 0x10c, RZ, 0xfc, !PT ;  /* 0x0000010c00117812 */ /* 0x000fe200078efcff */
[----:B------:R-:W-:Y:S01]  /*4bb0*/  IMAD.MOV R12, RZ, RZ, -R12 ;  /* 0x000000ffff0c7224 */ /* 0x000fe200078e0a0c */
[----:B------:R-:W-:Y:S01]  /*4bc0*/  IABS R14, R15 ;  /* 0x0000000f000e7213 */ /* 0x000fe20000000000 */
[----:B------:R-:W-:Y:S01]  /*4bd0*/  @!P5 IMAD.IADD R169, R169, 0x1, -R9 ;  /* 0x00000001a9a9d824 */ /* 0x000fe200078e0a09 */
[C---:B------:R-:W-:Y:S01]  /*4be0*/  ISETP.GT.U32.AND P5, PT, R9.reuse, R167, PT ;  /* 0x000000a70900720c */ /* 0x040fe20003fa4070 */
[C---:B------:R-:W-:Y:S01]  /*4bf0*/  IMAD R171, R9.reuse, R2, R16 ;  /* 0x0000000209ab7224 */ /* 0x040fe200078e0210 */
[----:B------:R-:W-:Y:S01]  /*4c00*/  IABS R16, R17 ;  /* 0x0000001100107213 */ /* 0x000fe20000000000 */
[----:B------:R-:W-:-:S02]  /*4c10*/  IMAD R173, R9, R12, R18 ;  /* 0x0000000c09ad7224 */ /* 0x000fc400078e0212 */
[----:B------:R-:W-:Y:S01]  /*4c20*/  @!P0 IMAD.MOV R159, RZ, RZ, -R159 ;  /* 0x000000ffff9f8224 */ /* 0x000fe200078e0a9f */
[----:B------:R-:W-:Y:S01]  /*4c30*/  ISETP.GT.U32.AND P0, PT, R9, R169, PT ;  /* 0x000000a90900720c */ /* 0x000fe20003f04070 */
[----:B------:R-:W-:-:S04]  /*4c40*/  IMAD.HI.U32 R2, R11, R14, RZ ;  /* 0x0000000e0b027227 */ /* 0x000fc800078e00ff */
[----:B------:R-:W-:Y:S01]  /*4c50*/  @!P2 IMAD.MOV R163, RZ, RZ, -R163 ;  /* 0x000000ffffa3a224 */ /* 0x000fe200078e0aa3 */
[C---:B------:R-:W-:Y:S01]  /*4c60*/  ISETP.GT.U32.AND P2, PT, R9.reuse, R173, PT ;  /* 0x000000ad0900720c */ /* 0x040fe20003f44070 */
[----:B------:R-:W-:Y:S01]  /*4c70*/  @!P1 IMAD.MOV R165, RZ, RZ, -R165 ;  /* 0x000000ffffa59224 */ /* 0x000fe200078e0aa5 */
[----:B------:R-:W-:Y:S01]  /*4c80*/  ISETP.GT.U32.AND P1, PT, R9, R171, PT ;  /* 0x000000ab0900720c */ /* 0x000fe20003f24070 */
[----:B------:R-:W-:-:S04]  /*4c90*/  IMAD.HI.U32 R12, R11, R16, RZ ;  /* 0x000000100b0c7227 */ /* 0x000fc800078e00ff */
[----:B------:R-:W-:Y:S02]  /*4ca0*/  IMAD.MOV R2, RZ, RZ, -R2 ;  /* 0x000000ffff027224 */ /* 0x000fe400078e0a02 */
[--C-:B------:R-:W-:Y:S01]  /*4cb0*/  @!P5 IMAD.IADD R167, R167, 0x1, -R9.reuse ;  /* 0x00000001a7a7d824 */ /* 0x100fe200078e0a09 */
[----:B------:R-:W-:Y:S01]  /*4cc0*/  ISETP.GE.AND P5, PT, R19, RZ, PT ;  /* 0x000000ff1300720c */ /* 0x000fe20003fa6270 */
[----:B------:R-:W-:Y:S01]  /*4cd0*/  IMAD.MOV R12, RZ, RZ, -R12 ;  /* 0x000000ffff0c7224 */ /* 0x000fe200078e0a0c */
[C---:B------:R-:W-:Y:S01]  /*4ce0*/  LOP3.LUT R19, R0.reuse, 0xf4, RZ, 0xfc, !PT ;  /* 0x000000f400137812 */ /* 0x040fe200078efcff */
[----:B------:R-:W-:Y:S02]  /*4cf0*/  IMAD R175, R9, R2, R14 ;  /* 0x0000000209af7224 */ /* 0x000fe400078e020e */
[----:B------:R-:W-:Y:S01]  /*4d00*/  @!P0 IMAD.IADD R169, R169, 0x1, -R9 ;  /* 0x00000001a9a98824 */ /* 0x000fe200078e0a09 */
[----:B------:R-:W-:Y:S01]  /*4d10*/  ISETP.GE.AND P0, PT, R15, RZ, PT ;  /* 0x000000ff0f00720c */ /* 0x000fe20003f06270 */
[C---:B------:R-:W-:Y:S01]  /*4d20*/  IMAD R177, R9.reuse, R12, R16 ;  /* 0x0000000c09b17224 */ /* 0x040fe200078e0210 */
[C---:B------:R-:W-:Y:S01]  /*4d30*/  LOP3.LUT R12, R0.reuse, 0x108, RZ, 0xfc, !PT ;  /* 0x00000108000c7812 */ /* 0x040fe200078efcff */
[----:B------:R-:W-:Y:S01]  /*4d40*/  @!P4 IMAD.MOV R167, RZ, RZ, -R167 ;  /* 0x000000ffffa7c224 */ /* 0x000fe200078e0aa7 */
[----:B------:R-:W-:Y:S01]  /*4d50*/  ISETP.GT.U32.AND P4, PT, R9, R175, PT ;  /* 0x000000af0900720c */ /* 0x000fe20003f84070 */
[----:B------:R-:W-:Y:S01]  /*4d60*/  @!P2 IMAD.IADD R173, R173, 0x1, -R9 ;  /* 0x00000001adada824 */ /* 0x000fe200078e0a09 */
[----:B------:R-:W-:Y:S01]  /*4d70*/  LOP3.LUT R15, R0, 0x104, RZ, 0xfc, !PT ;  /* 0x00000104000f7812 */ /* 0x000fe200078efcff */
[----:B------:R-:W-:Y:S01]  /*4d80*/  @!P6 IMAD.MOV R169, RZ, RZ, -R169 ;  /* 0x000000ffffa9e224 */ /* 0x000fe200078e0aa9 */
[----:B------:R-:W-:Y:S01]  /*4d90*/  ISETP.GT.U32.AND P6, PT, R9, R177, PT ;  /* 0x000000b10900720c */ /* 0x000fe20003fc4070 */
[----:B------:R-:W-:Y:S01]  /*4da0*/  @!P1 IMAD.IADD R171, R171, 0x1, -R9 ;  /* 0x00000001abab9824 */ /* 0x000fe200078e0a09 */
[----:B------:R-:W-:Y:S01]  /*4db0*/  ISETP.GT.U32.AND P2, PT, R9, R173, PT ;  /* 0x000000ad0900720c */ /* 0x000fe20003f44070 */
[----:B------:R-:W-:Y:S01]  /*4dc0*/  @!P3 IMAD.MOV R161, RZ, RZ, -R161 ;  /* 0x000000ffffa1b224 */ /* 0x000fe200078e0aa1 */
[----:B------:R-:W-:-:S02]  /*4dd0*/  IABS R14, R12 ;  /* 0x0000000c000e7213 */ /* 0x000fc40000000000 */
[----:B------:R-:W-:Y:S02]  /*4de0*/  ISETP.GT.U32.AND P1, PT, R9, R171, PT ;  /* 0x000000ab0900720c */ /* 0x000fe40003f24070 */
[----:B------:R-:W-:Y:S01]  /*4df0*/  IABS R16, R15 ;  /* 0x0000000f00107213 */ /* 0x000fe20000000000 */
[----:B------:R-:W-:Y:S01]  /*4e00*/  @!P4 IMAD.IADD R175, R175, 0x1, -R9 ;  /* 0x00000001afafc824 */ /* 0x000fe200078e0a09 */
[----:B------:R-:W-:Y:S01]  /*4e10*/  ISETP.GE.AND P3, PT, R13, RZ, PT ;  /* 0x000000ff0d00720c */ /* 0x000fe20003f66270 */
[----:B------:R-:W-:-:S03]  /*4e20*/  IMAD.HI.U32 R2, R11, R14, RZ ;  /* 0x0000000e0b027227 */ /* 0x000fc600078e00ff */
[----:B------:R-:W-:Y:S01]  /*4e30*/  ISETP.GT.U32.AND P4, PT, R9, R175, PT ;  /* 0x000000af0900720c */ /* 0x000fe20003f84070 */
[--C-:B------:R-:W-:Y:S02]  /*4e40*/  @!P6 IMAD.IADD R177, R177, 0x1, -R9.reuse ;  /* 0x00000001b1b1e824 */ /* 0x100fe400078e0a09 */
[--C-:B------:R-:W-:Y:S01]  /*4e50*/  @!P2 IMAD.IADD R173, R173, 0x1, -R9.reuse ;  /* 0x00000001adada824 */ /* 0x100fe200078e0a09 */
[----:B------:R-:W-:Y:S01]  /*4e60*/  ISETP.GE.AND P2, PT, R12, RZ, PT ;  /* 0x000000ff0c00720c */ /* 0x000fe20003f46270 */
[----:B------:R-:W-:Y:S01]  /*4e70*/  @!P1 IMAD.IADD R171, R171, 0x1, -R9 ;  /* 0x00000001abab9824 */ /* 0x000fe200078e0a09 */
[----:B------:R-:W-:Y:S01]  /*4e80*/  ISETP.GT.U32.AND P6, PT, R9, R177, PT ;  /* 0x000000b10900720c */ /* 0x000fe20003fc4070 */
[----:B------:R-:W-:Y:S01]  /*4e90*/  IMAD.HI.U32 R12, R11, R16, RZ ;  /* 0x000000100b0c7227 */ /* 0x000fe200078e00ff */
[----:B------:R-:W-:Y:S02]  /*4ea0*/  ISETP.GE.AND P1, PT, R17, RZ, PT ;  /* 0x000000ff1100720c */ /* 0x000fe40003f26270 */
[----:B------:R-:W-:Y:S01]  /*4eb0*/  LOP3.LUT R17, R0, 0x100, RZ, 0xfc, !PT ;  /* 0x0000010000117812 */ /* 0x000fe200078efcff */
[----:B------:R-:W-:-:S02]  /*4ec0*/  IMAD.MOV R2, RZ, RZ, -R2 ;  /* 0x000000ffff027224 */ /* 0x000fc400078e0a02 */
[----:B------:R-:W-:Y:S01]  /*4ed0*/  IMAD.MOV R12, RZ, RZ, -R12 ;  /* 0x000000ffff0c7224 */ /* 0x000fe200078e0a0c */
[----:B------:R-:W-:Y:S01]  /*4ee0*/  IABS R13, R17 ;  /* 0x00000011000d7213 */ /* 0x000fe20000000000 */
[C---:B------:R-:W-:Y:S02]  /*4ef0*/  IMAD R179, R9.reuse, R2, R14 ;  /* 0x0000000209b37224 */ /* 0x040fe400078e020e */
[----:B------:R-:W-:Y:S02]  /*4f00*/  IMAD R181, R9, R12, R16 ;  /* 0x0000000c09b57224 */ /* 0x000fe400078e0210 */
[----:B------:R-:W-:Y:S01]  /*4f10*/  @!P4 IMAD.IADD R175, R175, 0x1, -R9 ;  /* 0x00000001afafc824 */ /* 0x000fe200078e0a09 */
[----:B------:R-:W-:Y:S01]  /*4f20*/  ISETP.GT.U32.AND P4, PT, R9, R179, PT ;  /* 0x000000b30900720c */ /* 0x000fe20003f84070 */
[----:B------:R-:W-:Y:S01]  /*4f30*/  IMAD.MOV.U32 R14, RZ, RZ, R13 ;  /* 0x000000ffff0e7224 */ /* 0x000fe200078e000d */
[----:B------:R-:W-:Y:S01]  /*4f40*/  LOP3.LUT R13, R0, 0xfc, RZ, 0xfc, !PT ;  /* 0x000000fc000d7812 */ /* 0x000fe200078efcff */
[----:B------:R-:W-:Y:S01]  /*4f50*/  @!P6 IMAD.IADD R177, R177, 0x1, -R9 ;  /* 0x00000001b1b1e824 */ /* 0x000fe200078e0a09 */
[----:B------:R-:W-:Y:S01]  /*4f60*/  ISETP.GT.U32.AND P6, PT, R9, R181, PT ;  /* 0x000000b50900720c */ /* 0x000fe20003fc4070 */
[----:B------:R-:W-:Y:S01]  /*4f70*/  IMAD.HI.U32 R2, R11, R14, RZ ;  /* 0x0000000e0b027227 */ /* 0x000fe200078e00ff */
[----:B------:R-:W-:-:S03]  /*4f80*/  IABS R16, R13 ;  /* 0x0000000d00107213 */ /* 0x000fc60000000000 */
[----:B------:R-:W-:Y:S02]  /*4f90*/  IMAD.MOV R2, RZ, RZ, -R2 ;  /* 0x000000ffff027224 */ /* 0x000fe400078e0a02 */
[----:B------:R-:W-:Y:S01]  /*4fa0*/  @!P3 IMAD.MOV R171, RZ, RZ, -R171 ;  /* 0x000000ffffabb224 */ /* 0x000fe200078e0aab */
[----:B------:R-:W-:Y:S01]  /*4fb0*/  ISETP.GE.AND P3, PT, R15, RZ, PT ;  /* 0x000000ff0f00720c */ /* 0x000fe20003f66270 */
[----:B------:R-:W-:Y:S01]  /*4fc0*/  IMAD R183, R9, R2, R14 ;  /* 0x0000000209b77224 */ /* 0x000fe200078e020e */
[----:B------:R-:W-:Y:S01]  /*4fd0*/  LOP3.LUT R15, R0, 0xf8, RZ, 0xfc, !PT ;  /* 0x000000f8000f7812 */ /* 0x000fe200078efcff */
[--C-:B------:R-:W-:Y:S01]  /*4fe0*/  @!P4 IMAD.IADD R179, R179, 0x1, -R9.reuse ;  /* 0x00000001b3b3c824 */ /* 0x100fe200078e0a09 */
[----:B------:R-:W-:Y:S01]  /*4ff0*/  IABS R14, R19 ;  /* 0x00000013000e7213 */ /* 0x000fe20000000000 */
[----:B------:R-:W-:Y:S01]  /*5000*/  @!P6 IMAD.IADD R181, R181, 0x1, -R9 ;  /* 0x00000001b5b5e824 */ /* 0x000fe200078e0a09 */
[----:B------:R-:W-:Y:S01]  /*5010*/  ISETP.GT.U32.AND P4, PT, R9, R183, PT ;  /* 0x000000b70900720c */ /* 0x000fe20003f84070 */
[----:B------:R-:W-:Y:S01]  /*5020*/  IMAD.HI.U32 R2, R11, R16, RZ ;  /* 0x000000100b027227 */ /* 0x000fe200078e00ff */
[----:B------:R-:W-:-:S02]  /*5030*/  ISETP.GT.U32.AND P6, PT, R9, R179, PT ;  /* 0x000000b30900720c */ /* 0x000fc40003fc4070 */
[----:B------:R-:W-:Y:S01]  /*5040*/  IABS R18, R15 ;  /* 0x0000000f00127213 */ /* 0x000fe20000000000 */
[----:B------:R-:W-:Y:S02]  /*5050*/  IMAD.MOV R2, RZ, RZ, -R2 ;  /* 0x000000ffff027224 */ /* 0x000fe400078e0a02 */
[----:B------:R-:W-:Y:S02]  /*5060*/  @!P0 IMAD.MOV R175, RZ, RZ, -R175 ;  /* 0x000000ffffaf8224 */ /* 0x000fe400078e0aaf */
[----:B------:R-:W-:Y:S01]  /*5070*/  IMAD R185, R9, R2, R16 ;  /* 0x0000000209b97224 */ /* 0x000fe200078e0210 */
[----:B------:R-:W-:Y:S01]  /*5080*/  IABS R16, R20 ;  /* 0x0000001400107213 */ /* 0x000fe20000000000 */
[----:B------:R-:W-:-:S04]  /*5090*/  IMAD.HI.U32 R2, R11, R14, RZ ;  /* 0x0000000e0b027227 */ /* 0x000fc800078e00ff */
[--C-:B------:R-:W-:Y:S01]  /*50a0*/  @!P4 IMAD.IADD R183, R183, 0x1, -R9.reuse ;  /* 0x00000001b7b7c824 */ /* 0x100fe200078e0a09 */
[----:B------:R-:W-:Y:S01]  /*50b0*/  ISETP.GT.U32.AND P4, PT, R9, R181, PT ;  /* 0x000000b50900720c */ /* 0x000fe20003f84070 */
[----:B------:R-:W-:Y:S01]  /*50c0*/  @!P6 IMAD.IADD R179, R179, 0x1, -R9 ;  /* 0x00000001b3b3e824 */ /* 0x000fe200078e0a09 */
[----:B------:R-:W-:Y:S01]  /*50d0*/  ISETP.GT.U32.AND P6, PT, R9, R185, PT ;  /* 0x000000b90900720c */ /* 0x000fe20003fc4070 */
[----:B------:R-:W-:Y:S01]  /*50e0*/  IMAD.HI.U32 R12, R11, R18, RZ ;  /* 0x000000120b0c7227 */ /* 0x000fe200078e00ff */
[----:B------:R-:W-:-:S03]  /*50f0*/  ISETP.GT.U32.AND P0, PT, R9, R183, PT ;  /* 0x000000b70900720c */ /* 0x000fc60003f04070 */
[----:B------:R-:W-:Y:S02]  /*5100*/  IMAD.MOV R2, RZ, RZ, -R2 ;  /* 0x000000ffff027224 */ /* 0x000fe400078e0a02 */
[----:B------:R-:W-:Y:S02]  /*5110*/  IMAD.MOV R12, RZ, RZ, -R12 ;  /* 0x000000ffff0c7224 */ /* 0x000fe400078e0a0c */
[----:B------:R-:W-:Y:S02]  /*5120*/  IMAD R189, R9, R2, R14 ;  /* 0x0000000209bd7224 */ /* 0x000fe400078e020e */
[--C-:B------:R-:W-:Y:S01]  /*5130*/  @!P4 IMAD.IADD R181, R181, 0x1, -R9.reuse ;  /* 0x00000001b5b5c824 */ /* 0x100fe200078e0a09 */
[----:B------:R-:W-:Y:S01]  /*5140*/  ISETP.GE.AND P4, PT, R15, RZ, PT ;  /* 0x000000ff0f00720c */ /* 0x000fe20003f86270 */
[----:B------:R-:W-:Y:S01]  /*5150*/  @!P6 IMAD.IADD R185, R185, 0x1, -R9 ;  /* 0x00000001b9b9e824 */ /* 0x000fe200078e0a09 */
[C---:B------:R-:W-:Y:S01]  /*5160*/  ISETP.GT.U32.AND P6, PT, R9.reuse, R189, PT ;  /* 0x000000bd0900720c */ /* 0x040fe20003fc4070 */
[----:B------:R-:W-:Y:S01]  /*5170*/  @!P3 IMAD.MOV R181, RZ, RZ, -R181 ;  /* 0x000000ffffb5b224 */ /* 0x000fe200078e0ab5 */
[----:B------:R-:W-:Y:S01]  /*5180*/  LOP3.LUT R15, R0, 0xec, RZ, 0xfc, !PT ;  /* 0x000000ec000f7812 */ /* 0x000fe200078efcff */
[C---:B------:R-:W-:Y:S01]  /*5190*/  IMAD R187, R9.reuse, R12, R18 ;  /* 0x0000000c09bb7224 */ /* 0x040fe200078e0212 */
[----:B------:R-:W-:Y:S01]  /*51a0*/  ISETP.GT.U32.AND P3, PT, R9, R185, PT ;  /* 0x000000b90900720c */ /* 0x000fe20003f64070 */
[----:B------:R-:W-:Y:S01]  /*51b0*/  IMAD.HI.U32 R12, R11, R16, RZ ;  /* 0x000000100b0c7227 */ /* 0x000fe200078e00ff */
[----:B------:R-:W-:-:S03]  /*51c0*/  IABS R18, R21 ;  /* 0x0000001500127213 */ /* 0x000fc60000000000 */
[----:B------:R-:W-:Y:S02]  /*51d0*/  IMAD.MOV R12, RZ, RZ, -R12 ;  /* 0x000000ffff0c7224 */ /* 0x000fe400078e0a0c */
[----:B------:R-:W-:Y:S01]  /*51e0*/  @!P2 IMAD.MOV R179, RZ, RZ, -R179 ;  /* 0x000000ffffb3a224 */ /* 0x000fe200078e0ab3 */
[C---:B------:R-:W-:Y:S01]  /*51f0*/  ISETP.GT.U32.AND P2, PT, R9.reuse, R187, PT ;  /* 0x000000bb0900720c */ /* 0x040fe20003f44070 */
[----:B------:R-:W-:Y:S01]  /*5200*/  IMAD R191, R9, R12, R16 ;  /* 0x0000000c09bf7224 */ /* 0x000fe200078e0210 */
[----:B------:R-:W-:Y:S01]  /*5210*/  IABS R12, R15 ;  /* 0x0000000f000c7213 */ /* 0x000fe20000000000 */
[--C-:B------:R-:W-:Y:S02]  /*5220*/  @!P6 IMAD.IADD R189, R189, 0x1, -R9.reuse ;  /* 0x00000001bdbde824 */ /* 0x100fe400078e0a09 */
[----:B------:R-:W-:Y:S01]  /*5230*/  @!P3 IMAD.IADD R185, R185, 0x1, -R9 ;  /* 0x00000001b9b9b824 */ /* 0x000fe200078e0a09 */
[----:B------:R-:W-:Y:S01]  /*5240*/  ISETP.GT.U32.AND P3, PT, R9, R191, PT ;  /* 0x000000bf0900720c */ /* 0x000fe20003f64070 */
[----:B------:R-:W-:Y:S01]  /*5250*/  @!P5 IMAD.MOV R173, RZ, RZ, -R173 ;  /* 0x000000ffffadd224 */ /* 0x000fe200078e0aad */
[----:B------:R-:W-:Y:S01]  /*5260*/  ISETP.GE.AND P5, PT, R17, RZ, PT ;  /* 0x000000ff1100720c */ /* 0x000fe20003fa6270 */
[----:B------:R-:W-:Y:S01]  /*5270*/  @!P0 IMAD.IADD R183, R183, 0x1, -R9 ;  /* 0x00000001b7b78824 */ /* 0x000fe200078e0a09 */
[----:B------:R-:W-:Y:S01]  /*5280*/  ISETP.GE.AND P0, PT, R19, RZ, PT ;  /* 0x000000ff1300720c */ /* 0x000fe20003f06270 */
[----:B------:R-:W-:Y:S01]  /*5290*/  IMAD.HI.U32 R2, R11, R12, RZ ;  /* 0x0000000c0b027227 */ /* 0x000fe200078e00ff */
[----:B------:R-:W-:-:S02]  /*52a0*/  LOP3.LUT R19, R0, 0xe4, RZ, 0xfc, !PT ;  /* 0x000000e400137812 */ /* 0x000fc400078efcff */
[----:B------:R-:W-:Y:S01]  /*52b0*/  ISETP.GT.U32.AND P6, PT, R9, R189, PT ;  /* 0x000000bd0900720c */ /* 0x000fe20003fc4070 */
[--C-:B------:R-:W-:Y:S01]  /*52c0*/  @!P2 IMAD.IADD R187, R187, 0x1, -R9.reuse ;  /* 0x00000001bbbba824 */ /* 0x100fe200078e0a09 */
[----:B------:R-:W-:Y:S01]  /*52d0*/  IABS R16, R19 ;  /* 0x0000001300107213 */ /* 0x000fe20000000000 */
[----:B------:R-:W-:Y:S01]  /*52e0*/  IMAD.MOV R2, RZ, RZ, -R2 ;  /* 0x000000ffff027224 */ /* 0x000fe200078e0a02 */
[----:B------:R-:W-:Y:S01]  /*52f0*/  LOP3.LUT R17, R0, 0xe8, RZ, 0xfc, !PT ;  /* 0x000000e800117812 */ /* 0x000fe200078efcff */
[----:B------:R-:W-:Y:S01]  /*5300*/  @!P3 IMAD.IADD R191, R191, 0x1, -R9 ;  /* 0x00000001bfbfb824 */ /* 0x000fe200078e0a09 */
[C---:B------:R-:W-:Y:S01]  /*5310*/  ISETP.GT.U32.AND P2, PT, R9.reuse, R187, PT ;  /* 0x000000bb0900720c */ /* 0x040fe20003f44070 */
[----:B------:R-:W-:Y:S01]  /*5320*/  IMAD R193, R9, R2, R12 ;  /* 0x0000000209c17224 */ /* 0x000fe200078e020c */
[----:B------:R-:W-:Y:S01]  /*5330*/  IABS R14, R17 ;  /* 0x00000011000e7213 */ /* 0x000fe20000000000 */
[----:B------:R-:W-:Y:S01]  /*5340*/  IMAD.HI.U32 R12, R11, R16, RZ ;  /* 0x000000100b0c7227 */ /* 0x000fe200078e00ff */
[----:B------:R-:W-:-:S02]  /*5350*/  ISETP.GE.AND P3, PT, R15, RZ, PT ;  /* 0x000000ff0f00720c */ /* 0x000fc40003f66270 */
[----:B------:R-:W-:Y:S01]  /*5360*/  LOP3.LUT R15, R0, 0xdc, RZ, 0xfc, !PT ;  /* 0x000000dc000f7812 */ /* 0x000fe200078efcff */
[----:B------:R-:W-:Y:S01]  /*5370*/  @!P1 IMAD.MOV R177, RZ, RZ, -R177 ;  /* 0x000000ffffb19224 */ /* 0x000fe200078e0ab1 */
[----:B------:R-:W-:Y:S01]  /*5380*/  ISETP.GE.AND P1, PT, R13, RZ, PT ;  /* 0x000000ff0d00720c */ /* 0x000fe20003f26270 */
[----:B------:R-:W-:Y:S01]  /*5390*/  @!P5 IMAD.MOV R183, RZ, RZ, -R183 ;  /* 0x000000ffffb7d224 */ /* 0x000fe200078e0ab7 */
[----:B------:R-:W-:Y:S01]  /*53a0*/  ISETP.GT.U32.AND P5, PT, R9, R191, PT ;  /* 0x000000bf0900720c */ /* 0x000fe20003fa4070 */
[----:B------:R-:W-:-:S04]  /*53b0*/  IMAD.HI.U32 R13, R11, R18, RZ ;  /* 0x000000120b0d7227 */ /* 0x000fc800078e00ff */
[--C-:B------:R-:W-:Y:S01]  /*53c0*/  @!P6 IMAD.IADD R189, R189, 0x1, -R9.reuse ;  /* 0x00000001bdbde824 */ /* 0x100fe200078e0a09 */
[----:B------:R-:W-:Y:S01]  /*53d0*/  ISETP.GT.U32.AND P6, PT, R9, R193, PT ;  /* 0x000000c10900720c */ /* 0x000fe20003fc4070 */
[----:B------:R-:W-:Y:S02]  /*53e0*/  IMAD.MOV R12, RZ, RZ, -R12 ;  /* 0x000000ffff0c7224 */ /* 0x000fe400078e0a0c */
[----:B------:R-:W-:Y:S01]  /*53f0*/  @!P2 IMAD.IADD R187, R187, 0x1, -R9 ;  /* 0x00000001bbbba824 */ /* 0x000fe200078e0a09 */
[----:B------:R-:W-:Y:S01]  /*5400*/  ISETP.GE.AND P2, PT, R20, RZ, PT ;  /* 0x000000ff1400720c */ /* 0x000fe20003f46270 */
[----:B------:R-:W-:Y:S02]  /*5410*/  IMAD.MOV R13, RZ, RZ, -R13 ;  /* 0x000000ffff0d7224 */ /* 0x000fe400078e0a0d */
[C---:B------:R-:W-:Y:S01]  /*5420*/  IMAD R197, R9.reuse, R12, R16 ;  /* 0x0000000c09c57224 */ /* 0x040fe200078e0210 */
[----:B------:R-:W-:Y:S01]  /*5430*/  IABS R12, R15 ;  /* 0x0000000f000c7213 */ /* 0x000fe20000000000 */
[C---:B------:R-:W-:Y:S01]  /*5440*/  IMAD R199, R9.reuse, R13, R18 ;  /* 0x0000000d09c77224 */ /* 0x040fe200078e0212 */
[----:B------:R-:W-:Y:S01]  /*5450*/  LOP3.LUT R13, R0, 0xd8, RZ, 0xfc, !PT ;  /* 0x000000d8000d7812 */ /* 0x000fe200078efcff */
[----:B------:R-:W-:Y:S01]  /*5460*/  @!P4 IMAD.MOV R187, RZ, RZ, -R187 ;  /* 0x000000ffffbbc224 */ /* 0x000fe200078e0abb */
[----:B------:R-:W-:Y:S01]  /*5470*/  ISETP.GT.U32.AND P4, PT, R9, R197, PT ;  /* 0x000000c50900720c */ /* 0x000fe20003f84070 */
[----:B------:R-:W-:Y:S01]  /*5480*/  @!P5 IMAD.IADD R191, R191, 0x1, -R9 ;  /* 0x00000001bfbfd824 */ /* 0x000fe200078e0a09 */
[----:B------:R-:W-:Y:S01]  /*5490*/  ISETP.GT.U32.AND P5, PT, R9, R199, PT ;  /* 0x000000c70900720c */ /* 0x000fe20003fa4070 */
[----:B------:R-:W-:-:S04]  /*54a0*/  IMAD.HI.U32 R2, R11, R14, RZ ;  /* 0x0000000e0b027227 */ /* 0x000fc800078e00ff */
[----:B------:R-:W-:Y:S02]  /*54b0*/  @!P6 IMAD.IADD R193, R193, 0x1, -R9 ;  /* 0x00000001c1c1e824 */ /* 0x000fe400078e0a09 */
[----:B------:R-:W-:Y:S02]  /*54c0*/  IMAD.MOV R2, RZ, RZ, -R2 ;  /* 0x000000ffff027224 */ /* 0x000fe400078e0a02 */
[----:B------:R-:W-:Y:S01]  /*54d0*/  @!P1 IMAD.MOV R185, RZ, RZ, -R185 ;  /* 0x000000ffffb99224 */ /* 0x000fe200078e0ab9 */
[C---:B------:R-:W-:Y:S01]  /*54e0*/  ISETP.GT.U32.AND P6, PT, R9.reuse, R193, PT ;  /* 0x000000c10900720c */ /* 0x040fe20003fc4070 */
[----:B------:R-:W-:Y:S01]  /*54f0*/  IMAD R195, R9, R2, R14 ;  /* 0x0000000209c37224 */ /* 0x000fe200078e020e */
[----:B------:R-:W-:Y:S01]  /*5500*/  IABS R14, R13 ;  /* 0x0000000d000e7213 */ /* 0x000fe20000000000 */
[----:B------:R-:W-:Y:S02]  /*5510*/  @!P4 IMAD.IADD R197, R197, 0x1, -R9 ;  /* 0x00000001c5c5c824 */ /* 0x000fe400078e0a09 */
[----:B------:R-:W-:Y:S01]  /*5520*/  IMAD.HI.U32 R2, R11, R12, RZ ;  /* 0x0000000c0b027227 */ /* 0x000fe200078e00ff */
[----:B------:R-:W-:-:S03]  /*5530*/  ISETP.GT.U32.AND P1, PT, R9, R195, PT ;  /* 0x000000c30900720c */ /* 0x000fc60003f24070 */
[----:B------:R-:W-:Y:S01]  /*5540*/  @!P5 IMAD.IADD R199, R199, 0x1, -R9 ;  /* 0x00000001c7c7d824 */ /* 0x000fe200078e0a09 */
[----:B------:R-:W-:Y:S01]  /*5550*/  ISETP.GT.U32.AND P5, PT, R9, R197, PT ;  /* 0x000000c50900720c */ /* 0x000fe20003fa4070 */
[----:B------:R-:W-:Y:S02]  /*5560*/  IMAD.MOV R201, RZ, RZ, -R2 ;  /* 0x000000ffffc97224 */ /* 0x000fe400078e0a02 */
[----:B------:R-:W-:-:S04]  /*5570*/  IMAD.HI.U32 R2, R11, R14, RZ ;  /* 0x0000000e0b027227 */ /* 0x000fc800078e00ff */
[----:B------:R-:W-:Y:S01]  /*5580*/  @!P6 IMAD.IADD R193, R193, 0x1, -R9 ;  /* 0x00000001c1c1e824 */ /* 0x000fe200078e0a09 */
[----:B------:R-:W-:Y:S01]  /*5590*/  ISETP.GE.AND P6, PT, R19, RZ, PT ;  /* 0x000000ff1300720c */ /* 0x000fe20003fc6270 */
[C---:B------:R-:W-:Y:S01]  /*55a0*/  IMAD R201, R9.reuse, R201, R12 ;  /* 0x000000c909c97224 */ /* 0x040fe200078e020c */
[----:B------:R-:W-:Y:S01]  /*55b0*/  LOP3.LUT R19, R0, 0xd0, RZ, 0xfc, !PT ;  /* 0x000000d000137812 */ /* 0x000fe200078efcff */
[----:B------:R-:W-:Y:S02]  /*55c0*/  IMAD.MOV R2, RZ, RZ, -R2 ;  /* 0x000000ffff027224 */ /* 0x000fe400078e0a02 */
[----:B------:R-:W-:Y:S01]  /*55d0*/  @!P3 IMAD.MOV R193, RZ, RZ, -R193 ;  /* 0x000000ffffc1b224 */ /* 0x000fe200078e0ac1 */
[C---:B------:R-:W-:Y:S01]  /*55e0*/  ISETP.GT.U32.AND P3, PT, R9.reuse, R201, PT ;  /* 0x000000c90900720c */ /* 0x040fe20003f64070 */
[----:B------:R-:W-:Y:S01]  /*55f0*/  IMAD R203, R9, R2, R14 ;  /* 0x0000000209cb7224 */ /* 0x000fe200078e020e */
[----:B------:R-:W-:Y:S01]  /*5600*/  IABS R16, R19 ;  /* 0x0000001300107213 */ /* 0x000fe20000000000 */
[----:B------:R-:W-:-:S02]  /*5610*/  @!P5 IMAD.IADD R197, R197, 0x1, -R9 ;  /* 0x00000001c5c5d824 */ /* 0x000fc400078e0a09 */
[----:B------:R-:W-:Y:S01]  /*5620*/  @!P2 IMAD.MOV R191, RZ, RZ, -R191 ;  /* 0x000000ffffbfa224 */ /* 0x000fe200078e0abf */
[----:B------:R-:W-:Y:S01]  /*5630*/  ISETP.GT.U32.AND P5, PT, R9, R203, PT ;  /* 0x000000cb0900720c */ /* 0x000fe20003fa4070 */
[----:B------:R-:W-:Y:S01]  /*5640*/  @!P1 IMAD.IADD R195, R195, 0x1, -R9 ;  /* 0x00000001c3c39824 */ /* 0x000fe200078e0a09 */
[----:B------:R-:W-:Y:S01]  /*5650*/  ISETP.GT.U32.AND P2, PT, R9, R199, PT ;  /* 0x000000c70900720c */ /* 0x000fe20003f44070 */
[----:B------:R-:W-:Y:S01]  /*5660*/  @!P0 IMAD.MOV R189, RZ, RZ, -R189 ;  /* 0x000000ffffbd8224 */ /* 0x000fe200078e0abd */
[----:B------:R-:W-:Y:S01]  /*5670*/  ISETP.GE.AND P0, PT, R17, RZ, PT ;  /* 0x000000ff1100720c */ /* 0x000fe20003f06270 */
[----:B------:R-:W-:Y:S01]  /*5680*/  IMAD.HI.U32 R12, R11, R16, RZ ;  /* 0x000000100b0c7227 */ /* 0x000fe200078e00ff */
[----:B------:R-:W-:Y:S02]  /*5690*/  ISETP.GT.U32.AND P4, PT, R9, R195, PT ;  /* 0x000000c30900720c */ /* 0x000fe40003f84070 */
[C---:B------:R-:W-:Y:S01]  /*56a0*/  LOP3.LUT R17, R0.reuse, 0xd4, RZ, 0xfc, !PT ;  /* 0x000000d400117812 */ /* 0x040fe200078efcff */
[--C-:B------:R-:W-:Y:S01]  /*56b0*/  @!P3 IMAD.IADD R201, R201, 0x1, -R9.reuse ;  /* 0x00000001c9c9b824 */ /* 0x100fe200078e0a09 */
[----:B------:R-:W-:Y:S01]  /*56c0*/  ISETP.GE.AND P1, PT, R21, RZ, PT ;  /* 0x000000ff1500720c */ /* 0x000fe20003f26270 */
[----:B------:R-:W-:Y:S01]  /*56d0*/  IMAD.MOV R12, RZ, RZ, -R12 ;  /* 0x000000ffff0c7224 */ /* 0x000fe200078e0a0c */
[----:B------:R-:W-:Y:S01]  /*56e0*/  IABS R14, R17 ;  /* 0x00000011000e7213 */ /* 0x000fe20000000000 */
[--C-:B------:R-:W-:Y:S01]  /*56f0*/  @!P5 IMAD.IADD R203, R203, 0x1, -R9.reuse ;  /* 0x00000001cbcbd824 */ /* 0x100fe200078e0a09 */
[----:B------:R-:W-:Y:S01]  /*5700*/  ISETP.GT.U32.AND P5, PT, R9, R201, PT ;  /* 0x000000c90900720c */ /* 0x000fe20003fa4070 */
[----:B------:R-:W-:Y:S01]  /*5710*/  @!P2 IMAD.IADD R199, R199, 0x1, -R9 ;  /* 0x00000001c7c7a824 */ /* 0x000fe200078e0a09 */
[----:B------:R-:W-:Y:S01]  /*5720*/  ISETP.GE.AND P2, PT, R13, RZ, PT ;  /* 0x000000ff0d00720c */ /* 0x000fe20003f46270 */
[----:B------:R-:W-:Y:S01]  /*5730*/  IMAD.HI.U32 R2, R11, R14, RZ ;  /* 0x0000000e0b027227 */ /* 0x000fe200078e00ff */
[----:B------:R-:W-:-:S02]  /*5740*/  LOP3.LUT R13, R0, 0xcc, RZ, 0xfc, !PT ;  /* 0x000000cc000d7812 */ /* 0x000fc400078efcff */
[----:B------:R-:W-:Y:S01]  /*5750*/  ISETP.GE.AND P3, PT, R17, RZ, PT ;  /* 0x000000ff1100720c */ /* 0x000fe20003f66270 */
[----:B------:R-:W-:Y:S01]  /*5760*/  IMAD R207, R9, R12, R16 ;  /* 0x0000000c09cf7224 */ /* 0x000fe200078e0210 */
[----:B------:R-:W-:Y:S01]  /*5770*/  IABS R18, R13 ;  /* 0x0000000d00127213 */ /* 0x000fe20000000000 */
[--C-:B------:R-:W-:Y:S01]  /*5780*/  @!P4 IMAD.IADD R195, R195, 0x1, -R9.reuse ;  /* 0x00000001c3c3c824 */ /* 0x100fe200078e0a09 */
[----:B------:R-:W-:Y:S01]  /*5790*/  ISETP.GE.AND P4, PT, R15, RZ, PT ;  /* 0x000000ff0f00720c */ /* 0x000fe20003f86270 */
[----:B------:R-:W-:Y:S01]  /*57a0*/  IMAD.MOV R2, RZ, RZ, -R2 ;  /* 0x000000ffff027224 */ /* 0x000fe200078e0a02 */
[C---:B------:R-:W-:Y:S01]  /*57b0*/  LOP3.LUT R15, R0.reuse, 0xc4, RZ, 0xfc, !PT ;  /* 0x000000c4000f7812 */ /* 0x040fe200078efcff */
[----:B------:R-:W-:Y:S01]  /*57c0*/  @!P5 IMAD.IADD R201, R201, 0x1, -R9 ;  /* 0x00000001c9c9d824 */ /* 0x000fe200078e0a09 */
[C---:B------:R-:W-:Y:S01]  /*57d0*/  ISETP.GT.U32.AND P5, PT, R9.reuse, R207, PT ;  /* 0x000000cf0900720c */ /* 0x040fe20003fa4070 */
[----:B------:R-:W-:Y:S01]  /*57e0*/  @!P0 IMAD.MOV R195, RZ, RZ, -R195 ;  /* 0x000000ffffc38224 */ /* 0x000fe200078e0ac3 */
[C---:B------:R-:W-:Y:S01]  /*57f0*/  ISETP.GT.U32.AND P0, PT, R9.reuse, R203, PT ;  /* 0x000000cb0900720c */ /* 0x040fe20003f04070 */
[----:B------:R-:W-:Y:S01]  /*5800*/  IMAD R205, R9, R2, R14 ;  /* 0x0000000209cd7224 */ /* 0x000fe200078e020e */
[----:B------:R-:W-:Y:S01]  /*5810*/  IABS R16, R15 ;  /* 0x0000000f00107213 */ /* 0x000fe20000000000 */
[----:B------:R-:W-:Y:S01]  /*5820*/  IMAD.HI.U32 R2, R11, R18, RZ ;  /* 0x000000120b027227 */ /* 0x000fe200078e00ff */
[----:B------:R-:W-:-:S02]  /*5830*/  LOP3.LUT R17, R0, 0xc0, RZ, 0xfc, !PT ;  /* 0x000000c000117812 */ /* 0x000fc400078efcff */
[C---:B------:R-:W-:Y:S01]  /*5840*/  LOP3.LUT R21, R0.reuse, 0xac, RZ, 0xfc, !PT ;  /* 0x000000ac00157812 */ /* 0x040fe200078efcff */
[----:B------:R-:W-:Y:S01]  /*5850*/  @!P6 IMAD.MOV R197, RZ, RZ, -R197 ;  /* 0x000000ffffc5e224 */ /* 0x000fe200078e0ac5 */
[----:B------:R-:W-:Y:S01]  /*5860*/  ISETP.GT.U32.AND P6, PT, R9, R205, PT ;  /* 0x000000cd0900720c */ /* 0x000fe20003fc4070 */
[----:B------:R-:W-:Y:S01]  /*5870*/  IMAD.MOV R2, RZ, RZ, -R2 ;  /* 0x000000ffff027224 */ /* 0x000fe200078e0a02 */
[----:B------:R-:W-:Y:S01]  /*5880*/  IABS R22, R21 ;  /* 0x0000001500167213 */ /* 0x000fe20000000000 */
[--C-:B------:R-:W-:Y:S02]  /*5890*/  @!P5 IMAD.IADD R207, R207, 0x1, -R9.reuse ;  /* 0x00000001cfcfd824 */ /* 0x100fe400078e0a09 */
[----:B------:R-:W-:Y:S01]  /*58a0*/  IMAD R209, R9, R2, R18 ;  /* 0x0000000209d17224 */ /* 0x000fe200078e0212 */
[----:B------:R-:W-:Y:S01]  /*58b0*/  LOP3.LUT R2, R0, 0xc8, RZ, 0xfc, !PT ;  /* 0x000000c800027812 */ /* 0x000fe200078efcff */
[----:B------:R-:W-:Y:S01]  /*58c0*/  @!P0 IMAD.IADD R203, R203, 0x1, -R9 ;  /* 0x00000001cbcb8824 */ /* 0x000fe200078e0a09 */
[----:B------:R-:W-:Y:S01]  /*58d0*/  ISETP.GT.U32.AND P5, PT, R9, R207, PT ;  /* 0x000000cf0900720c */ /* 0x000fe20003fa4070 */
[----:B------:R-:W-:Y:S01]  /*58e0*/  @!P1 IMAD.MOV R199, RZ, RZ, -R199 ;  /* 0x000000ffffc79224 */ /* 0x000fe200078e0ac7 */
[----:B------:R-:W-:Y:S01]  /*58f0*/  IABS R14, R2 ;  /* 0x00000002000e7213 */ /* 0x000fe20000000000 */
[----:B------:R-:W-:Y:S01]  /*5900*/  @!P2 IMAD.MOV R203, RZ, RZ, -R203 ;  /* 0x000000ffffcba224 */ /* 0x000fe200078e0acb */
[----:B------:R-:W-:Y:S01]  /*5910*/  ISETP.GE.AND P1, PT, R19, RZ, PT ;  /* 0x000000ff1300720c */ /* 0x000fe20003f26270 */
[----:B------:R-:W-:Y:S01]  /*5920*/  @!P6 IMAD.IADD R205, R205, 0x1, -R9 ;  /* 0x00000001cdcde824 */ /* 0x000fe200078e0a09 */
[----:B------:R-:W-:Y:S01]  /*5930*/  ISETP.GE.AND P6, PT, R2, RZ, PT ;  /* 0x000000ff0200720c */ /* 0x000fe20003fc6270 */
[----:B------:R-:W-:Y:S01]  /*5940*/  IMAD.HI.U32 R2, R11, R14, RZ ;  /* 0x0000000e0b027227 */ /* 0x000fe200078e00ff */
[----:B------:R-:W-:-:S02]  /*5950*/  ISETP.GT.U32.AND P2, PT, R9, R209, PT ;  /* 0x000000d10900720c */ /* 0x000fc40003f44070 */
[----:B------:R-:W-:Y:S01]  /*5960*/  IABS R18, R17 ;  /* 0x0000001100127213 */ /* 0x000fe20000000000 */
[----:B------:R-:W-:Y:S01]  /*5970*/  IMAD.MOV R2, RZ, RZ, -R2 ;  /* 0x000000ffff027224 */ /* 0x000fe200078e0a02 */
[----:B------:R-:W-:Y:S01]  /*5980*/  ISETP.GE.AND P0, PT, R13, RZ, PT ;  /* 0x000000ff0d00720c */ /* 0x000fe20003f06270 */
[----:B------:R-:W-:Y:S01]  /*5990*/  @!P5 IMAD.IADD R207, R207, 0x1, -R9 ;  /* 0x00000001cfcfd824 */ /* 0x000fe200078e0a09 */
[----:B------:R-:W-:Y:S01]  /*59a0*/  ISETP.GE.AND P5, PT, R17, RZ, PT ;  /* 0x000000ff1100720c */ /* 0x000fe20003fa6270 */
[C---:B------:R-:W-:Y:S01]  /*59b0*/  IMAD R211, R9.reuse, R2, R14 ;  /* 0x0000000209d37224 */ /* 0x040fe200078e020e */
[C---:B------:R-:W-:Y:S01]  /*59c0*/  LOP3.LUT R2, R0.reuse, 0xbc, RZ, 0xfc, !PT ;  /* 0x000000bc00027812 */ /* 0x040fe200078efcff */
[----:B------:R-:W-:Y:S01]  /*59d0*/  @!P4 IMAD.MOV R201, RZ, RZ, -R201 ;  /* 0x000000ffffc9c224 */ /* 0x000fe200078e0ac9 */
[C---:B------:R-:W-:Y:S01]  /*59e0*/  ISETP.GT.U32.AND P4, PT, R9.reuse, R205, PT ;  /* 0x000000cd0900720c */ /* 0x040fe20003f84070 */
[----:B------:R-:W-:Y:S01]  /*59f0*/  @!P1 IMAD.MOV R207, RZ, RZ, -R207 ;  /* 0x000000ffffcf9224 */ /* 0x000fe200078e0acf */
[----:B------:R-:W-:Y:S01]  /*5a00*/  ISETP.GT.U32.AND P1, PT, R9, R211, PT ;  /* 0x000000d30900720c */ /* 0x000fe20003f24070 */
[----:B------:R-:W-:Y:S01]  /*5a10*/  @!P2 IMAD.IADD R209, R209, 0x1, -R9 ;  /* 0x00000001d1d1a824 */ /* 0x000fe200078e0a09 */
[----:B------:R-:W-:Y:S01]  /*5a20*/  IABS R14, R2 ;  /* 0x00000002000e7213 */ /* 0x000fe20000000000 */
[----:B------:R-:W-:Y:S01]  /*5a30*/  IMAD.HI.U32 R12, R11, R16, RZ ;  /* 0x000000100b0c7227 */ /* 0x000fe200078e00ff */
[----:B------:R-:W-:-:S02]  /*5a40*/  LOP3.LUT R17, R0, 0xb4, RZ, 0xfc, !PT ;  /* 0x000000b400117812 */ /* 0x000fc400078efcff */
[----:B------:R-:W-:Y:S01]  /*5a50*/  ISETP.GT.U32.AND P2, PT, R9, R209, PT ;  /* 0x000000d10900720c */ /* 0x000fe20003f44070 */
[----:B------:R-:W-:Y:S01]  /*5a60*/  IMAD.MOV R12, RZ, RZ, -R12 ;  /* 0x000000ffff0c7224 */ /* 0x000fe200078e0a0c */
[----:B------:R-:W-:Y:S01]  /*5a70*/  LOP3.LUT R19, R0, 0xb0, RZ, 0xfc, !PT ;  /* 0x000000b000137812 */ /* 0x000fe200078efcff */
[----:B------:R-:W-:-:S03]  /*5a80*/  IMAD.HI.U32 R13, R11, R18, RZ ;  /* 0x000000120b0d7227 */ /* 0x000fc600078e00ff */
[----:B------:R-:W-:Y:S01]  /*5a90*/  IABS R20, R19 ;  /* 0x0000001300147213 */ /* 0x000fe20000000000 */
[--C-:B------:R-:W-:Y:S01]  /*5aa0*/  @!P4 IMAD.IADD R205, R205, 0x1, -R9.reuse ;  /* 0x00000001cdcdc824 */ /* 0x100fe200078e0a09 */
[----:B------:R-:W-:Y:S01]  /*5ab0*/  ISETP.GE.AND P4, PT, R15, RZ, PT ;  /* 0x000000ff0f00720c */ /* 0x000fe20003f86270 */
[----:B------:R-:W-:Y:S01]  /*5ac0*/  IMAD R213, R9, R12, R16 ;  /* 0x0000000c09d57224 */ /* 0x000fe200078e0210 */
[----:B------:R-:W-:Y:S01]  /*5ad0*/  LOP3.LUT R15, R0, 0xb8, RZ, 0xfc, !PT ;  /* 0x000000b8000f7812 */ /* 0x000fe200078efcff */
[----:B------:R-:W-:Y:S02]  /*5ae0*/  @!P1 IMAD.IADD R211, R211, 0x1, -R9 ;  /* 0x00000001d3d39824 */ /* 0x000fe400078e0a09 */
[----:B------:R-:W-:Y:S01]  /*5af0*/  @!P3 IMAD.MOV R205, RZ, RZ, -R205 ;  /* 0x000000ffffcdb224 */ /* 0x000fe200078e0acd */
[----:B------:R-:W-:Y:S01]  /*5b00*/  ISETP.GE.AND P3, PT, R2, RZ, PT ;  /* 0x000000ff0200720c */ /* 0x000fe20003f66270 */
[----:B------:R-:W-:Y:S01]  /*5b10*/  @!P2 IMAD.IADD R209, R209, 0x1, -R9 ;  /* 0x00000001d1d1a824 */ /* 0x000fe200078e0a09 */
[C---:B------:R-:W-:Y:S01]  /*5b20*/  ISETP.GT.U32.AND P2, PT, R9.reuse, R213, PT ;  /* 0x000000d50900720c */ /* 0x040fe20003f44070 */
[----:B------:R-:W-:Y:S01]  /*5b30*/  IMAD.MOV R13, RZ, RZ, -R13 ;  /* 0x000000ffff0d7224 */ /* 0x000fe200078e0a0d */
[----:B------:R-:W-:Y:S01]  /*5b40*/  ISETP.GT.U32.AND P1, PT, R9, R211, PT ;  /* 0x000000d30900720c */ /* 0x000fe20003f24070 */
[----:B------:R-:W-:Y:S01]  /*5b50*/  IMAD.HI.U32 R2, R11, R14, RZ ;  /* 0x0000000e0b027227 */ /* 0x000fe200078e00ff */
[----:B------:R-:W-:-:S03]  /*5b60*/  IABS R16, R15 ;  /* 0x0000000f00107213 */ /* 0x000fc60000000000 */
[C---:B------:R-:W-:Y:S01]  /*5b70*/  IMAD R215, R9.reuse, R13, R18 ;  /* 0x0000000d09d77224 */ /* 0x040fe200078e0212 */
[----:B------:R-:W-:Y:S01]  /*5b80*/  IABS R18, R17 ;  /* 0x0000001100127213 */ /* 0x000fe20000000000 */
[----:B------:R-:W-:Y:S02]  /*5b90*/  IMAD.MOV R2, RZ, RZ, -R2 ;  /* 0x000000ffff027224 */ /* 0x000fe400078e0a02 */
[----:B------:R-:W-:Y:S01]  /*5ba0*/  @!P0 IMAD.MOV R209, RZ, RZ, -R209 ;  /* 0x000000ffffd18224 */ /* 0x000fe200078e0ad1 */
[C---:B------:R-:W-:Y:S01]  /*5bb0*/  ISETP.GT.U32.AND P0, PT, R9.reuse, R215, PT ;  /* 0x000000d70900720c */ /* 0x040fe20003f04070 */
[----:B------:R-:W-:Y:S02]  /*5bc0*/  IMAD R217, R9, R2, R14 ;  /* 0x0000000209d97224 */ /* 0x000fe400078e020e */
[----:B------:R-:W-:-:S04]  /*5bd0*/  IMAD.HI.U32 R13, R11, R18, RZ ;  /* 0x000000120b0d7227 */ /* 0x000fc800078e00ff */
[--C-:B------:R-:W-:Y:S02]  /*5be0*/  @!P2 IMAD.IADD R213, R213, 0x1, -R9.reuse ;  /* 0x00000001d5d5a824 */ /* 0x100fe400078e0a09 */
[----:B------:R-:W-:Y:S01]  /*5bf0*/  @!P1 IMAD.IADD R211, R211, 0x1, -R9 ;  /* 0x00000001d3d39824 */ /* 0x000fe200078e0a09 */
[C---:B------:R-:W-:Y:S01]  /*5c00*/  ISETP.GT.U32.AND P1, PT, R9.reuse, R217, PT ;  /* 0x000000d90900720c */ /* 0x040fe20003f24070 */
[----:B------:R-:W-:Y:S01]  /*5c10*/  IMAD.MOV R13, RZ, RZ, -R13 ;  /* 0x000000ffff0d7224 */ /* 0x000fe200078e0a0d */
[----:B------:R-:W-:Y:S01]  /*5c20*/  ISETP.GT.U32.AND P2, PT, R9, R213, PT ;  /* 0x000000d50900720c */ /* 0x000fe20003f44070 */
[----:B------:R-:W-:-:S04]  /*5c30*/  IMAD.HI.U32 R12, R11, R16, RZ ;  /* 0x000000100b0c7227 */ /* 0x000fc800078e00ff */
[----:B------:R-:W-:Y:S01]  /*5c40*/  IMAD R221, R9, R13, R18 ;  /* 0x0000000d09dd7224 */ /* 0x000fe200078e0212 */
[----:B------:R-:W-:Y:S01]  /*5c50*/  LOP3.LUT R18, R0, 0xa8, RZ, 0xfc, !PT ;  /* 0x000000a800127812 */ /* 0x000fe200078efcff */
[----:B------:R-:W-:Y:S02]  /*5c60*/  IMAD.MOV R12, RZ, RZ, -R12 ;  /* 0x000000ffff0c7224 */ /* 0x000fe400078e0a0c */
[--C-:B------:R-:W-:Y:S01]  /*5c70*/  @!P0 IMAD.IADD R215, R215, 0x1, -R9.reuse ;  /* 0x00000001d7d78824 */ /* 0x100fe200078e0a09 */
[C---:B------:R-:W-:Y:S01]  /*5c80*/  ISETP.GT.U32.AND P0, PT, R9.reuse, R221, PT ;  /* 0x000000dd0900720c */ /* 0x040fe20003f04070 */
[----:B------:R-:W-:Y:S02]  /*5c90*/  IMAD R219, R9, R12, R16 ;  /* 0x0000000c09db7224 */ /* 0x000fe400078e0210 */
[----:B------:R-:W-:Y:S01]  /*5ca0*/  @!P1 IMAD.IADD R217, R217, 0x1, -R9 ;  /* 0x00000001d9d99824 */ /* 0x000fe200078e0a09 */
[----:B------:R-:W-:Y:S01]  /*5cb0*/  ISETP.GT.U32.AND P1, PT, R9, R215, PT ;  /* 0x000000d70900720c */ /* 0x000fe20003f24070 */
[----:B------:R-:W-:-:S04]  /*5cc0*/  IMAD.HI.U32 R2, R11, R20, RZ ;  /* 0x000000140b027227 */ /* 0x000fc800078e00ff */
[----:B------:R-:W-:-:S04]  /*5cd0*/  IMAD.HI.U32 R12, R11, R22, RZ ;  /* 0x000000160b0c7227 */ /* 0x000fc800078e00ff */
[--C-:B------:R-:W-:Y:S01]  /*5ce0*/  @!P2 IMAD.IADD R213, R213, 0x1, -R9.reuse ;  /* 0x00000001d5d5a824 */ /* 0x100fe200078e0a09 */
[C---:B------:R-:W-:Y:S01]  /*5cf0*/  ISETP.GT.U32.AND P2, PT, R9.reuse, R219, PT ;  /* 0x000000db0900720c */ /* 0x040fe20003f44070 */
[----:B------:R-:W-:Y:S02]  /*5d00*/  IMAD.MOV R2, RZ, RZ, -R2 ;  /* 0x000000ffff027224 */ /* 0x000fe400078e0a02 */
[----:B------:R-:W-:Y:S02]  /*5d10*/  IMAD.MOV R12, RZ, RZ, -R12 ;  /* 0x000000ffff0c7224 */ /* 0x000fe400078e0a0c */
[C---:B------:R-:W-:Y:S01]  /*5d20*/  IMAD R223, R9.reuse, R2, R20 ;  /* 0x0000000209df7224 */ /* 0x040fe200078e0214 */
[C---:B------:R-:W-:Y:S01]  /*5d30*/  LOP3.LUT R20, R0.reuse, 0xa4, RZ, 0xfc, !PT ;  /* 0x000000a400147812 */ /* 0x040fe200078efcff */
[----:B------:R-:W-:Y:S01]  /*5d40*/  IMAD R225, R9, R12, R22 ;  /* 0x0000000c09e17224 */ /* 0x000fe200078e0216 */
[----:B------:R-:W-:Y:S01]  /*5d50*/  IABS R12, R18 ;  /* 0x00000012000c7213 */ /* 0x000fe20000000000 */
[--C-:B------:R-:W-:Y:S01]  /*5d60*/  @!P0 IMAD.IADD R221, R221, 0x1, -R9.reuse ;  /* 0x00000001dddd8824 */ /* 0x100fe200078e0a09 */
[----:B------:R-:W-:Y:S01]  /*5d70*/  LOP3.LUT R22, R0, 0xa0, RZ, 0xfc, !PT ;  /* 0x000000a000167812 */ /* 0x000fe200078efcff */
[----:B------:R-:W-:Y:S01]  /*5d80*/  @!P1 IMAD.IADD R215, R215, 0x1, -R9 ;  /* 0x00000001d7d79824 */ /* 0x000fe200078e0a09 */
[----:B------:R-:W-:Y:S01]  /*5d90*/  ISETP.GT.U32.AND P1, PT, R9, R223, PT ;  /* 0x000000df0900720c */ /* 0x000fe20003f24070 */
[----:B------:R-:W-:Y:S01]  /*5da0*/  IMAD.HI.U32 R2, R11, R12, RZ ;  /* 0x0000000c0b027227 */ /* 0x000fe200078e00ff */
[----:B------:R-:W-:-:S02]  /*5db0*/  ISETP.GT.U32.AND P0, PT, R9, R221, PT ;  /* 0x000000dd0900720c */ /* 0x000fc40003f04070 */
[----:B------:R-:W-:Y:S01]  /*5dc0*/  IABS R16, R22 ;  /* 0x0000001600107213 */ /* 0x000fe20000000000 */
[----:B------:R-:W-:Y:S01]  /*5dd0*/  @!P2 IMAD.IADD R219, R219, 0x1, -R9 ;  /* 0x00000001dbdba824 */ /* 0x000fe200078e0a09 */
[C---:B------:R-:W-:Y:S01]  /*5de0*/  ISETP.GT.U32.AND P2, PT, R9.reuse, R217, PT ;  /* 0x000000d90900720c */ /* 0x040fe20003f44070 */
[----:B------:R-:W-:Y:S01]  /*5df0*/  IMAD.MOV R2, RZ, RZ, -R2 ;  /* 0x000000ffff027224 */ /* 0x000fe200078e0a02 */
[----:B------:R-:W-:Y:S01]  /*5e00*/  IABS R14, R20 ;  /* 0x00000014000e7213 */ /* 0x000fe20000000000 */
[----:B------:R-:W-:Y:S01]  /*5e10*/  @!P6 IMAD.MOV R211, RZ, RZ, -R211 ;  /* 0x000000ffffd3e224 */ /* 0x000fe200078e0ad3 */
[C---:B------:R-:W-:Y:S01]  /*5e20*/  ISETP.GT.U32.AND P6, PT, R9.reuse, R219, PT ;  /* 0x000000db0900720c */ /* 0x040fe20003fc4070 */
[----:B------:R-:W-:Y:S02]  /*5e30*/  IMAD R227, R9, R2, R12 ;  /* 0x0000000209e37224 */ /* 0x000fe400078e020c */
[--C-:B------:R-:W-:Y:S01]  /*5e40*/  @!P1 IMAD.IADD R223, R223, 0x1, -R9.reuse ;  /* 0x00000001dfdf9824 */ /* 0x100fe200078e0a09 */
[----:B------:R-:W-:Y:S01]  /*5e50*/  ISETP.GE.AND P1, PT, R17, RZ, PT ;  /* 0x000000ff1100720c */ /* 0x000fe20003f26270 */
[----:B------:R-:W-:Y:S01]  /*5e60*/  @!P0 IMAD.IADD R221, R221, 0x1, -R9 ;  /* 0x00000001dddd8824 */ /* 0x000fe200078e0a09 */
[----:B------:R-:W-:Y:S01]  /*5e70*/  ISETP.GT.U32.AND P0, PT, R9, R227, PT ;  /* 0x000000e30900720c */ /* 0x000fe20003f04070 */
[----:B------:R-:W-:Y:S01]  /*5e80*/  IMAD.HI.U32 R12, R11, R16, RZ ;  /* 0x000000100b0c7227 */ /* 0x000fe200078e00ff */
[----:B------:R-:W-:-:S03]  /*5e90*/  LOP3.LUT R17, R0, 0x8c, RZ, 0xfc, !PT ;  /* 0x0000008c00117812 */ /* 0x000fc600078efcff */
[----:B------:R-:W-:Y:S01]  /*5ea0*/  @!P2 IMAD.IADD R217, R217, 0x1, -R9 ;  /* 0x00000001d9d9a824 */ /* 0x000fe200078e0a09 */
[----:B------:R-:W-:Y:S01]  /*5eb0*/  ISETP.GT.U32.AND P2, PT, R9, R225, PT ;  /* 0x000000e10900720c */ /* 0x000fe20003f44070 */
[----:B------:R-:W-:Y:S02]  /*5ec0*/  IMAD.MOV R12, RZ, RZ, -R12 ;  /* 0x000000ffff0c7224 */ /* 0x000fe400078e0a0c */
[----:B------:R-:W-:-:S04]  /*5ed0*/  IMAD.HI.U32 R2, R11, R14, RZ ;  /* 0x0000000e0b027227 */ /* 0x000fc800078e00ff */
[----:B------:R-:W-:Y:S02]  /*5ee0*/  IMAD R231, R9, R12, R16 ;  /* 0x0000000c09e77224 */ /* 0x000fe400078e0210 */
[----:B------:R-:W-:Y:S01]  /*5ef0*/  @!P0 IMAD.IADD R227, R227, 0x1, -R9 ;  /* 0x00000001e3e38824 */ /* 0x000fe200078e0a09 */
[C---:B------:R-:W-:Y:S01]  /*5f00*/  ISETP.GT.U32.AND P0, PT, R9.reuse, R223, PT ;  /* 0x000000df0900720c */ /* 0x040fe20003f04070 */
[----:B------:R-:W-:Y:S01]  /*5f10*/  @!P1 IMAD.MOV R221, RZ, RZ, -R221 ;  /* 0x000000ffffdd9224 */ /* 0x000fe200078e0add */
[----:B------:R-:W-:Y:S01]  /*5f20*/  ISETP.GT.U32.AND P1, PT, R9, R231, PT ;  /* 0x000000e70900720c */ /* 0x000fe20003f24070 */
[----:B------:R-:W-:Y:S02]  /*5f30*/  IMAD.MOV R2, RZ, RZ, -R2 ;  /* 0x000000ffff027224 */ /* 0x000fe400078e0a02 */
[--C-:B------:R-:W-:Y:S01]  /*5f40*/  @!P2 IMAD.IADD R225, R225, 0x1, -R9.reuse ;  /* 0x00000001e1e1a824 */ /* 0x100fe200078e0a09 */
[----:B------:R-:W-:Y:S01]  /*5f50*/  ISETP.GE.AND P2, PT, R19, RZ, PT ;  /* 0x000000ff1300720c */ /* 0x000fe20003f46270 */
[----:B------:R-:W-:Y:S01]  /*5f60*/  @!P6 IMAD.IADD R219, R219, 0x1, -R9 ;  /* 0x00000001dbdbe824 */ /* 0x000fe200078e0a09 */
[----:B------:R-:W-:Y:S01]  /*5f70*/  ISETP.GE.AND P6, PT, R15, RZ, PT ;  /* 0x000000ff0f00720c */ /* 0x000fe20003fc6270 */
[----:B------:R-:W-:Y:S01]  /*5f80*/  IMAD R229, R9, R2, R14 ;  /* 0x0000000209e57224 */ /* 0x000fe200078e020e */
[C---:B------:R-:W-:Y:S01]  /*5f90*/  LOP3.LUT R15, R0.reuse, 0x9c, RZ, 0xfc, !PT ;  /* 0x0000009c000f7812 */ /* 0x040fe200078efcff */
[----:B------:R-:W-:Y:S01]  /*5fa0*/  @!P3 IMAD.MOV R217, RZ, RZ, -R217 ;  /* 0x000000ffffd9b224 */ /* 0x000fe200078e0ad9 */
[----:B------:R-:W-:Y:S01]  /*5fb0*/  LOP3.LUT R19, R0, 0x88, RZ, 0xfc, !PT ;  /* 0x0000008800137812 */ /* 0x000fe200078efcff */
[--C-:B------:R-:W-:Y:S01]  /*5fc0*/  @!P0 IMAD.IADD R223, R223, 0x1, -R9.reuse ;  /* 0x00000001dfdf8824 */ /* 0x100fe200078e0a09 */
[----:B------:R-:W-:Y:S01]  /*5fd0*/  ISETP.GT.U32.AND P3, PT, R9, R229, PT ;  /* 0x000000e50900720c */ /* 0x000fe20003f64070 */
[----:B------:R-:W-:Y:S01]  /*5fe0*/  @!P1 IMAD.IADD R231, R231, 0x1, -R9 ;  /* 0x00000001e7e79824 */ /* 0x000fe200078e0a09 */
[----:B------:R-:W-:Y:S01]  /*5ff0*/  IABS R13, R15 ;  /* 0x0000000f000d7213 */ /* 0x000fe20000000000 */
[----:B------:R-:W-:Y:S01]  /*6000*/  @!P5 IMAD.MOV R215, RZ, RZ, -R215 ;  /* 0x000000ffffd7d224 */ /* 0x000fe200078e0ad7 */
[C---:B------:R-:W-:Y:S01]  /*6010*/  ISETP.GT.U32.AND P5, PT, R9.reuse, R227, PT ;  /* 0x000000e30900720c */ /* 0x040fe20003fa4070 */
[----:B------:R-:W-:Y:S01]  /*6020*/  @!P2 IMAD.MOV R223, RZ, RZ, -R223 ;  /* 0x000000ffffdfa224 */ /* 0x000fe200078e0adf */
[C---:B------:R-:W-:Y:S01]  /*6030*/  ISETP.GT.U32.AND P2, PT, R9.reuse, R231, PT ;  /* 0x000000e70900720c */ /* 0x040fe20003f44070 */
[----:B------:R-:W-:Y:S01]  /*6040*/  IMAD.MOV.U32 R12, RZ, RZ, R13 ;  /* 0x000000ffff0c7224 */ /* 0x000fe200078e000d */
[----:B------:R-:W-:Y:S01]  /*6050*/  ISETP.GE.AND P0, PT, R18, RZ, PT ;  /* 0x000000ff1200720c */ /* 0x000fe20003f06270 */
[----:B------:R-:W-:Y:S01]  /*6060*/  @!P4 IMAD.MOV R213, RZ, RZ, -R213 ;  /* 0x000000ffffd5c224 */ /* 0x000fe200078e0ad5 */
[----:B------:R-:W-:Y:S01]  /*6070*/  ISETP.GT.U32.AND P4, PT, R9, R225, PT ;  /* 0x000000e10900720c */ /* 0x000fe20003f84070 */
[----:B------:R-:W-:Y:S01]  /*6080*/  IMAD.HI.U32 R2, R11, R12, RZ ;  /* 0x0000000c0b027227 */ /* 0x000fe200078e00ff */
[----:B------:R-:W-:-:S03]  /*6090*/  LOP3.LUT R13, R0, 0x90, RZ, 0xfc, !PT ;  /* 0x00000090000d7812 */ /* 0x000fc600078efcff */
[----:B------:R-:W-:Y:S01]  /*60a0*/  @!P6 IMAD.MOV R219, RZ, RZ, -R219 ;  /* 0x000000ffffdbe224 */ /* 0x000fe200078e0adb */
[----:B------:R-:W-:Y:S01]  /*60b0*/  ISETP.GE.AND P6, PT, R21, RZ, PT ;  /* 0x000000ff1500720c */ /* 0x000fe20003fc6270 */
[--C-:B------:R-:W-:Y:S01]  /*60c0*/  @!P3 IMAD.IADD R229, R229, 0x1, -R9.reuse ;  /* 0x00000001e5e5b824 */ /* 0x100fe200078e0a09 */
[----:B------:R-:W-:Y:S01]  /*60d0*/  IABS R18, R13 ;  /* 0x0000000d00127213 */ /* 0x000fe20000000000 */
[----:B------:R-:W-:Y:S01]  /*60e0*/  IMAD.MOV R2, RZ, RZ, -R2 ;  /* 0x000000ffff027224 */ /* 0x000fe200078e0a02 */
[----:B------:R-:W-:Y:S01]  /*60f0*/  ISETP.GE.AND P3, PT, R15, RZ, PT ;  /* 0x000000ff0f00720c */ /* 0x000fe20003f66270 */
[--C-:B------:R-:W-:Y:S01]  /*6100*/  @!P5 IMAD.IADD R227, R227, 0x1, -R9.reuse ;  /* 0x00000001e3e3d824 */ /* 0x100fe200078e0a09 */
[C---:B------:R-:W-:Y:S01]  /*6110*/  ISETP.GT.U32.AND P1, PT, R9.reuse, R229, PT ;  /* 0x000000e50900720c */ /* 0x040fe20003f24070 */
[----:B------:R-:W-:Y:S01]  /*6120*/  IMAD R233, R9, R2, R12 ;  /* 0x0000000209e97224 */ /* 0x000fe200078e020c */
[C---:B------:R-:W-:Y:S01]  /*6130*/  LOP3.LUT R12, R0.reuse, 0x94, RZ, 0xfc, !PT ;  /* 0x00000094000c7812 */ /* 0x040fe200078efcff */
[--C-:B------:R-:W-:Y:S01]  /*6140*/  @!P2 IMAD.IADD R231, R231, 0x1, -R9.reuse ;  /* 0x00000001e7e7a824 */ /* 0x100fe200078e0a09 */
[----:B------:R-:W-:Y:S01]  /*6150*/  LOP3.LUT R2, R0, 0x98, RZ, 0xfc, !PT ;  /* 0x0000009800027812 */ /* 0x000fe200078efcff */
[----:B------:R-:W-:Y:S01]  /*6160*/  @!P4 IMAD.IADD R225, R225, 0x1, -R9 ;  /* 0x00000001e1e1c824 */ /* 0x000fe200078e0a09 */
[----:B------:R-:W-:Y:S01]  /*6170*/  IABS R16, R12 ;  /* 0x0000000c00107213 */ /* 0x000fe20000000000 */
[----:B------:R-:W-:Y:S01]  /*6180*/  @!P0 IMAD.MOV R227, RZ, RZ, -R227 ;  /* 0x000000ffffe38224 */ /* 0x000fe200078e0ae3 */
[----:B------:R-:W-:Y:S01]  /*6190*/  ISETP.GT.U32.AND P2, PT, R9, R233, PT ;  /* 0x000000e90900720c */ /* 0x000fe20003f44070 */
[----:B------:R-:W-:Y:S01]  /*61a0*/  @!P6 IMAD.MOV R225, RZ, RZ, -R225 ;  /* 0x000000ffffe1e224 */ /* 0x000fe200078e0ae1 */
[----:B------:R-:W-:-:S02]  /*61b0*/  IABS R14, R2 ;  /* 0x00000002000e7213 */ /* 0x000fc40000000000 */
[----:B------:R-:W-:Y:S01]  /*61c0*/  ISETP.GE.AND P5, PT, R22, RZ, PT ;  /* 0x000000ff1600720c */ /* 0x000fe20003fa6270 */
[--C-:B------:R-:W-:Y:S01]  /*61d0*/  @!P1 IMAD.IADD R229, R229, 0x1, -R9.reuse ;  /* 0x00000001e5e59824 */ /* 0x100fe200078e0a09 */
[----:B------:R-:W-:Y:S01]  /*61e0*/  ISETP.GE.AND P0, PT, R12, RZ, PT ;  /* 0x000000ff0c00720c */ /* 0x000fe20003f06270 */
[----:B------:R-:W-:Y:S01]  /*61f0*/  IMAD.HI.U32 R12, R11, R16, RZ ;  /* 0x000000100b0c7227 */ /* 0x000fe200078e00ff */
[----:B------:R-:W-:Y:S02]  /*6200*/  ISETP.GE.AND P6, PT, R2, RZ, PT ;  /* 0x000000ff0200720c */ /* 0x000fe40003fc6270 */
[----:B------:R-:W-:Y:S01]  /*6210*/  ISETP.GE.AND P1, PT, R13, RZ, PT ;  /* 0x000000ff0d00720c */ /* 0x000fe20003f26270 */
[----:B------:R-:W-:Y:S01]  /*6220*/  IMAD.HI.U32 R2, R11, R14, RZ ;  /* 0x0000000e0b027227 */ /* 0x000fe200078e00ff */
[----:B------:R-:W-:Y:S02]  /*6230*/  IABS R13, R17 ;  /* 0x00000011000d7213 */ /* 0x000fe40000000000 */
[----:B------:R-:W-:Y:S01]  /*6240*/  IABS R15, R19 ;  /* 0x00000013000f7213 */ /* 0x000fe20000000000 */
[----:B------:R-:W-:Y:S01]  /*6250*/  IMAD.MOV R12, RZ, RZ, -R12 ;  /* 0x000000ffff0c7224 */ /* 0x000fe200078e0a0c */
[----:B------:R-:W-:Y:S01]  /*6260*/  ISETP.GE.AND P4, PT, R20, RZ, PT ;  /* 0x000000ff1400720c */ /* 0x000fe20003f86270 */
[----:B------:R-:W-:Y:S01]  /*6270*/  IMAD.MOV R235, RZ, RZ, -R2 ;  /* 0x000000ffffeb7224 */ /* 0x000fe200078e0a02 */
[C---:B------:R-:W-:Y:S01]  /*6280*/  LOP3.LUT R20, R0.reuse, 0x78, RZ, 0xfc, !PT ;  /* 0x0000007800147812 */ /* 0x040fe200078efcff */
[----:B------:R-:W-:Y:S01]  /*6290*/  IMAD R237, R9, R12, R16 ;  /* 0x0000000c09ed7224 */ /* 0x000fe200078e0210 */
[C---:B------:R-:W-:Y:S01]  /*62a0*/  LOP3.LUT R21, R0.reuse, 0x58, RZ, 0xfc, !PT ;  /* 0x0000005800157812 */ /* 0x040fe200078efcff */
[----:B------:R-:W-:Y:S01]  /*62b0*/  @!P2 IMAD.IADD R233, R233, 0x1, -R9 ;  /* 0x00000001e9e9a824 */ /* 0x000fe200078e0a09 */
[----:B------:R-:W-:Y:S01]  /*62c0*/  LOP3.LUT R22, R0, 0x54, RZ, 0xfc, !PT ;  /* 0x0000005400167812 */ /* 0x000fe200078efcff */
[----:B------:R-:W-:-:S03]  /*62d0*/  IMAD.HI.U32 R2, R11, R18, RZ ;  /* 0x000000120b027227 */ /* 0x000fc600078e00ff */
[C---:B------:R-:W-:Y:S01]  /*62e0*/  ISETP.GT.U32.AND P2, PT, R9.reuse, R233, PT ;  /* 0x000000e90900720c */ /* 0x040fe20003f44070 */
[C---:B------:R-:W-:Y:S02]  /*62f0*/  IMAD R235, R9.reuse, R235, R14 ;  /* 0x000000eb09eb7224 */ /* 0x040fe400078e020e */
[----:B------:R-:W-:Y:S02]  /*6300*/  IMAD.MOV.U32 R14, RZ, RZ, R13 ;  /* 0x000000ffff0e7224 */ /* 0x000fe400078e000d */
[----:B------:R-:W-:Y:S01]  /*6310*/  @!P5 IMAD.MOV R231, RZ, RZ, -R231 ;  /* 0x000000ffffe7d224 */ /* 0x000fe200078e0ae7 */
[----:B------:R-:W-:Y:S01]  /*6320*/  ISETP.GT.U32.AND P5, PT, R9, R237, PT ;  /* 0x000000ed0900720c */ /* 0x000fe20003fa4070 */
[----:B------:R-:W-:Y:S02]  /*6330*/  IMAD.MOV R239, RZ, RZ, -R2 ;  /* 0x000000ffffef7224 */ /* 0x000fe400078e0a02 */
[----:B------:R-:W-:-:S04]  /*6340*/  IMAD.HI.U32 R2, R11, R14, RZ ;  /* 0x0000000e0b027227 */ /* 0x000fc800078e00ff */
[----:B------:R-:W-:Y:S01]  /*6350*/  IMAD.MOV.U32 R16, RZ, RZ, R15 ;  /* 0x000000ffff107224 */ /* 0x000fe200078e000f */
[----:B------:R-:W-:Y:S01]  /*6360*/  LOP3.LUT R15, R0, 0x84, RZ, 0xfc, !PT ;  /* 0x00000084000f7812 */ /* 0x000fe200078efcff */
[----:B------:R-:W-:Y:S02]  /*6370*/  IMAD.MOV R2, RZ, RZ, -R2 ;  /* 0x000000ffff027224 */ /* 0x000fe400078e0a02 */
[----:B------:R-:W-:-:S04]  /*6380*/  IMAD.HI.U32 R12, R11, R16, RZ ;  /* 0x000000100b0c7227 */ /* 0x000fc800078e00ff */
[----:B------:R-:W-:Y:S01]  /*6390*/  IMAD R241, R9, R2, R14 ;  /* 0x0000000209f17224 */ /* 0x000fe200078e020e */
[----:B------:R-:W-:Y:S01]  /*63a0*/  IABS R2, R15 ;  /* 0x0000000f00027213 */ /* 0x000fe20000000000 */
[----:B------:R-:W-:Y:S02]  /*63b0*/  IMAD.MOV R12, RZ, RZ, -R12 ;  /* 0x000000ffff0c7224 */ /* 0x000fe400078e0a0c */
[--C-:B------:R-:W-:Y:S02]  /*63c0*/  @!P2 IMAD.IADD R233, R233, 0x1, -R9.reuse ;  /* 0x00000001e9e9a824 */ /* 0x100fe400078e0a09 */
[----:B------:R-:W-:Y:S02]  /*63d0*/  @!P5 IMAD.IADD R237, R237, 0x1, -R9 ;  /* 0x00000001ededd824 */ /* 0x000fe400078e0a09 */
[----:B------:R-:W-:Y:S01]  /*63e0*/  IMAD R245, R9, R12, R16 ;  /* 0x0000000c09f57224 */ /* 0x000fe200078e0210 */
[----:B------:R-:W-:Y:S01]  /*63f0*/  LOP3.LUT R16, R0, 0x80, RZ, 0xfc, !PT ;  /* 0x0000008000107812 */ /* 0x000fe200078efcff */
[----:B------:R-:W-:-:S02]  /*6400*/  IMAD.MOV.U32 R12, RZ, RZ, R2 ;  /* 0x000000ffff0c7224 */ /* 0x000fc400078e0002 */
[----:B------:R-:W-:Y:S01]  /*6410*/  @!P3 IMAD.MOV R233, RZ, RZ, -R233 ;  /* 0x000000ffffe9b224 */ /* 0x000fe200078e0ae9 */
[----:B------:R-:W-:Y:S01]  /*6420*/  ISETP.GT.U32.AND P3, PT, R9, R237, PT ;  /* 0x000000ed0900720c */ /* 0x000fe20003f64070 */
[----:B------:R-:W-:Y:S01]  /*6430*/  IMAD.HI.U32 R2, R11, R12, RZ ;  /* 0x0000000c0b027227 */ /* 0x000fe200078e00ff */
[----:B------:R-:W-:-:S03]  /*6440*/  IABS R14, R16 ;  /* 0x00000010000e7213 */ /* 0x000fc60000000000 */
[----:B------:R-:W-:Y:S01]  /*6450*/  @!P4 IMAD.MOV R229, RZ, RZ, -R229 ;  /* 0x000000ffffe5c224 */ /* 0x000fe200078e0ae5 */
[C---:B------:R-:W-:Y:S01]  /*6460*/  ISETP.GT.U32.AND P4, PT, R9.reuse, R235, PT ;  /* 0x000000eb0900720c */ /* 0x040fe20003f84070 */
[----:B------:R-:W-:Y:S02]  /*6470*/  IMAD.MOV R2, RZ, RZ, -R2 ;  /* 0x000000ffff027224 */ /* 0x000fe400078e0a02 */
[C---:B------:R-:W-:Y:S01]  /*6480*/  IMAD R239, R9.reuse, R239, R18 ;  /* 0x000000ef09ef7224 */ /* 0x040fe200078e0212 */
[----:B------:R-:W-:Y:S01]  /*6490*/  LOP3.LUT R18, R0, 0x7c, RZ, 0xfc, !PT ;  /* 0x0000007c00127812 */ /* 0x000fe200078efcff */
[----:B------:R-:W-:Y:S02]  /*64a0*/  IMAD R243, R9, R2, R12 ;  /* 0x0000000209f37224 */ /* 0x000fe400078e020c */
[----:B------:R-:W-:Y:S01]  /*64b0*/  @!P3 IMAD.IADD R237, R237, 0x1, -R9 ;  /* 0x00000001ededb824 */ /* 0x000fe200078e0a09 */
[----:B------:R-:W-:Y:S01]  /*64c0*/  ISETP.GT.U32.AND P2, PT, R9, R239, PT ;  /* 0x000000ef0900720c */ /* 0x000fe20003f44070 */
[----:B------:R-:W-:Y:S01]  /*64d0*/  IMAD.HI.U32 R2, R11, R14, RZ ;  /* 0x0000000e0b027227 */ /* 0x000fe200078e00ff */
[----:B------:R-:W-:-:S02]  /*64e0*/  ISETP.GT.U32.AND P3, PT, R9, R243, PT ;  /* 0x000000f30900720c */ /* 0x000fc40003f64070 */
[----:B------:R-:W-:Y:S01]  /*64f0*/  IABS R12, R18 ;  /* 0x00000012000c7213 */ /* 0x000fe20000000000 */
[----:B------:R-:W-:Y:S01]  /*6500*/  @!P4 IMAD.IADD R235, R235, 0x1, -R9 ;  /* 0x00000001ebebc824 */ /* 0x000fe200078e0a09 */
[C---:B------:R-:W-:Y:S01]  /*6510*/  ISETP.GT.U32.AND P4, PT, R9.reuse, R241, PT ;  /* 0x000000f10900720c */ /* 0x040fe20003f84070 */
[----:B------:R-:W-:Y:S02]  /*6520*/  IMAD.MOV R2, RZ, RZ, -R2 ;  /* 0x000000ffff027224 */ /* 0x000fe400078e0a02 */
[----:B------:R-:W-:Y:S01]  /*6530*/  @!P0 IMAD.MOV R237, RZ, RZ, -R237 ;  /* 0x000000ffffed8224 */ /* 0x000fe200078e0aed */
[C---:B------:R-:W-:Y:S01]  /*6540*/  ISETP.GT.U32.AND P5, PT, R9.reuse, R235, PT ;  /* 0x000000eb0900720c */ /* 0x040fe20003fa4070 */
[----:B------:R-:W-:Y:S01]  /*6550*/  IMAD R247, R9, R2, R14 ;  /* 0x0000000209f77224 */ /* 0x000fe200078e020e */
[----:B------:R-:W-:Y:S01]  /*6560*/  IABS R14, R20 ;  /* 0x00000014000e7213 */ /* 0x000fe20000000000 */
[----:B------:R-:W-:-:S04]  /*6570*/  IMAD.HI.U32 R2, R11, R12, RZ ;  /* 0x0000000c0b027227 */ /* 0x000fc800078e00ff */
[--C-:B------:R-:W-:Y:S01]  /*6580*/  @!P3 IMAD.IADD R243, R243, 0x1, -R9.reuse ;  /* 0x00000001f3f3b824 */ /* 0x100fe200078e0a09 */
[----:B------:R-:W-:Y:S01]  /*6590*/  ISETP.GE.AND P3, PT, R15, RZ, PT ;  /* 0x000000ff0f00720c */ /* 0x000fe20003f66270 */
[----:B------:R-:W-:Y:S02]  /*65a0*/  IMAD.MOV R2, RZ, RZ, -R2 ;  /* 0x000000ffff027224 */ /* 0x000fe400078e0a02 */
[--C-:B------:R-:W-:Y:S01]  /*65b0*/  @!P4 IMAD.IADD R241, R241, 0x1, -R9.reuse ;  /* 0x00000001f1f1c824 */ /* 0x100fe200078e0a09 */
[----:B------:R-:W-:Y:S01]  /*65c0*/  ISETP.GT.U32.AND P0, PT, R9, R243, PT ;  /* 0x000000f30900720c */ /* 0x000fe20003f04070 */
[----:B------:R-:W-:Y:S02]  /*65d0*/  @!P2 IMAD.IADD R239, R239, 0x1, -R9 ;  /* 0x00000001efefa824 */ /* 0x000fe400078e0a09 */
[C---:B------:R-:W-:Y:S01]  /*65e0*/  IMAD R249, R9.reuse, R2, R12 ;  /* 0x0000000209f97224 */ /* 0x040fe200078e020c */
[----:B------:R-:W-:Y:S01]  /*65f0*/  ISETP.GT.U32.AND P4, PT, R9, R241, PT ;  /* 0x000000f10900720c */ /* 0x000fe20003f84070 */
[----:B------:R-:W-:Y:S01]  /*6600*/  IMAD.HI.U32 R2, R11, R14, RZ ;  /* 0x0000000e0b027227 */ /* 0x000fe200078e00ff */
[----:B------:R-:W-:-:S03]  /*6610*/  ISETP.GT.U32.AND P2, PT, R9, R239, PT ;  /* 0x000000ef0900720c */ /* 0x000fc60003f44070 */
[----:B------:R-:W-:Y:S02]  /*6620*/  IMAD.MOV R251, RZ, RZ, -R2 ;  /* 0x000000fffffb7224 */ /* 0x000fe400078e0a02 */
[--C-:B------:R-:W-:Y:S01]  /*6630*/  @!P5 IMAD.IADD R235, R235, 0x1, -R9.reuse ;  /* 0x00000001ebebd824 */ /* 0x100fe200078e0a09 */
[C---:B------:R-:W-:Y:S01]  /*6640*/  ISETP.GT.U32.AND P5, PT, R9.reuse, R245, PT ;  /* 0x000000f50900720c */ /* 0x040fe20003fa4070 */
[----:B------:R-:W-:Y:S01]  /*6650*/  IMAD R251, R9, R251, R14 ;  /* 0x000000fb09fb7224 */ /* 0x000fe200078e020e */
[C---:B------:R-:W-:Y:S01]  /*6660*/  LOP3.LUT R14, R0.reuse, 0x68, RZ, 0xfc, !PT ;  /* 0x00000068000e7812 */ /* 0x040fe200078efcff */
[--C-:B------:R-:W-:Y:S02]  /*6670*/  @!P0 IMAD.IADD R243, R243, 0x1, -R9.reuse ;  /* 0x00000001f3f38824 */ /* 0x100fe400078e0a09 */
[--C-:B------:R-:W-:Y:S01]  /*6680*/  @!P4 IMAD.IADD R241, R241, 0x1, -R9.reuse ;  /* 0x00000001f1f1c824 */ /* 0x100fe200078e0a09 */
[----:B------:R-:W-:Y:S01]  /*6690*/  ISETP.GT.U32.AND P0, PT, R9, R251, PT ;  /* 0x000000fb0900720c */ /* 0x000fe20003f04070 */
[----:B------:R-:W-:Y:S01]  /*66a0*/  @!P2 IMAD.IADD R239, R239, 0x1, -R9 ;  /* 0x00000001efefa824 */ /* 0x000fe200078e0a09 */
[----:B------:R-:W-:Y:S01]  /*66b0*/  ISETP.GT.U32.AND P4, PT, R9, R247, PT ;  /* 0x000000f70900720c */ /* 0x000fe20003f84070 */
[----:B------:R-:W-:Y:S01]  /*66c0*/  @!P6 IMAD.MOV R235, RZ, RZ, -R235 ;  /* 0x000000ffffebe224 */ /* 0x000fe200078e0aeb */
[----:B------:R-:W-:Y:S01]  /*66d0*/  ISETP.GE.AND P2, PT, R17, RZ, PT ;  /* 0x000000ff1100720c */ /* 0x000fe20003f46270 */
[----:B------:R-:W-:Y:S01]  /*66e0*/  @!P1 IMAD.MOV R239, RZ, RZ, -R239 ;  /* 0x000000ffffef9224 */ /* 0x000fe200078e0aef */
[----:B------:R-:W-:Y:S01]  /*66f0*/  LOP3.LUT R17, R0, 0x74, RZ, 0xfc, !PT ;  /* 0x0000007400117812 */ /* 0x000fe200078efcff */
[----:B------:R-:W-:Y:S01]  /*6700*/  @!P5 IMAD.IADD R245, R245, 0x1, -R9 ;  /* 0x00000001f5f5d824 */ /* 0x000fe200078e0a09 */
[----:B------:R-:W-:Y:S01]  /*6710*/  ISETP.GT.U32.AND P1, PT, R9, R249, PT ;  /* 0x000000f90900720c */ /* 0x000fe20003f24070 */
[----:B------:R-:W-:Y:S01]  /*6720*/  @!P3 IMAD.MOV R243, RZ, RZ, -R243 ;  /* 0x000000fffff3b224 */ /* 0x000fe200078e0af3 */
[----:B------:R-:W-:-:S02]  /*6730*/  IABS R13, R17 ;  /* 0x00000011000d7213 */ /* 0x000fc40000000000 */
[----:B------:R-:W-:Y:S01]  /*6740*/  ISETP.GE.AND P5, PT, R19, RZ, PT ;  /* 0x000000ff1300720c */ /* 0x000fe20003fa6270 */
[----:B------:R-:W-:Y:S01]  /*6750*/  @!P0 IMAD.IADD R251, R251, 0x1, -R9 ;  /* 0x00000001fbfb8824 */ /* 0x000fe200078e0a09 */
[----:B------:R-:W-:Y:S01]  /*6760*/  IABS R38, R14 ;  /* 0x0000000e00267213 */ /* 0x000fe20000000000 */
[----:B------:R-:W-:Y:S01]  /*6770*/  IMAD.MOV.U32 R12, RZ, RZ, R13 ;  /* 0x000000ffff0c7224 */ /* 0x000fe200078e000d */
[C---:B------:R-:W-:Y:S01]  /*6780*/  LOP3.LUT R13, R0.reuse, 0x6c, RZ, 0xfc, !PT ;  /* 0x0000006c000d7812 */ /* 0x040fe200078efcff */
[--C-:B------:R-:W-:Y:S01]  /*6790*/  @!P4 IMAD.IADD R247, R247, 0x1, -R9.reuse ;  /* 0x00000001f7f7c824 */ /* 0x100fe200078e0a09 */
[----:B------:R-:W-:Y:S01]  /*67a0*/  ISETP.GT.U32.AND P0, PT, R9, R251, PT ;  /* 0x000000fb0900720c */ /* 0x000fe20003f04070 */
[----:B------:R-:W-:Y:S01]  /*67b0*/  IMAD.HI.U32 R2, R11, R12, RZ ;  /* 0x0000000c0b027227 */ /* 0x000fe200078e00ff */
[C---:B------:R-:W-:Y:S02]  /*67c0*/  ISETP.GT.U32.AND P4, PT, R9.reuse, R245, PT ;  /* 0x000000f50900720c */ /* 0x040fe40003f84070 */
[----:B------:R-:W-:Y:S01]  /*67d0*/  ISETP.GT.U32.AND P6, PT, R9, R247, PT ;  /* 0x000000f70900720c */ /* 0x000fe20003fc4070 */
[----:B------:R-:W-:Y:S01]  /*67e0*/  IMAD.MOV R2, RZ, RZ, -R2 ;  /* 0x000000ffff027224 */ /* 0x000fe200078e0a02 */
[----:B------:R-:W-:Y:S01]  /*67f0*/  LOP3.LUT R19, R0, 0x60, RZ, 0xfc, !PT ;  /* 0x0000006000137812 */ /* 0x000fe200078efcff */
[----:B------:R-:W-:-:S02]  /*6800*/  @!P1 IMAD.IADD R249, R249, 0x1, -R9 ;  /* 0x00000001f9f99824 */ /* 0x000fc400078e0a09 */
[----:B------:R-:W-:Y:S01]  /*6810*/  @!P2 IMAD.MOV R241, RZ, RZ, -R241 ;  /* 0x000000fffff1a224 */ /* 0x000fe200078e0af1 */
[----:B------:R-:W-:Y:S01]  /*6820*/  ISETP.GE.AND P2, PT, R16, RZ, PT ;  /* 0x000000ff1000720c */ /* 0x000fe20003f46270 */
[----:B------:R-:W-:Y:S01]  /*6830*/  IMAD R12, R9, R2, R12 ;  /* 0x00000002090c7224 */ /* 0x000fe200078e020c */
[----:B------:R-:W-:Y:S01]  /*6840*/  LOP3.LUT R2, R0, 0x70, RZ, 0xfc, !PT ;  /* 0x0000007000027812 */ /* 0x000fe200078efcff */
[--C-:B------:R-:W-:Y:S01]  /*6850*/  @!P0 IMAD.IADD R251, R251, 0x1, -R9.reuse ;  /* 0x00000001fbfb8824 */ /* 0x100fe200078e0a09 */
[----:B------:R-:W-:Y:S01]  /*6860*/  ISETP.GT.U32.AND P1, PT, R9, R249, PT ;  /* 0x000000f90900720c */ /* 0x000fe20003f24070 */
[--C-:B------:R-:W-:Y:S01]  /*6870*/  @!P4 IMAD.IADD R245, R245, 0x1, -R9.reuse ;  /* 0x00000001f5f5c824 */ /* 0x100fe200078e0a09 */
[----:B------:R-:W-:Y:S01]  /*6880*/  IABS R40, R2 ;  /* 0x0000000200287213 */ /* 0x000fe20000000000 */
[----:B------:R-:W-:Y:S01]  /*6890*/  @!P6 IMAD.IADD R247, R247, 0x1, -R9 ;  /* 0x00000001f7f7e824 */ /* 0x000fe200078e0a09 */
[----:B------:R-:W-:Y:S01]  /*68a0*/  ISETP.GT.U32.AND P0, PT, R9, R12, PT ;  /* 0x0000000c0900720c */ /* 0x000fe20003f04070 */
[----:B------:R-:W-:Y:S01]  /*68b0*/  @!P5 IMAD.MOV R245, RZ, RZ, -R245 ;  /* 0x000000fffff5d224 */ /* 0x000fe200078e0af5 */
[----:B------:R-:W-:-:S02]  /*68c0*/  ISETP.GE.AND P4, PT, R18, RZ, PT ;  /* 0x000000ff1200720c */ /* 0x000fc40003f86270 */
[----:B------:R-:W-:Y:S01]  /*68d0*/  ISETP.GE.AND P3, PT, R2, RZ, PT ;  /* 0x000000ff0200720c */ /* 0x000fe20003f66270 */
[----:B------:R-:W-:Y:S01]  /*68e0*/  IMAD.HI.U32 R2, R11, R40, RZ ;  /* 0x000000280b027227 */ /* 0x000fe200078e00ff */
[----:B------:R-:W-:Y:S02]  /*68f0*/  IABS R16, R13 ;  /* 0x0000000d00107213 */ /* 0x000fe40000000000 */
[----:B------:R-:W-:Y:S01]  /*6900*/  ISETP.GE.AND P6, PT, R20, RZ, PT ;  /* 0x000000ff1400720c */ /* 0x000fe20003fc6270 */
[----:B------:R-:W-:Y:S01]  /*6910*/  @!P2 IMAD.MOV R247, RZ, RZ, -R247 ;  /* 0x000000fffff7a224 */ /* 0x000fe200078e0af7 */
[----:B------:R-:W-:Y:S01]  /*6920*/  ISETP.GE.AND P2, PT, R13, RZ, PT ;  /* 0x000000ff0d00720c */ /* 0x000fe20003f46270 */
[----:B------:R-:W-:Y:S01]  /*6930*/  IMAD.HI.U32 R13, R11, R16, RZ ;  /* 0x000000100b0d7227 */ /* 0x000fe200078e00ff */
[----:B------:R-:W-:Y:S02]  /*6940*/  ISETP.GE.AND P5, PT, R17, RZ, PT ;  /* 0x000000ff1100720c */ /* 0x000fe40003fa6270 */
[----:B------:R-:W-:Y:S01]  /*6950*/  LOP3.LUT R17, R0, 0x64, RZ, 0xfc, !PT ;  /* 0x0000006400117812 */ /* 0x000fe200078efcff */
[----:B------:R-:W-:Y:S01]  /*6960*/  IMAD.MOV R2, RZ, RZ, -R2 ;  /* 0x000000ffff027224 */ /* 0x000fe200078e0a02 */
[----:B------:R-:W-:Y:S01]  /*6970*/  IABS R34, R19 ;  /* 0x0000001300227213 */ /* 0x000fe20000000000 */
[----:B------:R-:W-:Y:S01]  /*6980*/  @!P1 IMAD.IADD R249, R249, 0x1, -R9 ;  /* 0x00000001f9f99824 */ /* 0x000fe200078e0a09 */
[----:B------:R-:W-:Y:S01]  /*6990*/  ISETP.GE.AND P1, PT, R14, RZ, PT ;  /* 0x000000ff0e00720c */ /* 0x000fe20003f26270 */
[----:B------:R-:W-:Y:S01]  /*69a0*/  IMAD.HI.U32 R14, R11, R38, RZ ;  /* 0x000000260b0e7227 */ /* 0x000fe200078e00ff */
[----:B------:R-:W-:-:S02]  /*69b0*/  IABS R36, R17 ;  /* 0x0000001100247213 */ /* 0x000fc40000000000 */
[----:B------:R-:W-:Y:S01]  /*69c0*/  IABS R18, R21 ;  /* 0x0000001500127213 */ /* 0x000fe20000000000 */
[----:B------:R-:W-:Y:S01]  /*69d0*/  IMAD.MOV R13, RZ, RZ, -R13 ;  /* 0x000000ffff0d7224 */ /* 0x000fe200078e0a0d */
[----:B------:R-:W-:Y:S01]  /*69e0*/  IABS R20, R22 ;  /* 0x0000001600147213 */ /* 0x000fe20000000000 */
[C---:B------:R-:W-:Y:S02]  /*69f0*/  IMAD R40, R9.reuse, R2, R40 ;  /* 0x0000000209287224 */ /* 0x040fe400078e0228 */
[----:B------:R-:W-:Y:S02]  /*6a00*/  @!P0 IMAD.IADD R12, R12, 0x1, -R9 ;  /* 0x000000010c0c8824 */ /* 0x000fe400078e0a09 */
[----:B------:R-:W-:Y:S01]  /*6a10*/  IMAD.MOV R15, RZ, RZ, -R14 ;  /* 0x000000ffff0f7224 */ /* 0x000fe200078e0a0e */
[C---:B------:R-:W-:Y:S01]  /*6a20*/  ISETP.GT.U32.AND P0, PT, R9.reuse, R40, PT ;  /* 0x000000280900720c */ /* 0x040fe20003f04070 */
[C---:B------:R-:W-:Y:S02]  /*6a30*/  IMAD R14, R9.reuse, R13, R16 ;  /* 0x0000000d090e7224 */ /* 0x040fe400078e0210 */
[----:B------:R-:W-:Y:S01]  /*6a40*/  @!P4 IMAD.MOV R249, RZ, RZ, -R249 ;  /* 0x000000fffff9c224 */ /* 0x000fe200078e0af9 */
[C---:B------:R-:W-:Y:S01]  /*6a50*/  ISETP.GT.U32.AND P4, PT, R9.reuse, R12, PT ;  /* 0x0000000c0900720c */ /* 0x040fe20003f84070 */
[----:B------:R-:W-:Y:S01]  /*6a60*/  @!P6 IMAD.MOV R251, RZ, RZ, -R251 ;  /* 0x000000fffffbe224 */ /* 0x000fe200078e0afb */
[----:B------:R-:W-:Y:S01]  /*6a70*/  ISETP.GT.U32.AND P6, PT, R9, R14, PT ;  /* 0x0000000e0900720c */ /* 0x000fe20003fc4070 */
[----:B------:R-:W-:-:S04]  /*6a80*/  IMAD.HI.U32 R2, R11, R36, RZ ;  /* 0x000000240b027227 */ /* 0x000fc800078e00ff */
[----:B------:R-:W-:Y:S02]  /*6a90*/  IMAD.MOV R2, RZ, RZ, -R2 ;  /* 0x000000ffff027224 */ /* 0x000fe400078e0a02 */
[C---:B------:R-:W-:Y:S01]  /*6aa0*/  IMAD R38, R9.reuse, R15, R38 ;  /* 0x0000000f09267224 */ /* 0x040fe200078e0226 */
[----:B------:R-:W-:Y:S01]  /*6ab0*/  LOP3.LUT R15, R0, 0x5c, RZ, 0xfc, !PT ;  /* 0x0000005c000f7812 */ /* 0x000fe200078efcff */
[C---:B------:R-:W-:Y:S02]  /*6ac0*/  IMAD R36, R9.reuse, R2, R36 ;  /* 0x0000000209247224 */ /* 0x040fe400078e0224 */
[--C-:B------:R-:W-:Y:S01]  /*6ad0*/  @!P4 IMAD.IADD R12, R12, 0x1, -R9.reuse ;  /* 0x000000010c0cc824 */ /* 0x100fe200078e0a09 */
[----:B------:R-:W-:Y:S01]  /*6ae0*/  IABS R16, R15 ;  /* 0x0000000f00107213 */ /* 0x000fe20000000000 */
[--C-:B------:R-:W-:Y:S01]  /*6af0*/  @!P0 IMAD.IADD R40, R40, 0x1, -R9.reuse ;  /* 0x0000000128288824 */ /* 0x100fe200078e0a09 */
[----:B------:R-:W-:Y:S01]  /*6b00*/  ISETP.GT.U32.AND P4, PT, R9, R38, PT ;  /* 0x000000260900720c */ /* 0x000fe20003f84070 */
[----:B------:R-:W-:-:S02]  /*6b10*/  @!P6 IMAD.IADD R14, R14, 0x1, -R9 ;  /* 0x000000010e0ee824 */ /* 0x000fc400078e0a09 */
[----:B------:R-:W-:Y:S01]  /*6b20*/  @!P5 IMAD.MOV R12, RZ, RZ, -R12 ;  /* 0x000000ffff0cd224 */ /* 0x000fe200078e0a0c */
[----:B------:R-:W-:Y:S01]  /*6b30*/  ISETP.GT.U32.AND P0, PT, R9, R40, PT ;  /* 0x000000280900720c */ /* 0x000fe20003f04070 */
[----:B------:R-:W-:Y:S01]  /*6b40*/  IMAD.HI.U32 R13, R11, R34, RZ ;  /* 0x000000220b0d7227 */ /* 0x000fe200078e00ff */
[C---:B------:R-:W-:Y:S02]  /*6b50*/  ISETP.GT.U32.AND P5, PT, R9.reuse, R36, PT ;  /* 0x000000240900720c */ /* 0x040fe40003fa4070 */
[----:B------:R-:W-:Y:S01]  /*6b60*/  ISETP.GT.U32.AND P6, PT, R9, R14, PT ;  /* 0x0000000e0900720c */ /* 0x000fe20003fc4070 */
[----:B------:R-:W-:-:S04]  /*6b70*/  IMAD.HI.U32 R2, R11, R16, RZ ;  /* 0x000000100b027227 */ /* 0x000fc800078e00ff */
[----:B------:R-:W-:Y:S02]  /*6b80*/  IMAD.MOV R13, RZ, RZ, -R13 ;  /* 0x000000ffff0d7224 */ /* 0x000fe400078e0a0d */
[----:B------:R-:W-:Y:S02]  /*6b90*/  IMAD.MOV R2, RZ, RZ, -R2 ;  /* 0x000000ffff027224 */ /* 0x000fe400078e0a02 */
[C---:B------:R-:W-:Y:S02]  /*6ba0*/  IMAD R34, R9.reuse, R13, R34 ;  /* 0x0000000d09227224 */ /* 0x040fe400078e0222 */
[C---:B------:R-:W-:Y:S02]  /*6bb0*/  IMAD R16, R9.reuse, R2, R16 ;  /* 0x0000000209107224 */ /* 0x040fe400078e0210 */
[--C-:B------:R-:W-:Y:S01]  /*6bc0*/  @!P0 IMAD.IADD R40, R40, 0x1, -R9.reuse ;  /* 0x0000000128288824 */ /* 0x100fe200078e0a09 */
[----:B------:R-:W-:Y:S01]  /*6bd0*/  ISETP.GT.U32.AND P0, PT, R9, R34, PT ;  /* 0x000000220900720c */ /* 0x000fe20003f04070 */
[--C-:B------:R-:W-:Y:S01]  /*6be0*/  @!P5 IMAD.IADD R36, R36, 0x1, -R9.reuse ;  /* 0x000000012424d824 */ /* 0x100fe200078e0a09 */
[----:B------:R-:W-:Y:S01]  /*6bf0*/  ISETP.GE.AND P5, PT, R17, RZ, PT ;  /* 0x000000ff1100720c */ /* 0x000fe20003fa6270 */
[----:B------:R-:W-:Y:S01]  /*6c00*/  @!P6 IMAD.IADD R14, R14, 0x1, -R9 ;  /* 0x000000010e0ee824 */ /* 0x000fe200078e0a09 */
[C---:B------:R-:W-:Y:S01]  /*6c10*/  ISETP.GT.U32.AND P6, PT, R9.reuse, R16, PT ;  /* 0x000000100900720c */ /* 0x040fe20003fc4070 */
[----:B------:R-:W-:Y:S01]  /*6c20*/  @!P3 IMAD.MOV R40, RZ, RZ, -R40 ;  /* 0x000000ffff28b224 */ /* 0x000fe200078e0a28 */
[----:B------:R-:W-:Y:S01]  /*6c30*/  ISETP.GT.U32.AND P3, PT, R9, R36, PT ;  /* 0x000000240900720c */ /* 0x000fe20003f64070 */
[----:B------:R-:W-:-:S04]  /*6c40*/  IMAD.HI.U32 R2, R11, R18, RZ ;  /* 0x000000120b027227 */ /* 0x000fc800078e00ff */
[----:B------:R-:W-:Y:S02]  /*6c50*/  @!P4 IMAD.IADD R38, R38, 0x1, -R9 ;  /* 0x000000012626c824 */ /* 0x000fe400078e0a09 */
[----:B------:R-:W-:-:S03]  /*6c60*/  IMAD.HI.U32 R13, R11, R20, RZ ;  /* 0x000000140b0d7227 */ /* 0x000fc600078e00ff */
[C---:B------:R-:W-:Y:S01]  /*6c70*/  ISETP.GT.U32.AND P4, PT, R9.reuse, R38, PT ;  /* 0x000000260900720c */ /* 0x040fe20003f84070 */
[----:B------:R-:W-:Y:S02]  /*6c80*/  IMAD.MOV R2, RZ, RZ, -R2 ;  /* 0x000000ffff027224 */ /* 0x000fe400078e0a02 */
[----:B------:R-:W-:Y:S02]  /*6c90*/  IMAD.MOV R13, RZ, RZ, -R13 ;  /* 0x000000ffff0d7224 */ /* 0x000fe400078e0a0d */
[----:B------:R-:W-:Y:S01]  /*6ca0*/  IMAD R157, R9, R2, R18 ;  /* 0x00000002099d7224 */ /* 0x000fe200078e0212 */
[----:B------:R-:W-:Y:S01]  /*6cb0*/  LOP3.LUT R2, R0, 0x50, RZ, 0xfc, !PT ;  /* 0x0000005000027812 */ /* 0x000fe200078efcff */
[--C-:B------:R-:W-:Y:S01]  /*6cc0*/  @!P0 IMAD.IADD R34, R34, 0x1, -R9.reuse ;  /* 0x0000000122228824 */ /* 0x100fe200078e0a09 */
[----:B------:R-:W-:Y:S01]  /*6cd0*/  ISETP.GE.AND P0, PT, R15, RZ, PT ;  /* 0x000000ff0f00720c */ /* 0x000fe20003f06270 */
[C---:B------:R-:W-:Y:S01]  /*6ce0*/  IMAD R31, R9.reuse, R13, R20 ;  /* 0x0000000d091f7224 */ /* 0x040fe200078e0214 */
[----:B------:R-:W-:Y:S01]  /*6cf0*/  IABS R18, R2 ;  /* 0x0000000200127213 */ /* 0x000fe20000000000 */
[--C-:B------:R-:W-:Y:S01]  /*6d00*/  @!P6 IMAD.IADD R16, R16, 0x1, -R9.reuse ;  /* 0x000000011010e824 */ /* 0x100fe200078e0a09 */
[C---:B------:R-:W-:Y:S01]  /*6d10*/  ISETP.GT.U32.AND P6, PT, R9.reuse, R34, PT ;  /* 0x000000220900720c */ /* 0x040fe20003fc4070 */
[--C-:B------:R-:W-:Y:S01]  /*6d20*/  @!P3 IMAD.IADD R36, R36, 0x1, -R9.reuse ;  /* 0x000000012424b824 */ /* 0x100fe200078e0a09 */
[C---:B------:R-:W-:Y:S01]  /*6d30*/  ISETP.GT.U32.AND P3, PT, R9.reuse, R157, PT ;  /* 0x0000009d0900720c */ /* 0x040fe20003f64070 */
[----:B------:R-:W-:Y:S01]  /*6d40*/  @!P2 IMAD.MOV R14, RZ, RZ, -R14 ;  /* 0x000000ffff0ea224 */ /* 0x000fe200078e0a0e */
[C---:B------:R-:W-:Y:S01]  /*6d50*/  ISETP.GT.U32.AND P2, PT, R9.reuse, R16, PT ;  /* 0x000000100900720c */ /* 0x040fe20003f44070 */
[----:B------:R-:W-:Y:S01]  /*6d60*/  @!P5 IMAD.MOV R36, RZ, RZ, -R36 ;  /* 0x000000ffff24d224 */ /* 0x000fe200078e0a24 */
[----:B------:R-:W-:Y:S01]  /*6d70*/  ISETP.GT.U32.AND P5, PT, R9, R31, PT ;  /* 0x0000001f0900720c */ /* 0x000fe20003fa4070 */
[----:B------:R-:W-:Y:S01]  /*6d80*/  @!P4 IMAD.IADD R38, R38, 0x1, -R9 ;  /* 0x000000012626c824 */ /* 0x000fe200078e0a09 */
[----:B------:R-:W-:-:S02]  /*6d90*/  ISETP.GE.AND P4, PT, R19, RZ, PT ;  /* 0x000000ff1300720c */ /* 0x000fc40003f86270 */
[----:B------:R-:W-:Y:S01]  /*6da0*/  LOP3.LUT R15, R0, 0x4c, RZ, 0xfc, !PT ;  /* 0x0000004c000f7812 */ /* 0x000fe200078efcff */
[----:B------:R-:W-:Y:S01]  /*6db0*/  @!P1 IMAD.MOV R38, RZ, RZ, -R38 ;  /* 0x000000ffff269224 */ /* 0x000fe200078e0a26 */
[----:B------:R-:W-:Y:S01]  /*6dc0*/  ISETP.GE.AND P1, PT, R21, RZ, PT ;  /* 0x000000ff1500720c */ /* 0x000fe20003f26270 */
[--C-:B------:R-:W-:Y:S01]  /*6dd0*/  @!P6 IMAD.IADD R34, R34, 0x1, -R9.reuse ;  /* 0x000000012222e824 */ /* 0x100fe200078e0a09 */
[----:B------:R-:W-:Y:S01]  /*6de0*/  IABS R20, R15 ;  /* 0x0000000f00147213 */ /* 0x000fe20000000000 */
[--C-:B------:R-:W-:Y:S01]  /*6df0*/  @!P3 IMAD.IADD R157, R157, 0x1, -R9.reuse ;  /* 0x000000019d9db824 */ /* 0x100fe200078e0a09 */
[----:B------:R-:W-:Y:S01]  /*6e00*/  ISETP.GE.AND P6, PT, R22, RZ, PT ;  /* 0x000000ff1600720c */ /* 0x000fe20003fc6270 */
[--C-:B------:R-:W-:Y:S01]  /*6e10*/  @!P2 IMAD.IADD R16, R16, 0x1, -R9.reuse ;  /* 0x000000011010a824 */ /* 0x100fe200078e0a09 */
[----:B------:R-:W-:Y:S01]  /*6e20*/  ISETP.GE.AND P2, PT, R2, RZ, PT ;  /* 0x000000ff0200720c */ /* 0x000fe20003f46270 */
[----:B------:R-:W-:Y:S01]  /*6e30*/  @!P5 IMAD.IADD R31, R31, 0x1, -R9 ;  /* 0x000000011f1fd824 */ /* 0x000fe200078e0a09 */
[----:B------:R-:W-:Y:S01]  /*6e40*/  ISETP.GT.U32.AND P5, PT, R9, R157, PT ;  /* 0x0000009d0900720c */ /* 0x000fe20003fa4070 */
[----:B------:R-:W-:Y:S01]  /*6e50*/  IMAD.HI.U32 R2, R11, R18, RZ ;  /* 0x000000120b027227 */ /* 0x000fe200078e00ff */
[----:B------:R-:W-:-:S02]  /*6e60*/  ISETP.GE.AND P3, PT, R15, RZ, PT ;  /* 0x000000ff0f00720c */ /* 0x000fc40003f66270 */
[----:B------:R-:W-:Y:S01]  /*6e70*/  LOP3.LUT R15, R0, 0x40, RZ, 0xfc, !PT ;  /* 0x00000040000f7812 */ /* 0x000fe200078efcff */
[----:B------:R-:W-:Y:S01]  /*6e80*/  @!P4 IMAD.MOV R34, RZ, RZ, -R34 ;  /* 0x000000ffff22c224 */ /* 0x000fe200078e0a22 */
[----:B------:R-:W-:Y:S01]  /*6e90*/  ISETP.GT.U32.AND P4, PT, R9, R31, PT ;  /* 0x0000001f0900720c */ /* 0x000fe20003f84070 */
[----:B------:R-:W-:Y:S01]  /*6ea0*/  IMAD.MOV R2, RZ, RZ, -R2 ;  /* 0x000000ffff027224 */ /* 0x000fe200078e0a02 */
[----:B------:R-:W-:Y:S01]  /*6eb0*/  IABS R22, R28 ;  /* 0x0000001c00167213 */ /* 0x000fe20000000000 */
[----:B------:R-:W-:-:S04]  /*6ec0*/  IMAD.HI.U32 R13, R11, R20, RZ ;  /* 0x000000140b0d7227 */ /* 0x000fc800078e00ff */
[----:B------:R-:W-:Y:S01]  /*6ed0*/  IMAD R29, R9, R2, R18 ;  /* 0x00000002091d7224 */ /* 0x000fe200078e0212 */
[C---:B------:R-:W-:Y:S01]  /*6ee0*/  LOP3.LUT R2, R0.reuse, 0x48, RZ, 0xfc, !PT ;  /* 0x0000004800027812 */ /* 0x040fe200078efcff */
[----:B------:R-:W-:Y:S02]  /*6ef0*/  IMAD.MOV R13, RZ, RZ, -R13 ;  /* 0x000000ffff0d7224 */ /* 0x000fe400078e0a0d */
[--C-:B------:R-:W-:Y:S01]  /*6f00*/  @!P5 IMAD.IADD R157, R157, 0x1, -R9.reuse ;  /* 0x000000019d9dd824 */ /* 0x100fe200078e0a09 */
[C---:B------:R-:W-:Y:S01]  /*6f10*/  ISETP.GT.U32.AND P5, PT, R9.reuse, R29, PT ;  /* 0x0000001d0900720c */ /* 0x040fe20003fa4070 */
[----:B------:R-:W-:Y:S01]  /*6f20*/  IMAD R27, R9, R13, R20 ;  /* 0x0000000d091b7224 */ /* 0x000fe200078e0214 */
[----:B------:R-:W-:Y:S01]  /*6f30*/  IABS R18, R2 ;  /* 0x0000000200127213 */ /* 0x000fe20000000000 */
[----:B------:R-:W-:Y:S01]  /*6f40*/  @!P4 IMAD.IADD R31, R31, 0x1, -R9 ;  /* 0x000000011f1fc824 */ /* 0x000fe200078e0a09 */
[----:B------:R-:W-:Y:S01]  /*6f50*/  LOP3.LUT R13, R0, 0x44, RZ, 0xfc, !PT ;  /* 0x00000044000d7812 */ /* 0x000fe200078efcff */
[----:B------:R-:W-:Y:S01]  /*6f60*/  @!P0 IMAD.MOV R16, RZ, RZ, -R16 ;  /* 0x000000ffff108224 */ /* 0x000fe200078e0a10 */
[----:B------:R-:W-:Y:S01]  /*6f70*/  ISETP.GE.AND P0, PT, R2, RZ, PT ;  /* 0x000000ff0200720c */ /* 0x000fe20003f06270 */
[----:B------:R-:W-:Y:S01]  /*6f80*/  @!P6 IMAD.MOV R31, RZ, RZ, -R31 ;  /* 0x000000ffff1fe224 */ /* 0x000fe200078e0a1f */
[----:B------:R-:W-:Y:S01]  /*6f90*/  ISETP.GT.U32.AND P6, PT, R9, R27, PT ;  /* 0x0000001b0900720c */ /* 0x000fe20003fc4070 */
[----:B------:R-:W-:Y:S01]  /*6fa0*/  IMAD.HI.U32 R2, R11, R18, RZ ;  /* 0x000000120b027227 */ /* 0x000fe200078e00ff */
[----:B------:R-:W-:-:S02]  /*6fb0*/  IABS R20, R13 ;  /* 0x0000000d00147213 */ /* 0x000fc40000000000 */
[----:B------:R-:W-:Y:S01]  /*6fc0*/  ISETP.GE.AND P4, PT, R13, RZ, PT ;  /* 0x000000ff0d00720c */ /* 0x000fe20003f86270 */
[----:B------:R-:W-:Y:S02]  /*6fd0*/  @!P5 IMAD.IADD R29, R29, 0x1, -R9 ;  /* 0x000000011d1dd824 */ /* 0x000fe400078e0a09 */
[----:B------:R-:W-:Y:S01]  /*6fe0*/  @!P1 IMAD.MOV R157, RZ, RZ, -R157 ;  /* 0x000000ffff9d9224 */ /* 0x000fe200078e0a9d */
[----:B------:R-:W-:Y:S01]  /*6ff0*/  ISETP.GE.AND P1, PT, R15, RZ, PT ;  /* 0x000000ff0f00720c */ /* 0x000fe20003f26270 */
[----:B------:R-:W-:Y:S01]  /*7000*/  IMAD.MOV R2, RZ, RZ, -R2 ;  /* 0x000000ffff027224 */ /* 0x000fe200078e0a02 */
[----:B------:R-:W-:Y:S01]  /*7010*/  IABS R15, R15 ;  /* 0x0000000f000f7213 */ /* 0x000fe20000000000 */
[----:B------:R-:W-:Y:S01]  /*7020*/  IMAD.HI.U32 R13, R11, R20, RZ ;  /* 0x000000140b0d7227 */ /* 0x000fe200078e00ff */
[----:B------:R-:W-:-:S03]  /*7030*/  ISETP.GT.U32.AND P5, PT, R9, R29, PT ;  /* 0x0000001d0900720c */ /* 0x000fc60003fa4070 */
[----:B------:R-:W-:Y:S02]  /*7040*/  @!P6 IMAD.IADD R27, R27, 0x1, -R9 ;  /* 0x000000011b1be824 */ /* 0x000fe400078e0a09 */
[C---:B------:R-:W-:Y:S02]  /*7050*/  IMAD R25, R9.reuse, R2, R18 ;  /* 0x0000000209197224 */ /* 0x040fe400078e0212 */
[----:B------:R-:W-:Y:S01]  /*7060*/  IMAD.MOV.U32 R18, RZ, RZ, R15 ;  /* 0x000000ffff127224 */ /* 0x000fe200078e000f */
[----:B------:R-:W-:Y:S01]  /*7070*/  ISETP.GT.U32.AND P6, PT, R9, R27, PT ;  /* 0x0000001b0900720c */ /* 0x000fe20003fc4070 */
[----:B------:R-:W-:Y:S01]  /*7080*/  IMAD.MOV R13, RZ, RZ, -R13 ;  /* 0x000000ffff0d7224 */ /* 0x000fe200078e0a0d */
[----:B------:R-:W-:Y:S01]  /*7090*/  IABS R15, R30 ;  /* 0x0000001e000f7213 */ /* 0x000fe20000000000 */
[----:B------:R-:W-:-:S04]  /*70a0*/  IMAD.HI.U32 R2, R11, R18, RZ ;  /* 0x000000120b027227 */ /* 0x000fc800078e00ff */
[----:B------:R-:W-:Y:S02]  /*70b0*/  IMAD R23, R9, R13, R20 ;  /* 0x0000000d09177224 */ /* 0x000fe400078e0214 */
[----:B------:R-:W-:Y:S01]  /*70c0*/  @!P5 IMAD.IADD R29, R29, 0x1, -R9 ;  /* 0x000000011d1dd824 */ /* 0x000fe200078e0a09 */
[C---:B------:R-:W-:Y:S01]  /*70d0*/  ISETP.GT.U32.AND P5, PT, R9.reuse, R25, PT ;  /* 0x000000190900720c */ /* 0x040fe20003fa4070 */
[----:B------:R-:W-:Y:S02]  /*70e0*/  IMAD.MOV R21, RZ, RZ, -R2 ;  /* 0x000000ffff157224 */ /* 0x000fe400078e0a02 */
[----:B------:R-:W-:Y:S01]  /*70f0*/  @!P2 IMAD.MOV R29, RZ, RZ, -R29 ;  /* 0x000000ffff1da224 */ /* 0x000fe200078e0a1d */
[C---:B------:R-:W-:Y:S01]  /*7100*/  ISETP.GT.U32.AND P2, PT, R9.reuse, R23, PT ;  /* 0x000000170900720c */ /* 0x040fe20003f44070 */
[----:B------:R-:W-:Y:S01]  /*7110*/  IMAD R21, R9, R21, R18 ;  /* 0x0000001509157224 */ /* 0x000fe200078e0212 */
[----:B------:R-:W-:Y:S01]  /*7120*/  IABS R18, R32 ;  /* 0x0000002000127213 */ /* 0x000fe20000000000 */
[----:B------:R-:W-:-:S02]  /*7130*/  @!P6 IMAD.IADD R27, R27, 0x1, -R9 ;  /* 0x000000011b1be824 */ /* 0x000fc400078e0a09 */
[----:B------:R-:W-:Y:S01]  /*7140*/  IMAD.MOV.U32 R20, RZ, RZ, R15 ;  /* 0x000000ffff147224 */ /* 0x000fe200078e000f */
[----:B------:R-:W-:Y:S01]  /*7150*/  ISETP.GT.U32.AND P6, PT, R9, R21, PT ;  /* 0x000000150900720c */ /* 0x000fe20003fc4070 */
[----:B------:R-:W-:-:S04]  /*7160*/  IMAD.HI.U32 R13, R11, R22, RZ ;  /* 0x000000160b0d7227 */ /* 0x000fc800078e00ff */
[----:B------:R-:W-:-:S04]  /*7170*/  IMAD.HI.U32 R2, R11, R20, RZ ;  /* 0x000000140b027227 */ /* 0x000fc800078e00ff */
[--C-:B------:R-:W-:Y:S02]  /*7180*/  @!P2 IMAD.IADD R23, R23, 0x1, -R9.reuse ;  /* 0x000000011717a824 */ /* 0x100fe400078e0a09 */
[----:B------:R-:W-:Y:S02]  /*7190*/  IMAD.MOV R2, RZ, RZ, -R2 ;  /* 0x000000ffff027224 */ /* 0x000fe400078e0a02 */
[----:B------:R-:W-:Y:S01]  /*71a0*/  @!P6 IMAD.IADD R21, R21, 0x1, -R9 ;  /* 0x000000011515e824 */ /* 0x000fe200078e0a09 */
[C---:B------:R-:W-:Y:S01]  /*71b0*/  ISETP.GT.U32.AND P2, PT, R9.reuse, R23, PT ;  /* 0x000000170900720c */ /* 0x040fe20003f44070 */
[----:B------:R-:W-:Y:S01]  /*71c0*/  IMAD R17, R9, R2, R20 ;  /* 0x0000000209117224 */ /* 0x000fe200078e0214 */
[----:B------:R-:W-:Y:S01]  /*71d0*/  IABS R20, R44 ;  /* 0x0000002c00147213 */ /* 0x000fe20000000000 */
[----:B------:R-:W-:Y:S01]  /*71e0*/  IMAD.HI.U32 R2, R11, R18, RZ ;  /* 0x000000120b027227 */ /* 0x000fe200078e00ff */
[----:B------:R-:W-:-:S03]  /*71f0*/  ISETP.GT.U32.AND P6, PT, R9, R21, PT ;  /* 0x000000150900720c */ /* 0x000fc60003fc4070 */
[----:B------:R-:W-:Y:S02]  /*7200*/  IMAD.MOV R2, RZ, RZ, -R2 ;  /* 0x000000ffff027224 */ /* 0x000fe400078e0a02 */
[--C-:B------:R-:W-:Y:S02]  /*7210*/  @!P5 IMAD.IADD R25, R25, 0x1, -R9.reuse ;  /* 0x000000011919d824 */ /* 0x100fe400078e0a09 */
[----:B------:R-:W-:Y:S02]  /*7220*/  IMAD R15, R9, R2, R18 ;  /* 0x00000002090f7224 */ /* 0x000fe400078e0212 */
[----:B------:R-:W-:Y:S01]  /*7230*/  @!P2 IMAD.IADD R23, R23, 0x1, -R9 ;  /* 0x000000011717a824 */ /* 0x000fe200078e0a09 */
[C---:B------:R-:W-:Y:S01]  /*7240*/  ISETP.GT.U32.AND P2, PT, R9.reuse, R17, PT ;  /* 0x000000110900720c */ /* 0x040fe20003f44070 */
[----:B------:R-:W-:Y:S01]  /*7250*/  IMAD.MOV R13, RZ, RZ, -R13 ;  /* 0x000000ffff0d7224 */ /* 0x000fe200078e0a0d */
[----:B------:R-:W-:Y:S01]  /*7260*/  ISETP.GT.U32.AND P5, PT, R9, R25, PT ;  /* 0x000000190900720c */ /* 0x000fe20003fa4070 */
[----:B------:R-:W-:Y:S01]  /*7270*/  @!P6 IMAD.IADD R21, R21, 0x1, -R9 ;  /* 0x000000011515e824 */ /* 0x000fe200078e0a09 */
[C---:B------:R-:W-:Y:S01]  /*7280*/  ISETP.GT.U32.AND P6, PT, R9.reuse, R15, PT ;  /* 0x0000000f0900720c */ /* 0x040fe20003fc4070 */
[----:B------:R-:W-:Y:S01]  /*7290*/  IMAD R19, R9, R13, R22 ;  /* 0x0000000d09137224 */ /* 0x000fe200078e0216 */
[----:B------:R-:W-:Y:S01]  /*72a0*/  IABS R22, R46 ;  /* 0x0000002e00167213 */ /* 0x000fe20000000000 */
[----:B------:R-:W-:-:S04]  /*72b0*/  IMAD.HI.U32 R2, R11, R20, RZ ;  /* 0x000000140b027227 */ /* 0x000fc800078e00ff */
[----:B------:R-:W-:-:S04]  /*72c0*/  IMAD.HI.U32 R13, R11, R22, RZ ;  /* 0x000000160b0d7227 */ /* 0x000fc800078e00ff */
[--C-:B------:R-:W-:Y:S02]  /*72d0*/  @!P2 IMAD.IADD R17, R17, 0x1, -R9.reuse ;  /* 0x000000011111a824 */ /* 0x100fe400078e0a09 */
[----:B------:R-:W-:Y:S02]  /*72e0*/  @!P6 IMAD.IADD R15, R15, 0x1, -R9 ;  /* 0x000000010f0fe824 */ /* 0x000fe400078e0a09 */
[----:B------:R-:W-:Y:S01]  /*72f0*/  IMAD.MOV R2, RZ, RZ, -R2 ;  /* 0x000000ffff027224 */ /* 0x000fe200078e0a02 */
[----:B------:R-:W-:Y:S01]  /*7300*/  ISETP.GT.U32.AND P6, PT, R9, R17, PT ;  /* 0x000000110900720c */ /* 0x000fe20003fc4070 */
[----:B------:R-:W-:Y:S02]  /*7310*/  IMAD.MOV R24, RZ, RZ, -R13 ;  /* 0x000000ffff187224 */ /* 0x000fe400078e0a0d */
[----:B------:R-:W-:-:S04]  /*7320*/  IMAD.HI.U32 R18, R11, R26, RZ ;  /* 0x0000001a0b127227 */ /* 0x000fc800078e00ff */
[--C-:B------:R-:W-:Y:S01]  /*7330*/  @!P5 IMAD.IADD R25, R25, 0x1, -R9.reuse ;  /* 0x000000011919d824 */ /* 0x100fe200078e0a09 */
[C---:B------:R-:W-:Y:S01]  /*7340*/  ISETP.GT.U32.AND P5, PT, R9.reuse, R19, PT ;  /* 0x000000130900720c */ /* 0x040fe20003fa4070 */
[C---:B------:R-:W-:Y:S02]  /*7350*/  IMAD R13, R9.reuse, R2, R20 ;  /* 0x00000002090d7224 */ /* 0x040fe400078e0214 */
[----:B------:R-:W-:Y:S01]  /*7360*/  IMAD R2, R9, R24, R22 ;  /* 0x0000001809027224 */ /* 0x000fe200078e0216 */
[----:B------:R-:W-:Y:S01]  /*7370*/  IABS R22, R50 ;  /* 0x0000003200167213 */ /* 0x000fe20000000000 */
[----:B------:R-:W-:Y:S01]  /*7380*/  IMAD.MOV R18, RZ, RZ, -R18 ;  /* 0x000000ffff127224 */ /* 0x000fe200078e0a12 */
[----:B------:R-:W-:Y:S01]  /*7390*/  IABS R24, R52 ;  /* 0x0000003400187213 */ /* 0x000fe20000000000 */
[----:B------:R-:W-:Y:S01]  /*73a0*/  @!P6 IMAD.IADD R17, R17, 0x1, -R9 ;  /* 0x000000011111e824 */ /* 0x000fe200078e0a09 */
[C---:B------:R-:W-:Y:S01]  /*73b0*/  ISETP.GT.U32.AND P6, PT, R9.reuse, R2, PT ;  /* 0x000000020900720c */ /* 0x040fe20003fc4070 */
[----:B------:R-:W-:Y:S01]  /*73c0*/  IMAD R155, R9, R18, R26 ;  /* 0x00000012099b7224 */ /* 0x000fe200078e021a */
[----:B------:R-:W-:Y:S01]  /*73d0*/  IABS R26, R54 ;  /* 0x00000036001a7213 */ /* 0x000fe20000000000 */
[----:B------:R-:W-:-:S04]  /*73e0*/  IMAD.HI.U32 R18, R11, R22, RZ ;  /* 0x000000160b127227 */ /* 0x000fc800078e00ff */
[----:B------:R-:W-:Y:S02]  /*73f0*/  IMAD.MOV R153, RZ, RZ, -R18 ;  /* 0x000000ffff997224 */ /* 0x000fe400078e0a12 */
[--C-:B------:R-:W-:Y:S01]  /*7400*/  @!P5 IMAD.IADD R19, R19, 0x1, -R9.reuse ;  /* 0x000000011313d824 */ /* 0x100fe200078e0a09 */
[----:B------:R-:W-:Y:S01]  /*7410*/  ISETP.GE.AND P5, PT, R28, RZ, PT ;  /* 0x000000ff1c00720c */ /* 0x000fe20003fa6270 */
[C---:B------:R-:W-:Y:S01]  /*7420*/  IMAD R153, R9.reuse, R153, R22 ;  /* 0x0000009909997224 */ /* 0x040fe200078e0216 */
[----:B------:R-:W-:Y:S01]  /*7430*/  IABS R28, R56 ;  /* 0x00000038001c7213 */ /* 0x000fe20000000000 */
[----:B------:R-:W-:Y:S01]  /*7440*/  @!P6 IMAD.IADD R2, R2, 0x1, -R9 ;  /* 0x000000010202e824 */ /* 0x000fe200078e0a09 */
[----:B------:R-:W-:Y:S01]  /*7450*/  ISETP.GT.U32.AND P2, PT, R9, R19, PT ;  /* 0x000000130900720c */ /* 0x000fe20003f44070 */
[----:B------:R-:W-:Y:S01]  /*7460*/  IMAD.HI.U32 R18, R11, R24, RZ ;  /* 0x000000180b127227 */ /* 0x000fe200078e00ff */
[----:B------:R-:W-:-:S03]  /*7470*/  ISETP.GT.U32.AND P6, PT, R9, R153, PT ;  /* 0x000000990900720c */ /* 0x000fc60003fc4070 */
[----:B------:R-:W-:Y:S01]  /*7480*/  @!P3 IMAD.MOV R27, RZ, RZ, -R27 ;  /* 0x000000ffff1bb224 */ /* 0x000fe200078e0a1b */
[----:B------:R-:W-:Y:S01]  /*7490*/  ISETP.GT.U32.AND P3, PT, R9, R15, PT ;  /* 0x0000000f0900720c */ /* 0x000fe20003f64070 */
[----:B------:R-:W-:Y:S02]  /*74a0*/  IMAD.MOV R18, RZ, RZ, -R18 ;  /* 0x000000ffff127224 */ /* 0x000fe400078e0a12 */
[----:B------:R-:W-:-:S04]  /*74b0*/  IMAD.HI.U32 R20, R11, R26, RZ ;  /* 0x0000001a0b147227 */ /* 0x000fc800078e00ff */
[----:B------:R-:W-:Y:S01]  /*74c0*/  IMAD R151, R9, R18, R24 ;  /* 0x0000001209977224 */ /* 0x000fe200078e0218 */
[----:B------:R-:W-:Y:S01]  /*74d0*/  LOP3.LUT R24, R0, 0x4, RZ, 0xfc, !PT ;  /* 0x0000000400187812 */ /* 0x000fe200078efcff */
[--C-:B------:R-:W-:Y:S01]  /*74e0*/  @!P2 IMAD.IADD R19, R19, 0x1, -R9.reuse ;  /* 0x000000011313a824 */ /* 0x100fe200078e0a09 */
[----:B------:R-:W-:Y:S01]  /*74f0*/  ISETP.GT.U32.AND P2, PT, R9, R13, PT ;  /* 0x0000000d0900720c */ /* 0x000fe20003f44070 */
[--C-:B------:R-:W-:Y:S01]  /*7500*/  @!P6 IMAD.IADD R153, R153, 0x1, -R9.reuse ;  /* 0x000000019999e824 */ /* 0x100fe200078e0a09 */
[----:B------:R-:W-:Y:S01]  /*7510*/  ISETP.GT.U32.AND P6, PT, R9, R151, PT ;  /* 0x000000970900720c */ /* 0x000fe20003fc4070 */
[----:B------:R-:W-:Y:S01]  /*7520*/  @!P3 IMAD.IADD R15, R15, 0x1, -R9 ;  /* 0x000000010f0fb824 */ /* 0x000fe200078e0a09 */
[----:B------:R-:W-:Y:S01]  /*7530*/  ISETP.GT.U32.AND P3, PT, R9, R155, PT ;  /* 0x0000009b0900720c */ /* 0x000fe20003f64070 */
[----:B------:R-:W-:Y:S01]  /*7540*/  IMAD.HI.U32 R22, R11, R28, RZ ;  /* 0x0000001c0b167227 */ /* 0x000fe200078e00ff */
[----:B------:R-:W-:-:S03]  /*7550*/  IABS R42, R24 ;  /* 0x00000018002a7213 */ /* 0x000fc60000000000 */
[----:B------:R-:W-:Y:S02]  /*7560*/  IMAD.MOV R20, RZ, RZ, -R20 ;  /* 0x000000ffff147224 */ /* 0x000fe400078e0a14 */
[----:B------:R-:W-:Y:S02]  /*7570*/  IMAD.MOV R22, RZ, RZ, -R22 ;  /* 0x000000ffff167224 */ /* 0x000fe400078e0a16 */
[----:B------:R-:W-:Y:S01]  /*7580*/  IMAD R147, R9, R20, R26 ;  /* 0x0000001409937224 */ /* 0x000fe200078e021a */
[----:B------:R-:W-:Y:S01]  /*7590*/  IABS R26, R58 ;  /* 0x0000003a001a7213 */ /* 0x000fe20000000000 */
[--C-:B------:R-:W-:Y:S01]  /*75a0*/  @!P2 IMAD.IADD R13, R13, 0x1, -R9.reuse ;  /* 0x000000010d0da824 */ /* 0x100fe200078e0a09 */
[----:B------:R-:W-:Y:S01]  /*75b0*/  ISETP.GE.AND P2, PT, R30, RZ, PT ;  /* 0x000000ff1e00720c */ /* 0x000fe20003f46270 */
[----:B------:R-:W-:Y:S01]  /*75c0*/  IMAD R37, R9, R22, R28 ;  /* 0x0000001609257224 */ /* 0x000fe200078e021c */
[----:B------:R-:W-:Y:S01]  /*75d0*/  IABS R28, R60 ;  /* 0x0000003c001c7213 */ /* 0x000fe20000000000 */
[--C-:B------:R-:W-:Y:S01]  /*75e0*/  @!P6 IMAD.IADD R151, R151, 0x1, -R9.reuse ;  /* 0x000000019797e824 */ /* 0x100fe200078e0a09 */
[----:B------:R-:W-:Y:S01]  /*75f0*/  ISETP.GT.U32.AND P6, PT, R9, R147, PT ;  /* 0x000000930900720c */ /* 0x000fe20003fc4070 */
[----:B------:R-:W-:Y:S01]  /*7600*/  @!P3 IMAD.IADD R155, R155, 0x1, -R9 ;  /* 0x000000019b9bb824 */ /* 0x000fe200078e0a09 */
[----:B------:R-:W-:Y:S01]  /*7610*/  ISETP.GE.AND P3, PT, R32, RZ, PT ;  /* 0x000000ff2000720c */ /* 0x000fe20003f66270 */
[----:B------:R-:W-:Y:S01]  /*7620*/  @!P0 IMAD.MOV R25, RZ, RZ, -R25 ;  /* 0x000000ffff198224 */ /* 0x000fe200078e0a19 */
[C---:B------:R-:W-:Y:S01]  /*7630*/  ISETP.GT.U32.AND P0, PT, R9.reuse, R13, PT ;  /* 0x0000000d0900720c */ /* 0x040fe20003f04070 */
[----:B------:R-:W-:Y:S01]  /*7640*/  @!P4 IMAD.MOV R23, RZ, RZ, -R23 ;  /* 0x000000ffff17c224 */ /* 0x000fe200078e0a17 */
[----:B------:R-:W-:Y:S01]  /*7650*/  ISETP.GT.U32.AND P4, PT, R9, R2, PT ;  /* 0x000000020900720c */ /* 0x000fe20003f84070 */
[----:B------:R-:W-:Y:S01]  /*7660*/  IMAD.HI.U32 R0, R11, R26, RZ ;  /* 0x0000001a0b007227 */ /* 0x000fe200078e00ff */
[----:B------:R-:W-:-:S02]  /*7670*/  IABS R30, R62 ;  /* 0x0000003e001e7213 */ /* 0x000fc40000000000 */
[----:B------:R-:W-:Y:S01]  /*7680*/  IABS R32, R64 ;  /* 0x0000004000207213 */ /* 0x000fe20000000000 */
[----:B------:R-:W-:-:S04]  /*7690*/  IMAD.HI.U32 R18, R11, R28, RZ ;  /* 0x0000001c0b127227 */ /* 0x000fc800078e00ff */
[----:B------:R-:W-:Y:S02]  /*76a0*/  IMAD.MOV R0, RZ, RZ, -R0 ;  /* 0x000000ffff007224 */ /* 0x000fe400078e0a00 */
[----:B------:R-:W-:Y:S02]  /*76b0*/  IMAD.MOV R18, RZ, RZ, -R18 ;  /* 0x000000ffff127224 */ /* 0x000fe400078e0a12 */
[----:B------:R-:W-:Y:S01]  /*76c0*/  @!P1 IMAD.MOV R21, RZ, RZ, -R21 ;  /* 0x000000ffff159224 */ /* 0x000fe200078e0a15 */
[C---:B------:R-:W-:Y:S01]  /*76d0*/  ISETP.GT.U32.AND P1, PT, R9.reuse, R155, PT ;  /* 0x0000009b0900720c */ /* 0x040fe20003f24070 */
[----:B------:R-:W-:Y:S01]  /*76e0*/  @!P5 IMAD.MOV R19, RZ, RZ, -R19 ;  /* 0x000000ffff13d224 */ /* 0x000fe200078e0a13 */
[----:B------:R-:W-:Y:S01]  /*76f0*/  ISETP.GT.U32.AND P5, PT, R9, R153, PT ;  /* 0x000000990900720c */ /* 0x000fe20003fa4070 */
[----:B------:R-:W-:-:S04]  /*7700*/  IMAD.HI.U32 R20, R11, R30, RZ ;  /* 0x0000001e0b147227 */ /* 0x000fc800078e00ff */
[----:B------:R-:W-:-:S04]  /*7710*/  IMAD.HI.U32 R22, R11, R32, RZ ;  /* 0x000000200b167227 */ /* 0x000fc800078e00ff */
[C---:B------:R-:W-:Y:S02]  /*7720*/  IMAD R149, R9.reuse, R0, R26 ;  /* 0x0000000009957224 */ /* 0x040fe400078e021a */
[----:B------:R-:W-:Y:S02]  /*7730*/  IMAD R145, R9, R18, R28 ;  /* 0x0000001209917224 */ /* 0x000fe400078e021c */
[----:B------:R-:W-:Y:S02]  /*7740*/  @!P6 IMAD.IADD R147, R147, 0x1, -R9 ;  /* 0x000000019393e824 */ /* 0x000fe400078e0a09 */
[----:B------:R-:W-:Y:S02]  /*7750*/  IMAD.MOV R20, RZ, RZ, -R20 ;  /* 0x000000ffff147224 */ /* 0x000fe400078e0a14 */
[----:B------:R-:W-:Y:S01]  /*7760*/  IMAD.MOV R22, RZ, RZ, -R22 ;  /* 0x000000ffff167224 */ /* 0x000fe200078e0a16 */
[C---:B------:R-:W-:Y:S01]  /*7770*/  ISETP.GT.U32.AND P6, PT, R9.reuse, R147, PT ;  /* 0x000000930900720c */ /* 0x040fe20003fc4070 */
[----:B------:R-:W-:Y:S01]  /*7780*/  @!P2 IMAD.MOV R17, RZ, RZ, -R17 ;  /* 0x000000ffff11a224 */ /* 0x000fe200078e0a11 */
[C---:B------:R-:W-:Y:S01]  /*7790*/  ISETP.GT.U32.AND P2, PT, R9.reuse, R151, PT ;  /* 0x000000970900720c */ /* 0x040fe20003f44070 */
[----:B------:R-:W-:Y:S01]  /*77a0*/  @!P3 IMAD.MOV R15, RZ, RZ, -R15 ;  /* 0x000000ffff0fb224 */ /* 0x000fe200078e0a0f */
[----:B------:R-:W-:Y:S01]  /*77b0*/  ISETP.GT.U32.AND P3, PT, R9, R37, PT ;  /* 0x000000250900720c */ /* 0x000fe20003f64070 */
[--C-:B------:R-:W-:Y:S01]  /*77c0*/  @!P0 IMAD.IADD R13, R13, 0x1, -R9.reuse ;  /* 0x000000010d0d8824 */ /* 0x100fe200078e0a09 */
[C---:B------:R-:W-:Y:S01]  /*77d0*/  ISETP.GT.U32.AND P0, PT, R9.reuse, R149, PT ;  /* 0x000000950900720c */ /* 0x040fe20003f04070 */
[----:B------:R-:W-:Y:S01]  /*77e0*/  @!P4 IMAD.IADD R2, R2, 0x1, -R9 ;  /* 0x000000010202c824 */ /* 0x000fe200078e0a09 */
[----:B------:R-:W-:Y:S01]  /*77f0*/  ISETP.GT.U32.AND P4, PT, R9, R145, PT ;  /* 0x000000910900720c */ /* 0x000fe20003f84070 */
[----:B------:R-:W-:-:S04]  /*7800*/  IMAD.HI.U32 R0, R11, R42, RZ ;  /* 0x0000002a0b007227 */ /* 0x000fc800078e00ff */
[C---:B------:R-:W-:Y:S01]  /*7810*/  IMAD R35, R9.reuse, R20, R30 ;  /* 0x0000001409237224 */ /* 0x040fe200078e021e */
[----:B------:R-:W-:Y:S01]  /*7820*/  LOP3.LUT R30, RZ, R3, RZ, 0x33, !PT ;  /* 0x00000003ff1e7212 */ /* 0x000fe200078e33ff */
[----:B------:R-:W-:Y:S02]  /*7830*/  IMAD R11, R9, R22, R32 ;  /* 0x00000016090b7224 */ /* 0x000fe400078e0220 */
[----:B------:R-:W-:Y:S02]  /*7840*/  IMAD.MOV R0, RZ, RZ, -R0 ;  /* 0x000000ffff007224 */ /* 0x000fe400078e0a00 */
[--C-:B------:R-:W-:Y:S01]  /*7850*/  @!P1 IMAD.IADD R155, R155, 0x1, -R9.reuse ;  /* 0x000000019b9b9824 */ /* 0x100fe200078e0a09 */
[----:B------:R-:W-:Y:S01]  /*7860*/  ISETP.GT.U32.AND P1, PT, R9, R35, PT ;  /* 0x000000230900720c */ /* 0x000fe20003f24070 */
[----:B------:R-:W-:Y:S01]  /*7870*/  @!P5 IMAD.IADD R153, R153, 0x1, -R9 ;  /* 0x000000019999d824 */ /* 0x000fe200078e0a09 */
[C---:B------:R-:W-:Y:S01]  /*7880*/  ISETP.GT.U32.AND P5, PT, R9.reuse, R11, PT ;  /* 0x0000000b0900720c */ /* 0x040fe20003fa4070 */
[----:B------:R-:W-:-:S02]  /*7890*/  IMAD R18, R9, R0, R42 ;  /* 0x0000000009127224 */ /* 0x000fc400078e022a */
[--C-:B------:R-:W-:Y:S01]  /*78a0*/  @!P2 IMAD.IADD R151, R151, 0x1, -R9.reuse ;  /* 0x000000019797a824 */ /* 0x100fe200078e0a09 */
[----:B------:R-:W-:Y:S01]  /*78b0*/  ISETP.GE.AND P2, PT, R44, RZ, PT ;  /* 0x000000ff2c00720c */ /* 0x000fe20003f46270 */
[--C-:B------:R-:W-:Y:S01]  /*78c0*/  @!P3 IMAD.IADD R37, R37, 0x1, -R9.reuse ;  /* 0x000000012525b824 */ /* 0x100fe200078e0a09 */
[----:B------:R-:W-:Y:S01]  /*78d0*/  ISETP.GT.U32.AND P3, PT, R9, R18, PT ;  /* 0x000000120900720c */ /* 0x000fe20003f64070 */
[--C-:B------:R-:W-:Y:S01]  /*78e0*/  @!P0 IMAD.IADD R149, R149, 0x1, -R9.reuse ;  /* 0x0000000195958824 */ /* 0x100fe200078e0a09 */
[----:B------:R-:W-:Y:S01]  /*78f0*/  ISETP.GE.AND P0, PT, R48, RZ, PT ;  /* 0x000000ff3000720c */ /* 0x000fe20003f06270 */
[--C-:B------:R-:W-:Y:S01]  /*7900*/  @!P4 IMAD.IADD R145, R145, 0x1, -R9.reuse ;  /* 0x000000019191c824 */ /* 0x100fe200078e0a09 */
[----:B------:R-:W-:Y:S01]  /*7910*/  ISETP.GE.AND P4, PT, R50, RZ, PT ;  /* 0x000000ff3200720c */ /* 0x000fe20003f86270 */
[--C-:B------:R-:W-:Y:S01]  /*7920*/  @!P6 IMAD.IADD R147, R147, 0x1, -R9.reuse ;  /* 0x000000019393e824 */ /* 0x100fe200078e0a09 */
[----:B------:R-:W-:Y:S01]  /*7930*/  ISETP.GE.AND P6, PT, R46, RZ, PT ;  /* 0x000000ff2e00720c */ /* 0x000fe20003fc6270 */
[--C-:B------:R-:W-:Y:S01]  /*7940*/  @!P1 IMAD.IADD R35, R35, 0x1, -R9.reuse ;  /* 0x0000000123239824 */ /* 0x100fe200078e0a09 */
[----:B------:R-:W-:Y:S01]  /*7950*/  ISETP.GE.AND P1, PT, R52, RZ, PT ;  /* 0x000000ff3400720c */ /* 0x000fe20003f26270 */
[----:B------:R-:W-:Y:S01]  /*7960*/  @!P5 IMAD.IADD R11, R11, 0x1, -R9 ;  /* 0x000000010b0bd824 */ /* 0x000fe200078e0a09 */
[----:B------:R-:W-:Y:S01]  /*7970*/  ISETP.GE.AND P5, PT, R54, RZ, PT ;  /* 0x000000ff3600720c */ /* 0x000fe20003fa6270 */
[----:B------:R-:W-:-:S02]  /*7980*/  IMAD.SHL.U32 R0, R7, 0x2, RZ ;  /* 0x0000000207007824 */ /* 0x000fc400078e00ff */
[----:B------:R-:W-:Y:S02]  /*7990*/  IMAD.MOV.U32 R7, RZ, RZ, R2 ;  /* 0x000000ffff077224 */ /* 0x000fe400078e0002 */
[----:B------:R-:W-:Y:S01]  /*79a0*/  @!P3 IMAD.IADD R18, R18, 0x1, -R9 ;  /* 0x000000011212b824 */ /* 0x000fe200078e0a09 */
[C---:B------:R-:W-:Y:S01]  /*79b0*/  ISETP.GT.U32.AND P3, PT, R9.reuse, R149, PT ;  /* 0x000000950900720c */ /* 0x040fe20003f64070 */
[----:B------:R-:W-:Y:S01]  /*79c0*/  @!P2 IMAD.MOV R13, RZ, RZ, -R13 ;  /* 0x000000ffff0da224 */ /* 0x000fe200078e0a0d */
        /* <DEDUP_REMOVED lines=8> */
[----:B------:R-:W-:Y:S01]  /*7a50*/  ISETP.GT.U32.AND P1, PT, R9, R18, PT ;  /* 0x000000120900720c */ /* 0x000fe20003f24070 */
[----:B------:R-:W-:Y:S01]  /*7a60*/  @!P5 IMAD.MOV R147, RZ, RZ, -R147 ;  /* 0x000000ffff93d224 */ /* 0x000fe200078e0a93 */
[----:B------:R-:W-:Y:S01]  /*7a70*/  ISETP.GE.AND P5, PT, R56, RZ, PT ;  /* 0x000000ff3800720c */ /* 0x000fe20003fa6270 */
        /* <DEDUP_REMOVED lines=11> */
[----:B------:R-:W-:Y:S01]  /*7b30*/  ISETP.NE.AND P1, PT, R3, RZ, PT ;  /* 0x000000ff0300720c */ /* 0x000fe20003f25270 */
[----:B------:R-:W-:Y:S01]  /*7b40*/  @!P5 IMAD.MOV R37, RZ, RZ, -R37 ;  /* 0x000000ffff25d224 */ /* 0x000fe200078e0a25 */
[----:B------:R-:W-:Y:S01]  /*7b50*/  LOP3.LUT R2, R0, R69, RZ, 0x3c, !PT ;  /* 0x0000004500027212 */ /* 0x000fe200078e3cff */
[----:B------:R-:W-:Y:S01]  /*7b60*/  IMAD.MOV.U32 R9, RZ, RZ, R18 ;  /* 0x000000ffff097224 */ /* 0x000fe200078e0012 */
[----:B------:R-:W-:Y:S01]  /*7b70*/  SEL R143, R30, R143, !P1 ;  /* 0x0000008f1e8f7207 */ /* 0x000fe20004800000 */
[----:B------:R-:W-:Y:S01]  /*7b80*/  IMAD R0, R146, UR10, RZ ;  /* 0x0000000a92007c24 */ /* 0x000fe2000f8e02ff */
[C---:B------:R-:W-:Y:S01]  /*7b90*/  SEL R20, R30.reuse, R37, !P1 ;  /* 0x000000251e147207 */ /* 0x040fe20004800000 */
[----:B------:R-:W-:Y:S01]  /*7ba0*/  @!P2 IMAD.MOV R149, RZ, RZ, -R149 ;  /* 0x000000ffff95a224 */ /* 0x000fe200078e0a95 */
[C---:B------:R-:W-:Y:S01]  /*7bb0*/  SEL R142, R30.reuse, R33, !P1 ;  /* 0x000000211e8e7207 */ /* 0x040fe20004800000 */
[----:B------:R-:W-:Y:S01]  /*7bc0*/  @!P3 IMAD.MOV R145, RZ, RZ, -R145 ;  /* 0x000000ffff91b224 */ /* 0x000fe200078e0a91 */
[C---:B------:R-:W-:Y:S01]  /*7bd0*/  SEL R141, R30.reuse, R141, !P1 ;  /* 0x0000008d1e8d7207 */ /* 0x040fe20004800000 */
[----:B------:R-:W-:Y:S01]  /*7be0*/  @!P0 IMAD.MOV R35, RZ, RZ, -R35 ;  /* 0x000000ffff238224 */ /* 0x000fe200078e0a23 */
[C---:B------:R-:W-:Y:S01]  /*7bf0*/  SEL R140, R30.reuse, R39, !P1 ;  /* 0x000000271e8c7207 */ /* 0x040fe20004800000 */
[----:B------:R-:W-:Y:S01]  /*7c00*/  @!P4 IMAD.MOV R11, RZ, RZ, -R11 ;  /* 0x000000ffff0bc224 */ /* 0x000fe200078e0a0b */
[----:B------:R-:W-:Y:S01]  /*7c10*/  SEL R138, R30, R41, !P1 ;  /* 0x000000291e8a7207 */ /* 0x000fe20004800000 */
[----:B------:R-:W-:Y:S01]  /*7c20*/  IMAD R37, R10, UR5, RZ ;  /* 0x000000050a257c24 */ /* 0x000fe2000f8e02ff */
[----:B------:R-:W-:Y:S01]  /*7c30*/  ULDC UR5, c[0x0][0x240] ;  /* 0x0000900000057ab9 */ /* 0x000fe20000000800 */
[----:B------:R-:W-:Y:S01]  /*7c40*/  @!P6 IMAD.MOV R9, RZ, RZ, -R9 ;  /* 0x000000ffff09e224 */ /* 0x000fe200078e0a09 */
[----:B------:R-:W-:Y:S01]  /*7c50*/  LEA R8, P2, R144, UR12, 0x1 ;  /* 0x0000000c90087c11 */ /* 0x000fe2000f8408ff */
[----:B------:R-:W-:Y:S01]  /*7c60*/  IMAD R143, R143, UR5, RZ ;  /* 0x000000058f8f7c24 */ /* 0x000fe2000f8e02ff */
[----:B------:R-:W-:Y:S01]  /*7c70*/  LEA R3, P5, R0, UR14, 0x1 ;  /* 0x0000000e00037c11 */ /* 0x000fe2000f8a08ff */
[----:B------:R-:W-:Y:S01]  /*7c80*/  IMAD R142, R142, UR5, RZ ;  /* 0x000000058e8e7c24 */ /* 0x000fe2000f8e02ff */
[C---:B------:R-:W-:Y:S01]  /*7c90*/  SEL R136, R30.reuse, R43, !P1 ;  /* 0x0000002b1e887207 */ /* 0x040fe20004800000 */
[----:B------:R-:W-:Y:S01]  /*7ca0*/  IMAD R141, R141, UR5, RZ ;  /* 0x000000058d8d7c24 */ /* 0x000fe2000f8e02ff */
[----:B------:R-:W-:Y:S01]  /*7cb0*/  SEL R134, R30, R45, !P1 ;  /* 0x0000002d1e867207 */ /* 0x000fe20004800000 */
        /* <DEDUP_REMOVED lines=49> */
[C---:B------:R-:W-:Y:S01]  /*7fd0*/  SEL R139, R30.reuse, R139, !P1 ;  /* 0x0000008b1e8b7207 */ /* 0x040fe20004800000 */
        /* <DEDUP_REMOVED lines=53> */
[----:B------:R-:W-:Y:S01]  /*8330*/  SEL R88, R30, R161, !P1 ;  /* 0x000000a11e587207 */ /* 0x000fe20004800000 */
        /* <DEDUP_REMOVED lines=137> */
[----:B------:R-:W-:Y:S01]  /*8bd0*/  LEA.HI.X.SX32 R9, R144, UR13, 0x1, P2 ;  /* 0x0000000d90097c11 */ /* 0x000fe200090f0eff */
[----:B------:R-:W0:Y:S01]  /*8be0*/  LDC R69, c[0x0][0x238] ;  /* 0x00008e00ff457b82 */ /* 0x000e220000000800 */
[-C--:B------:R-:W-:Y:S01]  /*8bf0*/  LEA R144, P1, R143, R3.reuse, 0x1 ;  /* 0x000000038f907211 */ /* 0x080fe200078208ff */
[----:B------:R-:W-:Y:S01]  /*8c00*/  IMAD R24, R24, UR5, RZ ;  /* 0x0000000518187c24 */ /* 0x000fe2000f8e02ff */
[-C--:B------:R-:W-:Y:S01]  /*8c10*/  LEA R147, P3, R142, R3.reuse, 0x1 ;  /* 0x000000038e937211 */ /* 0x080fe200078608ff */
[----:B------:R-:W-:Y:S01]  /*8c20*/  IMAD R26, R26, UR5, RZ ;  /* 0x000000051a1a7c24 */ /* 0x000fe2000f8e02ff */
[----:B------:R-:W-:Y:S01]  /*8c30*/  LEA.HI.X.SX32 R0, R0, UR15, 0x1, P5 ;  /* 0x0000000f00007c11 */ /* 0x000fe2000a8f0eff */
[----:B------:R1:W-:Y:S01]  /*8c40*/  STL [R1+0x16c8], R144 ;  /* 0x0016c89001007387 */ /* 0x0003e20000100800 */
[-C--:B------:R-:W-:Y:S01]  /*8c50*/  LEA R145, P4, R141, R3.reuse, 0x1 ;  /* 0x000000038d917211 */ /* 0x080fe200078808ff */
[----:B------:R-:W-:Y:S01]  /*8c60*/  IMAD R28, R28, UR5, RZ ;  /* 0x000000051c1c7c24 */ /* 0x000fe2000f8e02ff */
[C---:B------:R-:W-:Y:S01]  /*8c70*/  LEA R10, P0, R37.reuse, UR12, 0x1 ;  /* 0x0000000c250a7c11 */ /* 0x040fe2000f8008ff */
[----:B------:R3:W-:Y:S01]  /*8c80*/  STL [R1+0xee0], R147 ;  /* 0x000ee09301007387 */ /* 0x0007e20000100800 */
[----:B------:R-:W-:Y:S01]  /*8c90*/  IMAD R30, R30, UR5, RZ ;  /* 0x000000051e1e7c24 */ /* 0x000fe2000f8e02ff */
[----:B------:R-:W-:Y:S01]  /*8ca0*/  UMOV UR5, URZ ;  /* 0x0000003f00057c82 */ /* 0x000fe20008000000 */
[----:B------:R-:W-:Y:S01]  /*8cb0*/  LEA.HI.X.SX32 R11, R37, UR13, 0x1, P0 ;  /* 0x0000000d250b7c11 */ /* 0x000fe200080f0eff */
[----:B------:R4:W-:Y:S01]  /*8cc0*/  STL [R1+0xee8], R145 ;  /* 0x000ee89101007387 */ /* 0x0009e20000100800 */
[----:B------:R-:W-:Y:S01]  /*8cd0*/  UIADD3.X UR27, UR5, 0x40000040, URZ, UP0, !UPT ;  /* 0x40000040051b7890 */ /* 0x000fe200087fe43f */
[----:B-1----:R-:W-:Y:S01]  /*8ce0*/  LEA R144, P5, R140, R3, 0x1 ;  /* 0x000000038c907211 */ /* 0x002fe200078a08ff */
[----:B------:R-:W-:Y:S01]  /*8cf0*/  USHF.R.S32.HI UR10, URZ, 0x1f, UR6 ;  /* 0x0000001f3f0a7899 */ /* 0x000fe20008011406 */
[----:B------:R-:W-:Y:S01]  /*8d00*/  IMAD.MOV.U32 R199, RZ, RZ, RZ ;  /* 0x000000ffffc77224 */ /* 0x000fe200078e00ff */
[----:B------:R-:W-:-:S02]  /*8d10*/  CS2R R148, SRZ ;  /* 0x0000000000947805 */ /* 0x000fc4000001ff00 */
[-C--:B---3--:R-:W-:Y:S01]  /*8d20*/  LEA R147, P6, R139, R3.reuse, 0x1 ;  /* 0x000000038b937211 */ /* 0x088fe200078c08ff */
[----:B------:R1:W-:Y:S01]  /*8d30*/  STL [R1+0xef0], R144 ;  /* 0x000ef09001007387 */ /* 0x0003e20000100800 */
[-C--:B------:R-:W-:Y:S02]  /*8d40*/  LEA.HI.X.SX32 R140, R140, R0.reuse, 0x1, P5 ;  /* 0x000000008c8c7211 */ /* 0x080fe400028f0eff */
[----:B------:R-:W-:Y:S02]  /*8d50*/  CS2R R150, SRZ ;  /* 0x0000000000967805 */ /* 0x000fe4000001ff00 */
[-C--:B----4-:R-:W-:Y:S01]  /*8d60*/  LEA R145, P0, R138, R3.reuse, 0x1 ;  /* 0x000000038a917211 */ /* 0x090fe200078008ff */
[----:B------:R-:W-:Y:S01]  /*8d70*/  STL [R1+0xef8], R147 ;  /* 0x000ef89301007387 */ /* 0x000fe20000100800 */
[C---:B0-----:R-:W-:Y:S01]  /*8d80*/  IMAD R35, R69.reuse, 0x3f, RZ ;  /* 0x0000003f45237824 */ /* 0x041fe200078e02ff */
[----:B------:R-:W-:Y:S01]  /*8d90*/  USHF.L.U32 UR5, UR6, 0x1, URZ ;  /* 0x0000000106057899 */ /* 0x000fe2000800063f */
[----:B------:R-:W-:Y:S01]  /*8da0*/  IMAD R37, R69, 0x3e, RZ ;  /* 0x0000003e45257824 */ /* 0x000fe200078e02ff */
[----:B------:R0:W-:Y:S01]  /*8db0*/  STL [R1+0xf00], R145 ;  /* 0x000f009101007387 */ /* 0x0001e20000100800 */
[----:B------:R-:W-:Y:S01]  /*8dc0*/  USHF.L.U64.HI UR6, UR6, 0x1, UR10 ;  /* 0x0000000106067899 */ /* 0x000fe2000801020a */
[----:B-1----:R-:W-:Y:S01]  /*8dd0*/  LEA.HI.X.SX32 R144, R143, R0, 0x1, P1 ;  /* 0x000000008f907211 */ /* 0x002fe200008f0eff */
[----:B------:R-:W-:Y:S01]  /*8de0*/  UIADD3.64 UR34, UR26, 0x2, URZ ;  /* 0x000000021a227897 */ /* 0x000fe2000fffe03f */
[----:B------:R-:W-:Y:S01]  /*8df0*/  LEA R143, P1, R137, R3, 0x1 ;  /* 0x00000003898f7211 */ /* 0x000fe200078208ff */
[----:B------:R-:W-:-:S02]  /*8e00*/  UIADD3.64 UR38, UR26, 0x4, URZ ;  /* 0x000000041a267897 */ /* 0x000fc4000fffe03f */
[----:B------:R1:W-:Y:S01]  /*8e10*/  STL [R1+0x16c4], R144 ;  /* 0x0016c49001007387 */ /* 0x0003e20000100800 */
[-C--:B------:R-:W-:Y:S01]  /*8e20*/  LEA.HI.X.SX32 R137, R137, R0.reuse, 0x1, P1 ;  /* 0x0000000089897211 */ /* 0x080fe200008f0eff */
[----:B------:R-:W-:Y:S01]  /*8e30*/  UIADD3.64 UR14, UR26, 0x7fe, URZ ;  /* 0x000007fe1a0e7897 */ /* 0x000fe2000fffe03f */
[----:B0-----:R-:W-:Y:S01]  /*8e40*/  LEA R145, P2, R136, R3, 0x1 ;  /* 0x0000000388917211 */ /* 0x001fe200078408ff */
[----:B------:R0:W-:Y:S01]  /*8e50*/  STL [R1+0xf08], R143 ;  /* 0x000f088f01007387 */ /* 0x0001e20000100800 */
[----:B------:R-:W-:Y:S02]  /*8e60*/  UIADD3.64 UR46, UR26, 0x800, URZ ;  /* 0x000008001a2e7897 */ /* 0x000fe4000fffe03f */
[----:B------:R-:W-:Y:S01]  /*8e70*/  UIADD3.64 UR18, UR26, 0x802, URZ ;  /* 0x000008021a127897 */ /* 0x000fe2000fffe03f */
[----:B------:R-:W-:Y:S01]  /*8e80*/  STL [R1+0xf10], R145 ;  /* 0x000f109101007387 */ /* 0x000fe20000100800 */
[----:B------:R-:W-:Y:S01]  /*8e90*/  UIADD3.64 UR22, UR26, 0x804, URZ ;  /* 0x000008041a167897 */ /* 0x000fe2000fffe03f */
[----:B-1----:R-:W-:-:S02]  /*8ea0*/  LEA.HI.X.SX32 R144, R142, R0, 0x1, P3 ;  /* 0x000000008e907211 */ /* 0x002fc400018f0eff */
[----:B------:R-:W-:Y:S02]  /*8eb0*/  LEA.HI.X.SX32 R142, R141, R0, 0x1, P4 ;  /* 0x000000008d8e7211 */ /* 0x000fe400020f0eff */
[-C--:B0-----:R-:W-:Y:S01]  /*8ec0*/  LEA R143, P3, R135, R3.reuse, 0x1 ;  /* 0x00000003878f7211 */ /* 0x081fe200078608ff */
[----:B------:R0:W-:Y:S01]  /*8ed0*/  STL [R1+0xedc], R144 ;  /* 0x000edc9001007387 */ /* 0x0001e20000100800 */
[----:B------:R-:W-:-:S03]  /*8ee0*/  LEA R141, P4, R134, R3, 0x1 ;  /* 0x00000003868d7211 */ /* 0x000fc600078808ff */
[----:B------:R-:W-:Y:S01]  /*8ef0*/  STL [R1+0xf18], R143 ;  /* 0x000f188f01007387 */ /* 0x000fe20000100800 */
[----:B------:R-:W-:-:S03]  /*8f00*/  LEA.HI.X.SX32 R134, R134, R0, 0x1, P4 ;  /* 0x0000000086867211 */ /* 0x000fc600020f0eff */
[----:B------:R1:W-:Y:S01]  /*8f10*/  STL [R1+0xee4], R142 ;  /* 0x000ee48e01007387 */ /* 0x0003e20000100800 */
[----:B0-----:R-:W-:-:S03]  /*8f20*/  CS2R R144, SRZ ;  /* 0x0000000000907805 */ /* 0x001fc6000001ff00 */
[----:B------:R0:W-:Y:S04]  /*8f30*/  STL [R1+0xf20], R141 ;  /* 0x000f208d01007387 */ /* 0x0001e80000100800 */
[----:B------:R3:W-:Y:S01]  /*8f40*/  STL [R1+0xeec], R140 ;  /* 0x000eec8c01007387 */ /* 0x0007e20000100800 */
[----:B-1----:R-:W-:Y:S02]  /*8f50*/  LEA R142, P5, R133, R3, 0x1 ;  /* 0x00000003858e7211 */ /* 0x002fe400078a08ff */
[----:B0-----:R-:W-:-:S03]  /*8f60*/  LEA.HI.X.SX32 R141, R139, R0, 0x1, P6 ;  /* 0x000000008b8d7211 */ /* 0x001fc600030f0eff */
[----:B------:R0:W-:Y:S01]  /*8f70*/  STL [R1+0xf28], R142 ;  /* 0x000f288e01007387 */ /* 0x0001e20000100800 */
[----:B------:R-:W-:Y:S02]  /*8f80*/  LEA.HI.X.SX32 R139, R138, R0, 0x1, P0 ;  /* 0x000000008a8b7211 */ /* 0x000fe400000f0eff */
[-C--:B---3--:R-:W-:Y:S01]  /*8f90*/  LEA R140, P6, R132, R3.reuse, 0x1 ;  /* 0x00000003848c7211 */ /* 0x088fe200078c08ff */
[----:B------:R-:W-:Y:S01]  /*8fa0*/  STL [R1+0xef4], R141 ;  /* 0x000ef48d01007387 */ /* 0x000fe20000100800 */
[----:B------:R-:W-:-:S03]  /*8fb0*/  LEA R138, P0, R131, R3, 0x1 ;  /* 0x00000003838a7211 */ /* 0x000fc600078008ff */
[----:B------:R1:W-:Y:S01]  /*8fc0*/  STL [R1+0xf30], R140 ;  /* 0x000f308c01007387 */ /* 0x0003e20000100800 */
[----:B------:R-:W-:Y:S02]  /*8fd0*/  LEA.HI.X.SX32 R131, R131, R0, 0x1, P0 ;  /* 0x0000000083837211 */ /* 0x000fe400000f0eff */
[----:B0-----:R-:W-:Y:S01]  /*8fe0*/  CS2R R142, SRZ ;  /* 0x00000000008e7805 */ /* 0x001fe2000001ff00 */
[----:B------:R0:W-:Y:S04]  /*8ff0*/  STL [R1+0xefc], R139 ;  /* 0x000efc8b01007387 */ /* 0x0001e80000100800 */
[----:B------:R3:W-:Y:S01]  /*9000*/  STL [R1+0xf38], R138 ;  /* 0x000f388a01007387 */ /* 0x0007e20000100800 */
[----:B-1----:R-:W-:-:S03]  /*9010*/  CS2R R140, SRZ ;  /* 0x00000000008c7805 */ /* 0x002fc6000001ff00 */
[----:B------:R1:W-:Y:S01]  /*9020*/  STL [R1+0xf04], R137 ;  /* 0x000f048901007387 */ /* 0x0003e20000100800 */
[----:B0-----:R-:W-:Y:S02]  /*9030*/  LEA R139, P1, R130, R3, 0x1 ;  /* 0x00000003828b7211 */ /* 0x001fe400078208ff */
[----:B---3--:R-:W-:-:S03]  /*9040*/  LEA.HI.X.SX32 R138, R136, R0, 0x1, P2 ;  /* 0x00000000888a7211 */ /* 0x008fc600010f0eff */
[----:B------:R-:W-:Y:S01]  /*9050*/  STL [R1+0xf40], R139 ;  /* 0x000f408b01007387 */ /* 0x000fe20000100800 */
[----:B------:R-:W-:Y:S02]  /*9060*/  LEA.HI.X.SX32 R136, R135, R0, 0x1, P3 ;  /* 0x0000000087887211 */ /* 0x000fe400018f0eff */
[-C--:B-1----:R-:W-:Y:S01]  /*9070*/  LEA R137, P2, R129, R3.reuse, 0x1 ;  /* 0x0000000381897211 */ /* 0x082fe200078408ff */
        /* <DEDUP_REMOVED lines=307> */
[----:B------:R-:W-:Y:S01]  /*a3b0*/  STL [R1+0x1168], R67 ;  /* 0x0011684301007387 */ /* 0x000fe20000100800 */
[----:B------:R-:W-:Y:S02]  /*a3c0*/  LEA.HI.X.SX32 R64, R63, R0, 0x1, P2 ;  /* 0x000000003f407211 */ /* 0x000fe400010f0eff */
[-C--:B---3--:R-:W-:Y:S01]  /*a3d0*/  LEA R65, P1, R57, R3.reuse, 0x1 ;  /* 0x0000000339417211 */ /* 0x088fe200078208ff */
        /* <DEDUP_REMOVED lines=135> */
[----:B------:R-:W-:Y:S01]  /*ac50*/  STL [R1+0x1224], R34 ;  /* 0x0012242201007387 */ /* 0x000fe20000100800 */
[----:B------:R-:W-:-:S03]  /*ac60*/  LEA R31, P4, R17, R3, 0x1 ;  /* 0x00000003111f7211 */ /* 0x000fc600078808ff */
[----:B------:R-:W-:Y:S01]  /*ac70*/  STL [R1+0x1260], R33 ;  /* 0x0012602101007387 */ /* 0x000fe20000100800 */
[----:B------:R-:W-:-:S03]  /*ac80*/  LEA.HI.X.SX32 R17, R17, R0, 0x1, P4 ;  /* 0x0000000011117211 */ /* 0x000fc600020f0eff */
[----:B------:R0:W-:Y:S04]  /*ac90*/  STL [R1+0x122c], R32 ;  /* 0x00122c2001007387 */ /* 0x0001e80000100800 */
[----:B------:R1:W-:Y:S04]  /*aca0*/  STL [R1+0x1268], R31 ;  /* 0x0012681f01007387 */ /* 0x0003e80000100800 */
[----:B------:R3:W-:Y:S01]  /*acb0*/  STL [R1+0x1234], R29 ;  /* 0x0012341d01007387 */ /* 0x0007e20000100800 */
[----:B0-----:R-:W-:Y:S02]  /*acc0*/  LEA R32, P5, R15, R3, 0x1 ;  /* 0x000000030f207211 */ /* 0x001fe400078a08ff */
[----:B-1----:R-:W-:-:S03]  /*acd0*/  LEA.HI.X.SX32 R31, R27, R0, 0x1, P6 ;  /* 0x000000001b1f7211 */ /* 0x002fc600030f0eff */
[----:B------:R0:W-:Y:S01]  /*ace0*/  STL [R1+0x1270], R32 ;  /* 0x0012702001007387 */ /* 0x0001e20000100800 */
[----:B------:R-:W-:Y:S02]  /*acf0*/  LEA.HI.X.SX32 R27, R25, R0, 0x1, P0 ;  /* 0x00000000191b7211 */ /* 0x000fe400000f0eff */
[-C--:B---3--:R-:W-:Y:S01]  /*ad00*/  LEA R29, P6, R13, R3.reuse, 0x1 ;  /* 0x000000030d1d7211 */ /* 0x088fe200078c08ff */
[----:B------:R-:W-:Y:S01]  /*ad10*/  STL [R1+0x123c], R31 ;  /* 0x00123c1f01007387 */ /* 0x000fe20000100800 */
[----:B------:R-:W-:-:S03]  /*ad20*/  LEA R25, P0, R7, R3, 0x1 ;  /* 0x0000000307197211 */ /* 0x000fc600078008ff */
[----:B------:R-:W-:Y:S01]  /*ad30*/  STL [R1+0x1278], R29 ;  /* 0x0012781d01007387 */ /* 0x000fe20000100800 */
[----:B------:R-:W-:Y:S02]  /*ad40*/  LEA.HI.X.SX32 R7, R7, R0, 0x1, P0 ;  /* 0x0000000007077211 */ /* 0x000fe400000f0eff */
[----:B0-----:R-:W-:Y:S01]  /*ad50*/  CS2R R32, SRZ ;  /* 0x0000000000207805 */ /* 0x001fe2000001ff00 */
[----:B------:R0:W-:Y:S04]  /*ad60*/  STL [R1+0x1244], R27 ;  /* 0x0012441b01007387 */ /* 0x0001e80000100800 */
[----:B------:R1:W-:Y:S04]  /*ad70*/  STL [R1+0x1280], R25 ;  /* 0x0012801901007387 */ /* 0x0003e80000100800 */
[----:B------:R3:W-:Y:S01]  /*ad80*/  STL [R1+0x124c], R23 ;  /* 0x00124c1701007387 */ /* 0x0007e20000100800 */
[----:B0-----:R-:W-:-:S02]  /*ad90*/  LEA R27, P1, R12, R3, 0x1 ;  /* 0x000000030c1b7211 */ /* 0x001fc400078208ff */
[----:B-1----:R-:W-:-:S03]  /*ada0*/  LEA.HI.X.SX32 R25, R21, R0, 0x1, P2 ;  /* 0x0000000015197211 */ /* 0x002fc600010f0eff */
[----:B------:R-:W-:Y:S01]  /*adb0*/  STL [R1+0x1288], R27 ;  /* 0x0012881b01007387 */ /* 0x000fe20000100800 */
[----:B------:R-:W-:Y:S02]  /*adc0*/  LEA.HI.X.SX32 R21, R19, R0, 0x1, P3 ;  /* 0x0000000013157211 */ /* 0x000fe400018f0eff */
[-C--:B---3--:R-:W-:Y:S01]  /*add0*/  LEA R23, P2, R14, R3.reuse, 0x1 ;  /* 0x000000030e177211 */ /* 0x088fe200078408ff */
[----:B------:R-:W-:Y:S01]  /*ade0*/  STL [R1+0x1254], R25 ;  /* 0x0012541901007387 */ /* 0x000fe20000100800 */
[----:B------:R-:W-:-:S03]  /*adf0*/  LEA R19, P3, R16, R3, 0x1 ;  /* 0x0000000310137211 */ /* 0x000fc600078608ff */
[----:B------:R-:W-:Y:S04]  /*ae00*/  STL [R1+0x1290], R23 ;  /* 0x0012901701007387 */ /* 0x000fe80000100800 */
        /* <DEDUP_REMOVED lines=16> */
[----:B------:R0:W-:Y:S01]  /*af10*/  STL [R1+0x16b8], R15 ;  /* 0x0016b80f01007387 */ /* 0x0001e20000100800 */
[----:B------:R-:W-:Y:S02]  /*af20*/  LEA.HI.X.SX32 R12, R14, R0, 0x1, P2 ;  /* 0x000000000e0c7211 */ /* 0x000fe400010f0eff */
[----:B---3--:R-:W-:Y:S01]  /*af30*/  LEA R7, P1, R26, R3, 0x1 ;  /* 0x000000031a077211 */ /* 0x008fe200078208ff */
[----:B------:R1:W-:Y:S04]  /*af40*/  STL [R1+0x1284], R13 ;  /* 0x0012840d01007387 */ /* 0x0003e80000100800 */
[----:B------:R3:W-:Y:S01]  /*af50*/  STL [R1+0x16bc], R7 ;  /* 0x0016bc0701007387 */ /* 0x0007e20000100800 */
[----:B0-----:R-:W-:-:S03]  /*af60*/  IMAD.WIDE R14, R35, 0x2, R10 ;  /* 0x00000002230e7825 */ /* 0x001fc600078e020a */
[----:B------:R0:W-:Y:S01]  /*af70*/  STL [R1+0x128c], R12 ;  /* 0x00128c0c01007387 */ /* 0x0001e20000100800 */
[----:B-1----:R-:W-:Y:S02]  /*af80*/  LEA R13, P2, R28, R3, 0x1 ;  /* 0x000000031c0d7211 */ /* 0x002fe400078408ff */
[----:B---3--:R-:W-:-:S03]  /*af90*/  LEA.HI.X.SX32 R7, R16, R0, 0x1, P3 ;  /* 0x0000000010077211 */ /* 0x008fc600018f0eff */
[----:B------:R-:W-:Y:S01]  /*afa0*/  STL [R1+0x16c0], R13 ;  /* 0x0016c00d01007387 */ /* 0x000fe20000100800 */
[----:B------:R-:W-:Y:S01]  /*afb0*/  IMAD R16, R69, 0x3d, RZ ;  /* 0x0000003d45107824 */ /* 0x000fe200078e02ff */
[----:B0-----:R-:W-:Y:S02]  /*afc0*/  LEA R12, P3, R30, R3, 0x1 ;  /* 0x000000031e0c7211 */ /* 0x001fe400078608ff */
[----:B------:R0:W-:Y:S01]  /*afd0*/  STL [R1+0x1294], R7 ;  /* 0x0012940701007387 */ /* 0x0001e20000100800 */
[----:B------:R-:W-:-:S03]  /*afe0*/  LEA.HI.X.SX32 R3, R18, R0, 0x1, P4 ;  /* 0x0000000012037211 */ /* 0x000fc600020f0eff */
[----:B------:R1:W-:Y:S04]  /*aff0*/  STL [R1+0x16b0], R12 ;  /* 0x0016b00c01007387 */ /* 0x0003e80000100800 */
[----:B------:R3:W-:Y:S01]  /*b000*/  STL [R1+0x129c], R3 ;  /* 0x00129c0301007387 */ /* 0x0007e20000100800 */
[-C--:B0-----:R-:W-:Y:S02]  /*b010*/  LEA.HI.X.SX32 R7, R20, R0.reuse, 0x1, P5 ;  /* 0x0000000014077211 */ /* 0x081fe400028f0eff */
[----:B-1----:R-:W-:-:S03]  /*b020*/  LEA.HI.X.SX32 R12, R22, R0, 0x1, P6 ;  /* 0x00000000160c7211 */ /* 0x002fc600030f0eff */
[----:B------:R0:W-:Y:S01]  /*b030*/  STL [R1+0x12a4], R7 ;  /* 0x0012a40701007387 */ /* 0x0001e20000100800 */
[----:B---3--:R-:W-:-:S03]  /*b040*/  LEA.HI.X.SX32 R3, R24, R0, 0x1, P0 ;  /* 0x0000000018037211 */ /* 0x008fc600000f0eff */
[----:B------:R1:W-:Y:S01]  /*b050*/  STL [R1+0x16a0], R12 ;  /* 0x0016a00c01007387 */ /* 0x0003e20000100800 */
[----:B------:R-:W-:-:S03]  /*b060*/  CS2R R24, SRZ ;  /* 0x0000000000187805 */ /* 0x000fc6000001ff00 */
[----:B------:R3:W-:Y:S01]  /*b070*/  STL [R1+0x16a4], R3 ;  /* 0x0016a40301007387 */ /* 0x0007e20000100800 */
[-C--:B0-----:R-:W-:Y:S02]  /*b080*/  LEA.HI.X.SX32 R7, R26, R0.reuse, 0x1, P1 ;  /* 0x000000001a077211 */ /* 0x081fe400008f0eff */
[----:B------:R-:W-:Y:S01]  /*b090*/  CS2R R26, SRZ ;  /* 0x00000000001a7805 */ /* 0x000fe2000001ff00 */
[----:B-1----:R-:W-:Y:S02]  /*b0a0*/  IMAD.WIDE R12, R35, 0x2, R8 ;  /* 0x00000002230c7825 */ /* 0x002fe400078e0208 */
[----:B------:R0:W-:Y:S01]  /*b0b0*/  STL [R1+0x16a8], R7 ;  /* 0x0016a80701007387 */ /* 0x0001e20000100800 */
[----:B------:R-:W-:Y:S02]  /*b0c0*/  CS2R R34, SRZ ;  /* 0x0000000000227805 */ /* 0x000fe4000001ff00 */
[----:B---3--:R-:W-:Y:S02]  /*b0d0*/  LEA.HI.X.SX32 R3, R28, R0, 0x1, P2 ;  /* 0x000000001c037211 */ /* 0x008fe400010f0eff */
[----:B------:R-:W-:-:S02]  /*b0e0*/  CS2R R28, SRZ ;  /* 0x00000000001c7805 */ /* 0x000fc4000001ff00 */
[----:B------:R-:W-:Y:S02]  /*b0f0*/  LEA.HI.X.SX32 R0, R30, R0, 0x1, P3 ;  /* 0x000000001e007211 */ /* 0x000fe400018f0eff */
[----:B------:R-:W-:Y:S01]  /*b100*/  CS2R R30, SRZ ;  /* 0x00000000001e7805 */ /* 0x000fe2000001ff00 */
[----:B------:R1:W-:Y:S01]  /*b110*/  STL [R1+0x16ac], R3 ;  /* 0x0016ac0301007387 */ /* 0x0003e20000100800 */
[----:B0-----:R-:W-:-:S03]  /*b120*/  SHF.R.S32.HI R7, RZ, 0x6, R70 ;  /* 0x00000006ff077819 */ /* 0x001fc60000011446 */
[----:B------:R-:W-:Y:S04]  /*b130*/  STL [R1+0x12b0], R12 ;  /* 0x0012b00c01007387 */ /* 0x000fe80000100800 */
[----:B------:R0:W-:Y:S01]  /*b140*/  STL [R1+0x12a8], R0 ;  /* 0x0012a80001007387 */ /* 0x0001e20000100800 */
[----:B-1----:R-:W-:Y:S01]  /*b150*/  IMAD R3, R71, 0x40, R146 ;  /* 0x0000004047037824 */ /* 0x002fe200078e0292 */
[----:B------:R-:W-:Y:S02]  /*b160*/  CS2R R70, SRZ ;  /* 0x0000000000467805 */ /* 0x000fe4000001ff00 */
[----:B------:R1:W-:Y:S01]  /*b170*/  STL [R1+0x12ac], R13 ;  /* 0x0012ac0d01007387 */ /* 0x0003e20000100800 */
[----:B------:R-:W-:Y:S01]  /*b180*/  CS2R R146, SRZ ;  /* 0x0000000000927805 */ /* 0x000fe2000001ff00 */
[----:B------:R-:W-:-:S02]  /*b190*/  IMAD.SHL.U32 R3, R3, 0x2, RZ ;  /* 0x0000000203037824 */ /* 0x000fc400078e00ff */
[----:B------:R-:W-:Y:S01]  /*b1a0*/  STL [R1+0x12b8], R14 ;  /* 0x0012b80e01007387 */ /* 0x000fe20000100800 */
[----:B0-----:R-:W-:-:S03]  /*b1b0*/  IMAD R0, R69, 0x3c, RZ ;  /* 0x0000003c45007824 */ /* 0x001fc600078e02ff */
[----:B------:R0:W-:Y:S01]  /*b1c0*/  STL [R1+0x12b4], R15 ;  /* 0x0012b40f01007387 */ /* 0x0001e20000100800 */
[----:B-1----:R-:W-:-:S05]  /*b1d0*/  IMAD.WIDE R12, R37, 0x2, R8 ;  /* 0x00000002250c7825 */ /* 0x002fca00078e0208 */
[----:B------:R-:W-:Y:S01]  /*b1e0*/  STL [R1+0x12c0], R12 ;  /* 0x0012c00c01007387 */ /* 0x000fe20000100800 */
[----:B0-----:R-:W-:-:S03]  /*b1f0*/  IMAD.WIDE R14, R37, 0x2, R10 ;  /* 0x00000002250e7825 */ /* 0x001fc600078e020a */
[----:B------:R0:W-:Y:S01]  /*b200*/  STL [R1+0x12bc], R13 ;  /* 0x0012bc0d01007387 */ /* 0x0001e20000100800 */
[----:B------:R-:W-:-:S03]  /*b210*/  CS2R R36, SRZ ;  /* 0x0000000000247805 */ /* 0x000fc6000001ff00 */
[----:B------:R-:W-:Y:S04]  /*b220*/  STL [R1+0x12c8], R14 ;  /* 0x0012c80e01007387 */ /* 0x000fe80000100800 */
[----:B------:R1:W-:Y:S01]  /*b230*/  STL [R1+0x12c4], R15 ;  /* 0x0012c40f01007387 */ /* 0x0003e20000100800 */
[----:B0-----:R-:W-:-:S04]  /*b240*/  IMAD.WIDE R12, R16, 0x2, R8 ;  /* 0x00000002100c7825 */ /* 0x001fc800078e0208 */
[--C-:B------:R-:W-:Y:S01]  /*b250*/  IMAD.WIDE R16, R16, 0x2, R10.reuse ;  /* 0x0000000210107825 */ /* 0x100fe200078e020a */
[----:B------:R-:W-:Y:S03]  /*b260*/  STL [R1+0x12d0], R12 ;  /* 0x0012d00c01007387 */ /* 0x000fe60000100800 */
[C---:B-1----:R-:W-:Y:S01]  /*b270*/  IMAD.WIDE R14, R0.reuse, 0x2, R10 ;  /* 0x00000002000e7825 */ /* 0x042fe200078e020a */
[----:B------:R0:W-:Y:S04]  /*b280*/  STL [R1+0x12cc], R13 ;  /* 0x0012cc0d01007387 */ /* 0x0001e80000100800 */
[----:B------:R1:W-:Y:S04]  /*b290*/  STL [R1+0x12d8], R16 ;  /* 0x0012d81001007387 */ /* 0x0003e80000100800 */
[----:B------:R-:W-:Y:S01]  /*b2a0*/  STL [R1+0x12d4], R17 ;  /* 0x0012d41101007387 */ /* 0x000fe20000100800 */
[----:B0-----:R-:W-:-:S04]  /*b2b0*/  IMAD.WIDE R12, R0, 0x2, R8 ;  /* 0x00000002000c7825 */ /* 0x001fc800078e0208 */
[C---:B------:R-:W-:Y:S01]  /*b2c0*/  IMAD R0, R69.reuse, 0x3a, RZ ;  /* 0x0000003a45007824 */ /* 0x040fe200078e02ff */
[----:B------:R-:W-:Y:S01]  /*b2d0*/  STL [R1+0x12e0], R12 ;  /* 0x0012e00c01007387 */ /* 0x000fe20000100800 */
[----:B-1----:R-:W-:-:S03]  /*b2e0*/  IMAD R16, R69, 0x3b, RZ ;  /* 0x0000003b45107824 */ /* 0x002fc600078e02ff */
[----:B------:R0:W-:Y:S04]  /*b2f0*/  STL [R1+0x12dc], R13 ;  /* 0x0012dc0d01007387 */ /* 0x0001e80000100800 */
        /* <DEDUP_REMOVED lines=178> */
[C---:B------:R-:W-:Y:S01]  /*be20*/  IMAD.SHL.U32 R0, R69.reuse, 0x20, RZ ;  /* 0x0000002045007824 */ /* 0x040fe200078e00ff */
        /* <DEDUP_REMOVED lines=220> */
[----:B------:R-:W-:Y:S04]  /*cbf0*/  STL [R1+0x1678], R16 ;  /* 0x0016781001007387 */ /* 0x000fe80000100800 */
[----:B------:R1:W-:Y:S01]  /*cc00*/  STL [R1+0x1674], R17 ;  /* 0x0016741101007387 */ /* 0x0003e20000100800 */
[----:B0-----:R-:W-:-:S05]  /*cc10*/  IMAD.WIDE R12, R0, 0x2, R8 ;  /* 0x00000002000c7825 */ /* 0x001fca00078e0208 */
[----:B------:R-:W-:Y:S01]  /*cc20*/  STL [R1+0x1680], R12 ;  /* 0x0016800c01007387 */ /* 0x000fe20000100800 */
[----:B-1----:R-:W-:-:S03]  /*cc30*/  IMAD.WIDE R16, R69, 0x2, R8 ;  /* 0x0000000245107825 */ /* 0x002fc600078e0208 */
[----:B------:R0:W-:Y:S04]  /*cc40*/  STL [R1+0x167c], R13 ;  /* 0x00167c0d01007387 */ /* 0x0001e80000100800 */
[----:B------:R1:W-:Y:S04]  /*cc50*/  STL [R1+0x1688], R14 ;  /* 0x0016880e01007387 */ /* 0x0003e80000100800 */
[----:B------:R-:W-:Y:S01]  /*cc60*/  STL [R1+0x1684], R15 ;  /* 0x0016840f01007387 */ /* 0x000fe20000100800 */
[----:B0-----:R-:W-:-:S03]  /*cc70*/  IMAD.WIDE R12, R69, 0x2, R10 ;  /* 0x00000002450c7825 */ /* 0x001fc600078e020a */
[----:B------:R-:W-:Y:S04]  /*cc80*/  STL [R1+0x1690], R16 ;  /* 0x0016901001007387 */ /* 0x000fe80000100800 */
[----:B------:R-:W-:Y:S01]  /*cc90*/  STL [R1+0x168c], R17 ;  /* 0x00168c1101007387 */ /* 0x000fe20000100800 */
[C---:B-1----:R-:W-:Y:S02]  /*cca0*/  LOP3.LUT R14, R3.reuse, 0x30, RZ, 0x3c, !PT ;  /* 0x00000030030e7812 */ /* 0x042fe400078e3cff */
[----:B------:R-:W-:Y:S01]  /*ccb0*/  LOP3.LUT R14, R3, 0x60, RZ, 0x3c, !PT ;  /* 0x00000060030e7812 */ /* 0x000fe200078e3cff */
[----:B------:R0:W-:Y:S04]  /*ccc0*/  STL [R1+0x1698], R12 ;  /* 0x0016980c01007387 */ /* 0x0001e80000100800 */
[----:B------:R1:W-:Y:S04]  /*ccd0*/  STL [R1+0x1694], R13 ;  /* 0x0016940d01007387 */ /* 0x0003e80000100800 */
[----:B------:R-:W-:Y:S04]  /*cce0*/  STL [R1+0xc00], RZ ;  /* 0x000c00ff01007387 */ /* 0x000fe80000100800 */
[----:B------:R-:W-:Y:S01]  /*ccf0*/  STL [R1+0xc04], RZ ;  /* 0x000c04ff01007387 */ /* 0x000fe20000100800 */
[----:B0-----:R-:W-:Y:S01]  /*cd00*/  IMAD.SHL.U32 R12, R69, 0x40, RZ ;  /* 0x00000040450c7824 */ /* 0x001fe200078e00ff */
[----:B-1----:R-:W-:-:S02]  /*cd10*/  LOP3.LUT R13, R3, 0x10, RZ, 0x3c, !PT ;  /* 0x00000010030d7812 */ /* 0x002fc400078e3cff */
[----:B------:R-:W-:Y:S01]  /*cd20*/  CS2R R68, SRZ ;  /* 0x0000000000447805 */ /* 0x000fe2000001ff00 */
[----:B------:R-:W-:Y:S01]  /*cd30*/  STL [R1+0xc08], RZ ;  /* 0x000c08ff01007387 */ /* 0x000fe20000100800 */
[C---:B------:R-:W-:Y:S02]  /*cd40*/  LOP3.LUT R13, R3.reuse, 0x40, RZ, 0x3c, !PT ;  /* 0x00000040030d7812 */ /* 0x040fe400078e3cff */
[----:B------:R-:W-:Y:S01]  /*cd50*/  SHF.R.S32.HI R0, RZ, 0x1f, R12 ;  /* 0x0000001fff007819 */ /* 0x000fe2000001140c */
[----:B------:R-:W-:Y:S01]  /*cd60*/  STL [R1+0xc0c], RZ ;  /* 0x000c0cff01007387 */ /* 0x000fe20000100800 */
[----:B------:R-:W-:Y:S02]  /*cd70*/  LOP3.LUT R13, R3, 0x70, RZ, 0x3c, !PT ;  /* 0x00000070030d7812 */ /* 0x000fe400078e3cff */
[C---:B------:R-:W-:Y:S01]  /*cd80*/  SHF.L.U64.HI R0, R12.reuse, 0x1, R0 ;  /* 0x000000010c007819 */ /* 0x040fe20000010200 */
[----:B------:R-:W-:Y:S01]  /*cd90*/  STL [R1+0xc10], RZ ;  /* 0x000c10ff01007387 */ /* 0x000fe20000100800 */
[----:B------:R-:W-:-:S03]  /*cda0*/  IMAD.SHL.U32 R12, R12, 0x2, RZ ;  /* 0x000000020c0c7824 */ /* 0x000fc600078e00ff */
[----:B------:R-:W-:Y:S04]  /*cdb0*/  STL [R1+0xc14], RZ ;  /* 0x000c14ff01007387 */ /* 0x000fe80000100800 */
        /* <DEDUP_REMOVED lines=762> */
[----:B------:R-:W-:Y:S04]  /*fd60*/  STL [R1], RZ ;  /* 0x000000ff01007387 */ /* 0x000fe80000100800 */
        /* <DEDUP_REMOVED lines=127> */
[----:B------:R0:W-:Y:S02]  /*10560*/  STL [R1+0x16d0], R7 ;  /* 0x0016d00701007387 */ /* 0x0001e40000100800 */
[----:B0-----:R-:W-:-:S02]  /*10570*/  LOP3.LUT R7, R3, 0x20, RZ, 0x3c, !PT ;  /* 0x0000002003077812 */ /* 0x001fc400078e3cff */
[----:B------:R-:W-:Y:S02]  /*10580*/  LOP3.LUT R7, R3, 0x50, RZ, 0x3c, !PT ;  /* 0x0000005003077812 */ /* 0x000fe400078e3cff */
[----:B------:R-:W-:-:S07]  /*10590*/  LOP3.LUT R7, R2, 0x40, RZ, 0x3c, !PT ;  /* 0x0000004002077812 */ /* 0x000fce00078e3cff */
.L_x_1:
[----:B-----5:R-:W3:Y:S01]  /*105a0*/  LDL R15, [R1+0x1694] ;  /* 0x00169400010f7983 */ /* 0x020ee20000100800 */
[----:B------:R-:W0:Y:S03]  /*105b0*/  LDC R7, c[0x0][0x230] ;  /* 0x00008c00ff077b82 */ /* 0x000e260000000800 */
[----:B------:R-:W3:Y:S04]  /*105c0*/  LDL R14, [R1+0x1698] ;  /* 0x00169800010e7983 */ /* 0x000ee80000100800 */
[----:B------:R1:W-:Y:S04]  /*105d0*/  STL.64 [R1+0x1978], R150 ;  /* 0x0019789601007387 */ /* 0x0003e80000100a00 */
[----:B-1----:R-:W4:Y:S04]  /*105e0*/  LDL R150, [R1+0x1670] ;  /* 0x0016700001967983 */ /* 0x002f280000100800 */
[----:B------:R-:W2:Y:S04]  /*105f0*/  LDL.LU R151, [R1+0x1678] ;  /* 0x0016780001977983 */ /* 0x000ea80000300800 */
[----:B------:R1:W-:Y:S04]  /*10600*/  STL.64 [R1+0x1970], R148 ;  /* 0x0019709401007387 */ /* 0x0003e80000100a00 */
[----:B-1----:R-:W4:Y:S04]  /*10610*/  LDL R148, [R1+0x1674] ;  /* 0x0016740001947983 */ /* 0x002f280000100800 */
[----:B------:R-:W4:Y:S04]  /*10620*/  LDL R149, [R1+0x166c] ;  /* 0x00166c0001957983 */ /* 0x000f280000100800 */
[----:B------:R1:W-:Y:S04]  /*10630*/  STL.64 [R1+0x1968], R146 ;  /* 0x0019689201007387 */ /* 0x0003e80000100a00 */
[----:B-1----:R-:W2:Y:S04]  /*10640*/  LDL R146, [R1+0x167c] ;  /* 0x00167c0001927983 */ /* 0x002ea80000100800 */
[----:B------:R-:W4:Y:S04]  /*10650*/  LDL R147, [R1+0x1680] ;  /* 0x0016800001937983 */ /* 0x000f280000100800 */
[----:B------:R1:W-:Y:S04]  /*10660*/  STL.64 [R1+0x1960], R144 ;  /* 0x0019609001007387 */ /* 0x0003e80000100a00 */
[----:B-1----:R-:W2:Y:S04]  /*10670*/  LDL R144, [R1+0x1684] ;  /* 0x0016840001907983 */ /* 0x002ea80000100800 */
[----:B------:R-:W4:Y:S04]  /*10680*/  LDL R145, [R1+0x1688] ;  /* 0x0016880001917983 */ /* 0x000f280000100800 */
[----:B------:R1:W-:Y:S04]  /*10690*/  STL.64 [R1+0x1958], R142 ;  /* 0x0019588e01007387 */ /* 0x0003e80000100a00 */
[----:B-1----:R-:W2:Y:S04]  /*106a0*/  LDL R142, [R1+0x168c] ;  /* 0x00168c00018e7983 */ /* 0x002ea80000100800 */
[----:B------:R-:W4:Y:S01]  /*106b0*/  LDL R143, [R1+0x1690] ;  /* 0x00169000018f7983 */ /* 0x000f220000100800 */
[----:B0-----:R-:W-:Y:S01]  /*106c0*/  IMAD R7, R199, -0x40, R7 ;  /* 0xffffffc0c7077824 */ /* 0x001fe200078e0207 */
[----:B------:R-:W-:-:S02]  /*106d0*/  PRMT R171, RZ, 0x7610, R171 ;  /* 0x00007610ffab7816 */ /* 0x000fc400000000ab */
[----:B------:R-:W-:Y:S01]  /*106e0*/  STL.64 [R1+0x1950], R140 ;  /* 0x0019508c01007387 */ /* 0x000fe20000100a00 */
[----:B------:R-:W-:Y:S02]  /*106f0*/  PRMT R172, RZ, 0x7610, R172 ;  /* 0x00007610ffac7816 */ /* 0x000fe400000000ac */
[C---:B------:R-:W-:Y:S01]  /*10700*/  ISETP.GT.AND P1, PT, R7.reuse, 0x1, PT ;  /* 0x000000010700780c */ /* 0x040fe20003f24270 */
[----:B------:R-:W-:Y:S01]  /*10710*/  STL.64 [R1+0x1948], R138 ;  /* 0x0019488a01007387 */ /* 0x000fe20000100a00 */
[----:B------:R-:W-:-:S03]  /*10720*/  ISETP.GT.AND P0, PT, R7, RZ, PT ;  /* 0x000000ff0700720c */ /* 0x000fc60003f04270 */
[----:B------:R-:W-:Y:S04]  /*10730*/  STL.64 [R1+0x1940], R136 ;  /* 0x0019408801007387 */ /* 0x000fe80000100a00 */
        /* <DEDUP_REMOVED lines=46> */
[----:B------:R0:W-:Y:S04]  /*10a20*/  STL.64 [R1+0x17c8], R42 ;  /* 0x0017c82a01007387 */ /* 0x0001e80000100a00 */
[----:B------:R-:W-:Y:S04]  /*10a30*/  STL.64 [R1+0x17c0], R40 ;  /* 0x0017c02801007387 */ /* 0x000fe80000100a00 */
[----:B------:R1:W-:Y:S04]  /*10a40*/  STL.64 [R1+0x17b8], R38 ;  /* 0x0017b82601007387 */ /* 0x0003e80000100a00 */
[----:B------:R3:W-:Y:S04]  /*10a50*/  STL.64 [R1+0x17b0], R36 ;  /* 0x0017b02401007387 */ /* 0x0007e80000100a00 */
[----:B------:R-:W-:Y:S04]  /*10a60*/  STL.64 [R1+0x17a8], R34 ;  /* 0x0017a82201007387 */ /* 0x000fe80000100a00 */
[----:B------:R3:W-:Y:S04]  /*10a70*/  STL.64 [R1+0x17a0], R32 ;  /* 0x0017a02001007387 */ /* 0x0007e80000100a00 */
[----:B------:R-:W-:Y:S04]  /*10a80*/  STL.64 [R1+0x1798], R30 ;  /* 0x0017981e01007387 */ /* 0x000fe80000100a00 */
[----:B------:R3:W-:Y:S04]  /*10a90*/  STL.64 [R1+0x1790], R28 ;  /* 0x0017901c01007387 */ /* 0x0007e80000100a00 */
[----:B------:R-:W-:Y:S04]  /*10aa0*/  STL.64 [R1+0x1788], R26 ;  /* 0x0017881a01007387 */ /* 0x000fe80000100a00 */
[----:B------:R2:W-:Y:S04]  /*10ab0*/  STL.64 [R1+0x1780], R24 ;  /* 0x0017801801007387 */ /* 0x0005e80000100a00 */
[----:B------:R4:W-:Y:S04]  /*10ac0*/  STL [R1+0x16f8], R6 ;  /* 0x0016f80601007387 */ /* 0x0009e80000100800 */
[----:B------:R-:W-:Y:S04]  /*10ad0*/  STL [R1+0x16f4], R5 ;  /* 0x0016f40501007387 */ /* 0x000fe80000100800 */
[----:B------:R4:W-:Y:S04]  /*10ae0*/  STL [R1+0x16f0], R4 ;  /* 0x0016f00401007387 */ /* 0x0009e80000100800 */
[----:B0-----:R-:W4:Y:S04]  /*10af0*/  LDL R43, [R1+0x1664] ;  /* 0x00166400012b7983 */ /* 0x001f280000100800 */
[----:B-1----:R-:W4:Y:S04]  /*10b00*/  LDL R39, [R1+0x1668] ;  /* 0x0016680001277983 */ /* 0x002f280000100800 */
[----:B------:R-:W4:Y:S04]  /*10b10*/  LDL R84, [R1+0x165c] ;  /* 0x00165c0001547983 */ /* 0x000f280000100800 */
[----:B------:R-:W4:Y:S04]  /*10b20*/  LDL R48, [R1+0x1660] ;  /* 0x0016600001307983 */ /* 0x000f280000100800 */
[----:B---3--:R-:W3:Y:S01]  /*10b30*/  LDL R36, [R1+0x1654] ;  /* 0x0016540001247983 */ /* 0x008ee20000100800 */
[----:B------:R-:W-:-:S02]  /*10b40*/  ISETP.GT.AND P2, PT, R7, 0x2, PT ;  /* 0x000000020700780c */ /* 0x000fc40003f44270 */
[----:B------:R-:W-:Y:S01]  /*10b50*/  PRMT R175, RZ, 0x7610, R175 ;  /* 0x00007610ffaf7816 */ /* 0x000fe200000000af */
[----:B------:R-:W3:Y:S01]  /*10b60*/  LDL R33, [R1+0x1658] ;  /* 0x0016580001217983 */ /* 0x000ee20000100800 */
[----:B------:R-:W-:Y:S02]  /*10b70*/  PRMT R176, RZ, 0x7610, R176 ;  /* 0x00007610ffb07816 */ /* 0x000fe400000000b0 */
[----:B------:R-:W-:Y:S01]  /*10b80*/  PRMT R29, RZ, 0x7610, R29 ;  /* 0x00007610ff1d7816 */ /* 0x000fe2000000001d */
[----:B------:R-:W3:Y:S04]  /*10b90*/  @P0 LDG.E.U16 R171, desc[UR8][R10.64] ;  /* 0x000000080aab0981 */ /* 0x000ee8000c1e1500 */
[----:B------:R2:W3:Y:S04]  /*10ba0*/  @P1 LDG.E.U16 R175, desc[UR8][R14.64] ;  /* 0x000000080eaf1981 */ /* 0x0004e8000c1e1500 */
[----:B------:R-:W3:Y:S01]  /*10bb0*/  @P0 LDG.E.U16 R172, desc[UR8][R8.64] ;  /* 0x0000000808ac0981 */ /* 0x000ee2000c1e1500 */
[----:B------:R-:W-:-:S03]  /*10bc0*/  ISETP.GT.AND P0, PT, R7, 0x3, PT ;  /* 0x000000030700780c */ /* 0x000fc60003f04270 */
[----:B------:R-:W3:Y:S04]  /*10bd0*/  LDL R46, [R1+0x164c] ;  /* 0x00164c00012e7983 */ /* 0x000ee80000100800 */
[----:B------:R-:W3:Y:S01]  /*10be0*/  LDL R40, [R1+0x1650] ;  /* 0x0016500001287983 */ /* 0x000ee20000100800 */
[----:B--2---:R-:W-:Y:S01]  /*10bf0*/  @P1 IMAD.MOV.U32 R15, RZ, RZ, R142 ;  /* 0x000000ffff0f1224 */ /* 0x004fe200078e008e */
[----:B------:R-:W-:Y:S02]  /*10c00*/  PRMT R25, RZ, 0x7610, R25 ;  /* 0x00007610ff197816 */ /* 0x000fe40000000019 */
[----:B------:R-:W2:Y:S01]  /*10c10*/  LDL R88, [R1+0x1644] ;  /* 0x0016440001587983 */ /* 0x000ea20000100800 */
[----:B----4-:R-:W-:Y:S01]  /*10c20*/  @P1 IMAD.MOV.U32 R14, RZ, RZ, R143 ;  /* 0x000000ffff0e1224 */ /* 0x010fe200078e008f */
[----:B------:R-:W-:-:S02]  /*10c30*/  PRMT R24, RZ, 0x7610, R24 ;  /* 0x00007610ff187816 */ /* 0x000fc40000000018 */
[----:B------:R-:W4:Y:S04]  /*10c40*/  LDL R87, [R1+0x1648] ;  /* 0x0016480001577983 */ /* 0x000f280000100800 */
[----:B------:R0:W2:Y:S01]  /*10c50*/  @P1 LDG.E.U16 R176, desc[UR8][R14.64] ;  /* 0x000000080eb01981 */ /* 0x0000a2000c1e1500 */
[----:B------:R-:W-:-:S03]  /*10c60*/  PRMT R35, RZ, 0x7610, R35 ;  /* 0x00007610ff237816 */ /* 0x000fc60000000023 */
[----:B------:R-:W2:Y:S04]  /*10c70*/  LDL R45, [R1+0x163c] ;  /* 0x00163c00012d7983 */ /* 0x000ea80000100800 */
[----:B------:R-:W2:Y:S01]  /*10c80*/  LDL R44, [R1+0x1640] ;  /* 0x00164000012c7983 */ /* 0x000ea20000100800 */
[----:B0-----:R-:W-:Y:S02]  /*10c90*/  @P2 IMAD.MOV.U32 R14, RZ, RZ, R145 ;  /* 0x000000ffff0e2224 */ /* 0x001fe400078e0091 */
[----:B------:R-:W-:Y:S01]  /*10ca0*/  @P2 IMAD.MOV.U32 R15, RZ, RZ, R144 ;  /* 0x000000ffff0f2224 */ /* 0x000fe200078e0090 */
[----:B------:R-:W-:Y:S01]  /*10cb0*/  PRMT R78, RZ, 0x7610, R78 ;  /* 0x00007610ff4e7816 */ /* 0x000fe2000000004e */
[----:B------:R-:W2:Y:S04]  /*10cc0*/  LDL R86, [R1+0x162c] ;  /* 0x00162c0001567983 */ /* 0x000ea80000100800 */
[----:B------:R0:W2:Y:S01]  /*10cd0*/  @P2 LDG.E.U16 R29, desc[UR8][R14.64] ;  /* 0x000000080e1d2981 */ /* 0x0000a2000c1e1500 */
[----:B------:R-:W-:-:S03]  /*10ce0*/  ISETP.GT.AND P1, PT, R7, 0x4, PT ;  /* 0x000000040700780c */ /* 0x000fc60003f24270 */
[----:B------:R-:W2:Y:S01]  /*10cf0*/  LDL R85, [R1+0x1630] ;  /* 0x0016300001557983 */ /* 0x000ea20000100800 */
[----:B------:R-:W-:Y:S02]  /*10d00*/  PRMT R77, RZ, 0x7610, R77 ;  /* 0x00007610ff4d7816 */ /* 0x000fe4000000004d */
[----:B------:R-:W-:Y:S01]  /*10d10*/  PRMT R68, RZ, 0x7610, R68 ;  /* 0x00007610ff447816 */ /* 0x000fe20000000044 */
[----:B------:R-:W2:Y:S01]  /*10d20*/  LDL R92, [R1+0x16ac] ;  /* 0x0016ac00015c7983 */ /* 0x000ea20000100800 */
[----:B0-----:R-:W-:Y:S02]  /*10d30*/  @P2 IMAD.MOV.U32 R14, RZ, RZ, R147 ;  /* 0x000000ffff0e2224 */ /* 0x001fe400078e0093 */
[----:B------:R-:W-:Y:S01]  /*10d40*/  @P2 IMAD.MOV.U32 R15, RZ, RZ, R146 ;  /* 0x000000ffff0f2224 */ /* 0x000fe200078e0092 */
[----:B------:R-:W-:Y:S01]  /*10d50*/  PRMT R67, RZ, 0x7610, R67 ;  /* 0x00007610ff437816 */ /* 0x000fe20000000043 */
[----:B------:R-:W2:Y:S04]  /*10d60*/  LDL R90, [R1+0x16c0] ;  /* 0x0016c000015a7983 */ /* 0x000ea80000100800 */
[----:B------:R0:W2:Y:S01]  /*10d70*/  @P2 LDG.E.U16 R25, desc[UR8][R14.64] ;  /* 0x000000080e192981 */ /* 0x0000a2000c1e1500 */
[----:B------:R-:W-:-:S02]  /*10d80*/  PRMT R58, RZ, 0x7610, R58 ;  /* 0x00007610ff3a7816 */ /* 0x000fc4000000003a */
[----:B------:R-:W-:Y:S01]  /*10d90*/  PRMT R57, RZ, 0x7610, R57 ;  /* 0x00007610ff397816 */ /* 0x000fe20000000039 */
[----:B------:R-:W2:Y:S01]  /*10da0*/  LDL R89, [R1+0x1284] ;  /* 0x0012840001597983 */ /* 0x000ea20000100800 */
[----:B0-----:R-:W-:Y:S02]  /*10db0*/  @P0 IMAD.MOV.U32 R14, RZ, RZ, R151 ;  /* 0x000000ffff0e0224 */ /* 0x001fe400078e0097 */
[----:B------:R-:W-:-:S05]  /*10dc0*/  @P0 IMAD.MOV.U32 R15, RZ, RZ, R148 ;  /* 0x000000ffff0f0224 */ /* 0x000fca00078e0094 */
[----:B------:R0:W2:Y:S02]  /*10dd0*/  @P0 LDG.E.U16 R24, desc[UR8][R14.64] ;  /* 0x000000080e180981 */ /* 0x0000a4000c1e1500 */
[----:B0-----:R-:W-:Y:S02]  /*10de0*/  @P0 IMAD.MOV.U32 R14, RZ, RZ, R150 ;  /* 0x000000ffff0e0224 */ /* 0x001fe400078e0096 */
[----:B------:R-:W-:-:S05]  /*10df0*/  @P0 IMAD.MOV.U32 R15, RZ, RZ, R149 ;  /* 0x000000ffff0f0224 */ /* 0x000fca00078e0095 */
[----:B------:R0:W2:Y:S01]  /*10e00*/  @P0 LDG.E.U16 R35, desc[UR8][R14.64] ;  /* 0x000000080e230981 */ /* 0x0000a2000c1e1500 */
[----:B------:R-:W-:Y:S01]  /*10e10*/  ISETP.GT.AND P2, PT, R7, 0x5, PT ;  /* 0x000000050700780c */ /* 0x000fe20003f44270 */
[----:B0-----:R-:W-:Y:S02]  /*10e20*/  @P1 IMAD.MOV.U32 R15, RZ, RZ, R43 ;  /* 0x000000ffff0f1224 */ /* 0x001fe400078e002b */
[----:B------:R-:W2:Y:S01]  /*10e30*/  LDL R43, [R1+0x1634] ;  /* 0x00163400012b7983 */ /* 0x000ea20000100800 */
[----:B------:R-:W-:-:S03]  /*10e40*/  @P1 IMAD.MOV.U32 R14, RZ, RZ, R39 ;  /* 0x000000ffff0e1224 */ /* 0x000fc600078e0027 */
[----:B------:R-:W2:Y:S04]  /*10e50*/  LDL R39, [R1+0x1638] ;  /* 0x0016380001277983 */ /* 0x000ea80000100800 */
[----:B------:R0:W2:Y:S02]  /*10e60*/  @P1 LDG.E.U16 R78, desc[UR8][R14.64] ;  /* 0x000000080e4e1981 */ /* 0x0000a4000c1e1500 */
[----:B0-----:R-:W-:Y:S02]  /*10e70*/  @P1 IMAD.MOV.U32 R14, RZ, RZ, R48 ;  /* 0x000000ffff0e1224 */ /* 0x001fe400078e0030 */
[----:B------:R-:W-:Y:S01]  /*10e80*/  @P1 IMAD.MOV.U32 R15, RZ, RZ, R84 ;  /* 0x000000ffff0f1224 */ /* 0x000fe200078e0054 */
[----:B------:R-:W2:Y:S04]  /*10e90*/  LDL R48, [R1+0x1620] ;  /* 0x0016200001307983 */ /* 0x000ea80000100800 */
[----:B------:R3:W2:Y:S04]  /*10ea0*/  @P1 LDG.E.U16 R77, desc[UR8][R14.64] ;  /* 0x000000080e4d1981 */ /* 0x0006a8000c1e1500 */
[----:B------:R-:W2:Y:S01]  /*10eb0*/  LDL R84, [R1+0x161c] ;  /* 0x00161c0001547983 */ /* 0x000ea20000100800 */
[----:B---3--:R-:W-:-:S03]  /*10ec0*/  @P2 IMAD.MOV.U32 R15, RZ, RZ, R36 ;  /* 0x000000ffff0f2224 */ /* 0x008fc600078e0024 */
[----:B------:R-:W3:Y:S01]  /*10ed0*/  LDL R36, [R1+0x1624] ;  /* 0x0016240001247983 */ /* 0x000ee20000100800 */
[----:B------:R-:W-:-:S03]  /*10ee0*/  @P2 IMAD.MOV.U32 R14, RZ, RZ, R33 ;  /* 0x000000ffff0e2224 */ /* 0x000fc600078e0021 */
[----:B------:R-:W3:Y:S01]  /*10ef0*/  LDL R33, [R1+0x1628] ;  /* 0x0016280001217983 */ /* 0x000ee20000100800 */
[----:B------:R-:W-:-:S03]  /*10f00*/  ISETP.GT.AND P0, PT, R7, 0x6, PT ;  /* 0x000000060700780c */ /* 0x000fc60003f04270 */
[----:B------:R0:W3:Y:S02]  /*10f10*/  @P2 LDG.E.U16 R68, desc[UR8][R14.64] ;  /* 0x000000080e442981 */ /* 0x0000e4000c1e1500 */
[----:B0-----:R-:W-:Y:S02]  /*10f20*/  @P2 IMAD.MOV.U32 R14, RZ, RZ, R40 ;  /* 0x000000ffff0e2224 */ /* 0x001fe400078e0028 */
[----:B------:R-:W-:Y:S01]  /*10f30*/  @P2 IMAD.MOV.U32 R15, RZ, RZ, R46 ;  /* 0x000000ffff0f2224 */ /* 0x000fe200078e002e */
[----:B------:R-:W3:Y:S04]  /*10f40*/  LDL R40, [R1+0x1618] ;  /* 0x0016180001287983 */ /* 0x000ee80000100800 */
[----:B------:R-:W3:Y:S01]  /*10f50*/  LDL R46, [R1+0x1614] ;  /* 0x00161400012e7983 */ /* 0x000ee20000100800 */
[----:B------:R-:W-:-:S03]  /*10f60*/  ISETP.GT.AND P1, PT, R7, 0x7, PT ;  /* 0x000000070700780c */ /* 0x000fc60003f24270 */
[----:B------:R4:W3:Y:S02]  /*10f70*/  @P2 LDG.E.U16 R67, desc[UR8][R14.64] ;  /* 0x000000080e432981 */ /* 0x0008e4000c1e1500 */
[----:B----4-:R-:W-:Y:S02]  /*10f80*/  @P0 IMAD.MOV.U32 R14, RZ, RZ, R87 ;  /* 0x000000ffff0e0224 */ /* 0x010fe400078e0057 */
[----:B--2---:R-:W-:Y:S01]  /*10f90*/  @P0 IMAD.MOV.U32 R15, RZ, RZ, R88 ;  /* 0x000000ffff0f0224 */ /* 0x004fe200078e0058 */
[----:B------:R-:W-:Y:S01]  /*10fa0*/  PRMT R42, RZ, 0x7610, R42 ;  /* 0x00007610ff2a7816 */ /* 0x000fe2000000002a */
[----:B------:R-:W2:Y:S04]  /*10fb0*/  LDL R88, [R1+0x15c4] ;  /* 0x0015c40001587983 */ /* 0x000ea80000100800 */
[----:B------:R0:W4:Y:S01]  /*10fc0*/  @P0 LDG.E.U16 R58, desc[UR8][R14.64] ;  /* 0x000000080e3a0981 */ /* 0x000122000c1e1500 */
[----:B------:R-:W-:-:S02]  /*10fd0*/  ISETP.GT.AND P2, PT, R7, 0x8, PT ;  /* 0x000000080700780c */ /* 0x000fc40003f44270 */
[----:B------:R-:W-:Y:S01]  /*10fe0*/  PRMT R41, RZ, 0x7610, R41 ;  /* 0x00007610ff297816 */ /* 0x000fe20000000029 */
[----:B------:R-:W2:Y:S01]  /*10ff0*/  LDL R87, [R1+0x15c8] ;  /* 0x0015c80001577983 */ /* 0x000ea20000100800 */
[----:B0-----:R-:W-:Y:S02]  /*11000*/  @P0 IMAD.MOV.U32 R14, RZ, RZ, R44 ;  /* 0x000000ffff0e0224 */ /* 0x001fe400078e002c */
[----:B------:R-:W-:Y:S01]  /*11010*/  @P0 IMAD.MOV.U32 R15, RZ, RZ, R45 ;  /* 0x000000ffff0f0224 */ /* 0x000fe200078e002d */
[----:B------:R-:W4:Y:S04]  /*11020*/  LDL R44, [R1+0x1610] ;  /* 0x00161000012c7983 */ /* 0x000f280000100800 */
[----:B------:R-:W2:Y:S04]  /*11030*/  LDL R45, [R1+0x160c] ;  /* 0x00160c00012d7983 */ /* 0x000ea80000100800 */
[----:B------:R0:W2:Y:S02]  /*11040*/  @P0 LDG.E.U16 R57, desc[UR8][R14.64] ;  /* 0x000000080e390981 */ /* 0x0000a4000c1e1500 */
[----:B0-----:R-:W-:-:S02]  /*11050*/  @P1 IMAD.MOV.U32 R15, RZ, RZ, R43 ;  /* 0x000000ffff0f1224 */ /* 0x001fc400078e002b */
[----:B------:R-:W2:Y:S01]  /*11060*/  LDL R43, [R1+0x1604] ;  /* 0x00160400012b7983 */ /* 0x000ea20000100800 */
[----:B------:R-:W-:-:S03]  /*11070*/  @P1 IMAD.MOV.U32 R14, RZ, RZ, R39 ;  /* 0x000000ffff0e1224 */ /* 0x000fc600078e0027 */
[----:B------:R-:W2:Y:S04]  /*11080*/  LDL R39, [R1+0x1608] ;  /* 0x0016080001277983 */ /* 0x000ea80000100800 */
[----:B------:R0:W2:Y:S02]  /*11090*/  @P1 LDG.E.U16 R42, desc[UR8][R14.64] ;  /* 0x000000080e2a1981 */ /* 0x0000a4000c1e1500 */
[----:B0-----:R-:W-:Y:S02]  /*110a0*/  @P1 IMAD.MOV.U32 R14, RZ, RZ, R85 ;  /* 0x000000ffff0e1224 */ /* 0x001fe400078e0055 */
[----:B------:R-:W-:Y:S01]  /*110b0*/  @P1 IMAD.MOV.U32 R15, RZ, RZ, R86 ;  /* 0x000000ffff0f1224 */ /* 0x000fe200078e0056 */
[----:B------:R-:W2:Y:S04]  /*110c0*/  LDL R85, [R1+0x1600] ;  /* 0x0016000001557983 */ /* 0x000ea80000100800 */
[----:B------:R-:W2:Y:S04]  /*110d0*/  LDL R86, [R1+0x15fc] ;  /* 0x0015fc0001567983 */ /* 0x000ea80000100800 */
[----:B------:R3:W2:Y:S02]  /*110e0*/  @P1 LDG.E.U16 R41, desc[UR8][R14.64] ;  /* 0x000000080e291981 */ /* 0x0006a4000c1e1500 */
[----:B---3--:R-:W-:-:S02]  /*110f0*/  @P2 IMAD.MOV.U32 R15, RZ, RZ, R36 ;  /* 0x000000ffff0f2224 */ /* 0x008fc400078e0024 */
[----:B------:R-:W3:Y:S01]  /*11100*/  LDL R36, [R1+0x15f4] ;  /* 0x0015f40001247983 */ /* 0x000ee20000100800 */
[----:B------:R-:W-:Y:S01]  /*11110*/  ISETP.GT.AND P0, PT, R7, 0x9, PT ;  /* 0x000000090700780c */ /* 0x000fe20003f04270 */
[----:B------:R-:W-:Y:S01]  /*11120*/  @P2 IMAD.MOV.U32 R14, RZ, RZ, R33 ;  /* 0x000000ffff0e2224 */ /* 0x000fe200078e0021 */
[----:B------:R-:W-:Y:S01]  /*11130*/  PRMT R167, RZ, 0x7610, R167 ;  /* 0x00007610ffa77816 */ /* 0x000fe200000000a7 */
[----:B------:R-:W3:Y:S01]  /*11140*/  LDL R33, [R1+0x15f8] ;  /* 0x0015f80001217983 */ /* 0x000ee20000100800 */
[----:B------:R-:W-:-:S04]  /*11150*/  PRMT R168, RZ, 0x7610, R168 ;  /* 0x00007610ffa87816 */ /* 0x000fc800000000a8 */
[----:B------:R0:W3:Y:S02]  /*11160*/  @P2 LDG.E.U16 R167, desc[UR8][R14.64] ;  /* 0x000000080ea72981 */ /* 0x0000e4000c1e1500 */
[----:B0-----:R-:W-:Y:S02]  /*11170*/  @P2 IMAD.MOV.U32 R14, RZ, RZ, R48 ;  /* 0x000000ffff0e2224 */ /* 0x001fe400078e0030 */
[----:B------:R-:W-:Y:S01]  /*11180*/  @P2 IMAD.MOV.U32 R15, RZ, RZ, R84 ;  /* 0x000000ffff0f2224 */ /* 0x000fe200078e0054 */
[----:B------:R-:W3:Y:S04]  /*11190*/  LDL R48, [R1+0x15f0] ;  /* 0x0015f00001307983 */ /* 0x000ee80000100800 */
[----:B------:R-:W3:Y:S04]  /*111a0*/  LDL R84, [R1+0x15ec] ;  /* 0x0015ec0001547983 */ /* 0x000ee80000100800 */
[----:B------:R0:W3:Y:S02]  /*111b0*/  @P2 LDG.E.U16 R168, desc[UR8][R14.64] ;  /* 0x000000080ea82981 */ /* 0x0000e4000c1e1500 */
[----:B0-----:R-:W-:-:S02]  /*111c0*/  @P0 IMAD.MOV.U32 R14, RZ, RZ, R40 ;  /* 0x000000ffff0e0224 */ /* 0x001fc400078e0028 */
[----:B------:R-:W-:Y:S01]  /*111d0*/  @P0 IMAD.MOV.U32 R15, RZ, RZ, R46 ;  /* 0x000000ffff0f0224 */ /* 0x000fe200078e002e */
[----:B------:R-:W3:Y:S04]  /*111e0*/  LDL R40, [R1+0x15e8] ;  /* 0x0015e80001287983 */ /* 0x000ee80000100800 */
[----:B------:R-:W3:Y:S01]  /*111f0*/  LDL R46, [R1+0x15e4] ;  /* 0x0015e400012e7983 */ /* 0x000ee20000100800 */
[----:B------:R-:W-:Y:S02]  /*11200*/  ISETP.GT.AND P1, PT, R7, 0xa, PT ;  /* 0x0000000a0700780c */ /* 0x000fe40003f24270 */
[----:B------:R-:W-:Y:S02]  /*11210*/  PRMT R173, RZ, 0x7610, R173 ;  /* 0x00007610ffad7816 */ /* 0x000fe400000000ad */
[----:B------:R-:W-:-:S04]  /*11220*/  PRMT R174, RZ, 0x7610, R174 ;  /* 0x00007610ffae7816 */ /* 0x000fc800000000ae */
[----:B------:R4:W3:Y:S01]  /*11230*/  @P0 LDG.E.U16 R173, desc[UR8][R14.64] ;  /* 0x000000080ead0981 */ /* 0x0008e2000c1e1500 */
[----:B------:R-:W-:Y:S01]  /*11240*/  PRMT R32, RZ, 0x7610, R32 ;  /* 0x00007610ff207816 */ /* 0x000fe20000000020 */
[----:B----4-:R-:W-:Y:S02]  /*11250*/  @P0 IMAD.MOV.U32 R14, RZ, RZ, R44 ;  /* 0x000000ffff0e0224 */ /* 0x010fe400078e002c */
[----:B--2---:R-:W-:Y:S01]  /*11260*/  @P0 IMAD.MOV.U32 R15, RZ, RZ, R45 ;  /* 0x000000ffff0f0224 */ /* 0x004fe200078e002d */
[----:B------:R-:W2:Y:S04]  /*11270*/  LDL R44, [R1+0x15e0] ;  /* 0x0015e000012c7983 */ /* 0x000ea80000100800 */
[----:B------:R-:W4:Y:S04]  /*11280*/  LDL R45, [R1+0x15dc] ;  /* 0x0015dc00012d7983 */ /* 0x000f280000100800 */
[----:B------:R0:W4:Y:S01]  /*11290*/  @P0 LDG.E.U16 R174, desc[UR8][R14.64] ;  /* 0x000000080eae0981 */ /* 0x000122000c1e1500 */
[----:B------:R-:W-:-:S02]  /*112a0*/  ISETP.GT.AND P2, PT, R7, 0xb, PT ;  /* 0x0000000b0700780c */ /* 0x000fc40003f44270 */
[----:B------:R-:W-:Y:S01]  /*112b0*/  PRMT R28, RZ, 0x7610, R28 ;  /* 0x00007610ff1c7816 */ /* 0x000fe2000000001c */
[----:B0-----:R-:W-:Y:S02]  /*112c0*/  @P1 IMAD.MOV.U32 R15, RZ, RZ, R43 ;  /* 0x000000ffff0f1224 */ /* 0x001fe400078e002b */
[----:B------:R-:W4:Y:S01]  /*112d0*/  LDL R43, [R1+0x15d4] ;  /* 0x0015d400012b7983 */ /* 0x000f220000100800 */
[----:B------:R-:W-:-:S03]  /*112e0*/  @P1 IMAD.MOV.U32 R14, RZ, RZ, R39 ;  /* 0x000000ffff0e1224 */ /* 0x000fc600078e0027 */
[----:B------:R-:W4:Y:S04]  /*112f0*/  LDL R39, [R1+0x15d8] ;  /* 0x0015d80001277983 */ /* 0x000f280000100800 */
[----:B------:R0:W4:Y:S02]  /*11300*/  @P1 LDG.E.U16 R32, desc[UR8][R14.64] ;  /* 0x000000080e201981 */ /* 0x000124000c1e1500 */
[----:B0-----:R-:W-:Y:S02]  /*11310*/  @P1 IMAD.MOV.U32 R14, RZ, RZ, R85 ;  /* 0x000000ffff0e1224 */ /* 0x001fe400078e0055 */
[----:B------:R-:W4:Y:S01]  /*11320*/  LDL R85, [R1+0x15d0] ;  /* 0x0015d00001557983 */ /* 0x000f220000100800 */
[----:B------:R-:W-:-:S03]  /*11330*/  @P1 IMAD.MOV.U32 R15, RZ, RZ, R86 ;  /* 0x000000ffff0f1224 */ /* 0x000fc600078e0056 */
[----:B------:R-:W4:Y:S04]  /*11340*/  LDL R86, [R1+0x15cc] ;  /* 0x0015cc0001567983 */ /* 0x000f280000100800 */
[----:B------:R3:W4:Y:S02]  /*11350*/  @P1 LDG.E.U16 R28, desc[UR8][R14.64] ;  /* 0x000000080e1c1981 */ /* 0x000724000c1e1500 */
[----:B---3--:R-:W-:Y:S02]  /*11360*/  @P2 IMAD.MOV.U32 R15, RZ, RZ, R36 ;  /* 0x000000ffff0f2224 */ /* 0x008fe400078e0024 */
        /* <DEDUP_REMOVED lines=8> */
[----:B------:R-:W3:Y:S01]  /*113f0*/  LDL R48, [R1+0x15b8] ;  /* 0x0015b80001307983 */ /* 0x000ee20000100800 */
[----:B------:R-:W-:-:S03]  /*11400*/  @P2 IMAD.MOV.U32 R15, RZ, RZ, R84 ;  /* 0x000000ffff0f2224 */ /* 0x000fc600078e0054 */
[----:B------:R-:W3:Y:S04]  /*11410*/  LDL R84, [R1+0x15b4] ;  /* 0x0015b40001547983 */ /* 0x000ee80000100800 */
[----:B------:R0:W3:Y:S02]  /*11420*/  @P2 LDG.E.U16 R4, desc[UR8][R14.64] ;  /* 0x000000080e042981 */ /* 0x0000e4000c1e1500 */
[----:B0-----:R-:W-:Y:S02]  /*11430*/  @P0 IMAD.MOV.U32 R14, RZ, RZ, R40 ;  /* 0x000000ffff0e0224 */ /* 0x001fe400078e0028 */
[----:B------:R-:W3:Y:S01]  /*11440*/  LDL R40, [R1+0x15b0] ;  /* 0x0015b00001287983 */ /* 0x000ee20000100800 */
[----:B------:R-:W-:-:S03]  /*11450*/  @P0 IMAD.MOV.U32 R15, RZ, RZ, R46 ;  /* 0x000000ffff0f0224 */ /* 0x000fc600078e002e */
[----:B------:R-:W3:Y:S01]  /*11460*/  LDL R46, [R1+0x15ac] ;  /* 0x0015ac00012e7983 */ /* 0x000ee20000100800 */
[----:B------:R-:W-:Y:S02]  /*11470*/  ISETP.GT.AND P1, PT, R7, 0xd, PT ;  /* 0x0000000d0700780c */ /* 0x000fe40003f24270 */
[----:B------:R-:W-:Y:S02]  /*11480*/  PRMT R76, RZ, 0x7610, R76 ;  /* 0x00007610ff4c7816 */ /* 0x000fe4000000004c */
[----:B------:R-:W-:-:S04]  /*11490*/  PRMT R75, RZ, 0x7610, R75 ;  /* 0x00007610ff4b7816 */ /* 0x000fc8000000004b */
[----:B------:R2:W3:Y:S01]  /*114a0*/  @P0 LDG.E.U16 R76, desc[UR8][R14.64] ;  /* 0x000000080e4c0981 */ /* 0x0004e2000c1e1500 */
[----:B------:R-:W-:Y:S02]  /*114b0*/  ISETP.GT.AND P2, PT, R7, 0xe, PT ;  /* 0x0000000e0700780c */ /* 0x000fe40003f44270 */
[----:B------:R-:W-:Y:S01]  /*114c0*/  PRMT R66, RZ, 0x7610, R66 ;  /* 0x00007610ff427816 */ /* 0x000fe20000000042 */
[----:B--2---:R-:W-:Y:S02]  /*114d0*/  @P0 IMAD.MOV.U32 R14, RZ, RZ, R44 ;  /* 0x000000ffff0e0224 */ /* 0x004fe400078e002c */
[----:B------:R-:W2:Y:S01]  /*114e0*/  LDL R44, [R1+0x15a8] ;  /* 0x0015a800012c7983 */ /* 0x000ea20000100800 */
[----:B----4-:R-:W-:-:S03]  /*114f0*/  @P0 IMAD.MOV.U32 R15, RZ, RZ, R45 ;  /* 0x000000ffff0f0224 */ /* 0x010fc600078e002d */
[----:B------:R-:W4:Y:S04]  /*11500*/  LDL R45, [R1+0x15a4] ;  /* 0x0015a400012d7983 */ /* 0x000f280000100800 */
[----:B------:R0:W4:Y:S01]  /*11510*/  @P0 LDG.E.U16 R75, desc[UR8][R14.64] ;  /* 0x000000080e4b0981 */ /* 0x000122000c1e1500 */
[----:B------:R-:W-:Y:S02]  /*11520*/  PRMT R65, RZ, 0x7610, R65 ;  /* 0x00007610ff417816 */ /* 0x000fe40000000041 */
        /* <DEDUP_REMOVED lines=11> */
[----:B0-----:R-:W-:Y:S02]  /*115e0*/  @P2 IMAD.MOV.U32 R14, RZ, RZ, R87 ;  /* 0x000000ffff0e2224 */ /* 0x001fe400078e0057 */
[----:B------:R-:W-:Y:S01]  /*115f0*/  @P2 IMAD.MOV.U32 R15, RZ, RZ, R88 ;  /* 0x000000ffff0f2224 */ /* 0x000fe200078e0058 */
[----:B------:R-:W-:Y:S01]  /*11600*/  ISETP.GT.AND P0, PT, R7, 0xf, PT ;  /* 0x0000000f0700780c */ /* 0x000fe20003f04270 */
[----:B------:R-:W4:Y:S04]  /*11610*/  LDL R88, [R1+0x12f4] ;  /* 0x0012f40001587983 */ /* 0x000f280000100800 */
[----:B------:R3:W4:Y:S01]  /*11620*/  @P2 LDG.E.U16 R56, desc[UR8][R14.64] ;  /* 0x000000080e382981 */ /* 0x000722000c1e1500 */
[----:B------:R-:W-:-:S02]  /*11630*/  PRMT R55, RZ, 0x7610, R55 ;  /* 0x00007610ff377816 */ /* 0x000fc40000000037 */
[----:B------:R-:W-:Y:S01]  /*11640*/  PRMT R38, RZ, 0x7610, R38 ;  /* 0x00007610ff267816 */ /* 0x000fe20000000026 */
[----:B------:R-:W4:Y:S01]  /*11650*/  LDL R87, [R1+0x12f8] ;  /* 0x0012f80001577983 */ /* 0x000f220000100800 */
[----:B---3--:R-:W-:-:S03]  /*11660*/  @P2 IMAD.MOV.U32 R15, RZ, RZ, R36 ;  /* 0x000000ffff0f2224 */ /* 0x008fc600078e0024 */
[----:B------:R-:W3:Y:S01]  /*11670*/  LDL R36, [R1+0x158c] ;  /* 0x00158c0001247983 */ /* 0x000ee20000100800 */
[----:B------:R-:W-:-:S03]  /*11680*/  @P2 IMAD.MOV.U32 R14, RZ, RZ, R33 ;  /* 0x000000ffff0e2224 */ /* 0x000fc600078e0021 */
[----:B------:R-:W3:Y:S04]  /*11690*/  LDL R33, [R1+0x1590] ;  /* 0x0015900001217983 */ /* 0x000ee80000100800 */
        /* <DEDUP_REMOVED lines=14> */
[----:B------:R-:W-:Y:S02]  /*11780*/  ISETP.GT.AND P0, PT, R7, 0x11, PT ;  /* 0x000000110700780c */ /* 0x000fe40003f04270 */
[----:B------:R-:W-:Y:S02]  /*11790*/  PRMT R164, RZ, 0x7610, R164 ;  /* 0x00007610ffa47816 */ /* 0x000fe400000000a4 */
[----:B--2---:R-:W-:Y:S02]  /*117a0*/  @P1 IMAD.MOV.U32 R14, RZ, RZ, R44 ;  /* 0x000000ffff0e1224 */ /* 0x004fe400078e002c */
[----:B----4-:R-:W-:Y:S01]  /*117b0*/  @P1 IMAD.MOV.U32 R15, RZ, RZ, R45 ;  /* 0x000000ffff0f1224 */ /* 0x010fe200078e002d */
[----:B------:R-:W2:Y:S04]  /*117c0*/  LDL R44, [R1+0x1578] ;  /* 0x00157800012c7983 */ /* 0x000ea80000100800 */
[----:B------:R-:W4:Y:S04]  /*117d0*/  LDL R45, [R1+0x1574] ;  /* 0x00157400012d7983 */ /* 0x000f280000100800 */
[----:B------:R0:W4:Y:S01]  /*117e0*/  @P1 LDG.E.U16 R163, desc[UR8][R14.64] ;  /* 0x000000080ea31981 */ /* 0x000122000c1e1500 */
[----:B------:R-:W-:Y:S01]  /*117f0*/  PRMT R169, RZ, 0x7610, R169 ;  /* 0x00007610ffa97816 */ /* 0x000fe200000000a9 */
[----:B0-----:R-:W-:-:S02]  /*11800*/  @P1 IMAD.MOV.U32 R15, RZ, RZ, R43 ;  /* 0x000000ffff0f1224 */ /* 0x001fc400078e002b */
        /* <DEDUP_REMOVED lines=16> */
[----:B------:R0:W3:Y:S05]  /*11910*/  @P0 LDG.E.U16 R170, desc[UR8][R14.64] ;  /* 0x000000080eaa0981 */ /* 0x0000ea000c1e1500 */
        /* <DEDUP_REMOVED lines=16> */
[----:B------:R-:W2:Y:S01]  /*11a20*/  LDL R44, [R1+0x1548] ;  /* 0x00154800012c7983 */ /* 0x000ea20000100800 */
[----:B----4-:R-:W-:-:S03]  /*11a30*/  @P0 IMAD.MOV.U32 R15, RZ, RZ, R45 ;  /* 0x000000ffff0f0224 */ /* 0x010fc600078e002d */
[----:B------:R-:W4:Y:S04]  /*11a40*/  LDL R45, [R1+0x1544] ;  /* 0x00154400012d7983 */ /* 0x000f280000100800 */
[----:B------:R0:W4:Y:S01]  /*11a50*/  @P0 LDG.E.U16 R83, desc[UR8][R14.64] ;  /* 0x000000080e530981 */ /* 0x000122000c1e1500 */
        /* <DEDUP_REMOVED lines=418> */
[C---:B------:R-:W-:Y:S02]  /*13480*/  ISETP.GT.AND P1, PT, R7.reuse, 0x34, PT ;  /* 0x000000340700780c */ /* 0x040fe40003f24270 */
[----:B------:R-:W-:Y:S02]  /*13490*/  PRMT R235, RZ, 0x7610, R235 ;  /* 0x00007610ffeb7816 */ /* 0x000fe400000000eb */
[----:B------:R-:W-:Y:S02]  /*134a0*/  PRMT R237, RZ, 0x7610, R237 ;  /* 0x00007610ffed7816 */ /* 0x000fe400000000ed */
[----:B------:R-:W-:Y:S02]  /*134b0*/  ISETP.GT.AND P2, PT, R7, 0x38, PT ;  /* 0x000000380700780c */ /* 0x000fe40003f44270 */
[----:B------:R2:W3:Y:S01]  /*134c0*/  @P0 LDG.E.U16 R235, desc[UR8][R14.64] ;  /* 0x000000080eeb0981 */ /* 0x0004e2000c1e1500 */
[----:B------:R-:W-:-:S04]  /*134d0*/  PRMT R236, RZ, 0x7610, R236 ;  /* 0x00007610ffec7816 */ /* 0x000fc800000000ec */
        /* <DEDUP_REMOVED lines=65> */
[----:B------:R-:W-:Y:S01]  /*138f0*/  ISETP.GT.AND P0, PT, R7, 0x3a, PT ;  /* 0x0000003a0700780c */ /* 0x000fe20003f04270 */
[----:B------:R-:W3:Y:S04]  /*13900*/  LDL R84, [R1+0x12e8] ;  /* 0x0012e80001547983 */ /* 0x000ee80000100800 */
[----:B------:R0:W3:Y:S01]  /*13910*/  @P1 LDG.E.U16 R19, desc[UR8][R14.64] ;  /* 0x000000080e131981 */ /* 0x0000e2000c1e1500 */
[----:B------:R-:W-:-:S03]  /*13920*/  PRMT R20, RZ, 0x7610, R20 ;  /* 0x00007610ff147816 */ /* 0x000fc60000000014 */
[----:B------:R-:W3:Y:S01]  /*13930*/  LDL R48, [R1+0x12d8] ;  /* 0x0012d80001307983 */ /* 0x000ee20000100800 */
[----:B0-----:R-:W-:-:S03]  /*13940*/  @P1 IMAD.MOV.U32 R14, RZ, RZ, R40 ;  /* 0x000000ffff0e1224 */ /* 0x001fc600078e0028 */
[----:B------:R-:W3:Y:S01]  /*13950*/  LDL R40, [R1+0x12e0] ;  /* 0x0012e00001287983 */ /* 0x000ee20000100800 */
[----:B------:R-:W-:-:S03]  /*13960*/  @P1 IMAD.MOV.U32 R15, RZ, RZ, R46 ;  /* 0x000000ffff0f1224 */ /* 0x000fc600078e002e */
[----:B------:R-:W3:Y:S01]  /*13970*/  LDL R46, [R1+0x12dc] ;  /* 0x0012dc00012e7983 */ /* 0x000ee20000100800 */
[----:B------:R-:W-:-:S03]  /*13980*/  PRMT R155, RZ, 0x7610, R155 ;  /* 0x00007610ff9b7816 */ /* 0x000fc6000000009b */
        /* <DEDUP_REMOVED lines=16> */
[----:B------:R-:W-:Y:S02]  /*13a90*/  ISETP.GT.AND P0, PT, R7, 0x3c, PT ;  /* 0x0000003c0700780c */ /* 0x000fe40003f04270 */
[----:B------:R-:W-:-:S02]  /*13aa0*/  PRMT R225, RZ, 0x7610, R225 ;  /* 0x00007610ffe17816 */ /* 0x000fc400000000e1 */
[----:B------:R-:W-:Y:S01]  /*13ab0*/  PRMT R223, RZ, 0x7610, R223 ;  /* 0x00007610ffdf7816 */ /* 0x000fe200000000df */
[----:B------:R3:W4:Y:S01]  /*13ac0*/  @P1 LDG.E.U16 R224, desc[UR8][R14.64] ;  /* 0x000000080ee01981 */ /* 0x000722000c1e1500 */
[----:B------:R-:W-:Y:S02]  /*13ad0*/  PRMT R222, RZ, 0x7610, R222 ;  /* 0x00007610ffde7816 */ /* 0x000fe400000000de */
[----:B------:R-:W-:Y:S02]  /*13ae0*/  PRMT R221, RZ, 0x7610, R221 ;  /* 0x00007610ffdd7816 */ /* 0x000fe400000000dd */
[----:B------:R-:W-:Y:S02]  /*13af0*/  PRMT R220, RZ, 0x7610, R220 ;  /* 0x00007610ffdc7816 */ /* 0x000fe400000000dc */
[----:B------:R-:W-:Y:S01]  /*13b00*/  PRMT R219, RZ, 0x7610, R219 ;  /* 0x00007610ffdb7816 */ /* 0x000fe200000000db */
[----:B------:R-:W0:Y:S01]  /*13b10*/  S2R R150, SR_TID.X ;  /* 0x0000000000967919 */ /* 0x000e220000002100 */
[----:B------:R-:W-:-:S02]  /*13b20*/  PRMT R218, RZ, 0x7610, R218 ;  /* 0x00007610ffda7816 */ /* 0x000fc400000000da */
[----:B------:R-:W-:Y:S01]  /*13b30*/  PRMT R217, RZ, 0x7610, R217 ;  /* 0x00007610ffd97816 */ /* 0x000fe200000000d9 */
[----:B------:R-:W4:Y:S01]  /*13b40*/  LDL R88, [R1+0x1288] ;  /* 0x0012880001587983 */ /* 0x000f220000100800 */
[----:B------:R-:W-:Y:S02]  /*13b50*/  PRMT R216, RZ, 0x7610, R216 ;  /* 0x00007610ffd87816 */ /* 0x000fe400000000d8 */
[----:B------:R-:W-:Y:S01]  /*13b60*/  PRMT R213, RZ, 0x7610, R213 ;  /* 0x00007610ffd57816 */ /* 0x000fe200000000d5 */
[----:B------:R-:W4:Y:S01]  /*13b70*/  LDL R87, [R1+0x1264] ;  /* 0x0012640001577983 */ /* 0x000f220000100800 */
[----:B---3--:R-:W-:-:S03]  /*13b80*/  @P1 IMAD.MOV.U32 R15, RZ, RZ, R36 ;  /* 0x000000ffff0f1224 */ /* 0x008fc600078e0024 */
[----:B------:R-:W3:Y:S01]  /*13b90*/  LDL R36, [R1+0x12bc] ;  /* 0x0012bc0001247983 */ /* 0x000ee20000100800 */
[----:B------:R-:W-:-:S03]  /*13ba0*/  @P1 IMAD.MOV.U32 R14, RZ, RZ, R33 ;  /* 0x000000ffff0e1224 */ /* 0x000fc600078e0021 */
[----:B------:R-:W3:Y:S04]  /*13bb0*/  LDL R33, [R1+0x12c0] ;  /* 0x0012c00001217983 */ /* 0x000ee80000100800 */
[----:B------:R1:W3:Y:S02]  /*13bc0*/  @P1 LDG.E.U16 R225, desc[UR8][R14.64] ;  /* 0x000000080ee11981 */ /* 0x0002e4000c1e1500 */
[----:B-1----:R-:W-:Y:S02]  /*13bd0*/  @P0 IMAD.MOV.U32 R15, RZ, RZ, R85 ;  /* 0x000000ffff0f0224 */ /* 0x002fe400078e0055 */
[----:B------:R-:W3:Y:S01]  /*13be0*/  LDL R85, [R1+0x12b4] ;  /* 0x0012b40001557983 */ /* 0x000ee20000100800 */
[----:B------:R-:W-:-:S03]  /*13bf0*/  @P0 IMAD.MOV.U32 R14, RZ, RZ, R84 ;  /* 0x000000ffff0e0224 */ /* 0x000fc600078e0054 */
[----:B------:R-:W3:Y:S04]  /*13c00*/  LDL R84, [R1+0x12b8] ;  /* 0x0012b80001547983 */ /* 0x000ee80000100800 */
[----:B------:R1:W3:Y:S01]  /*13c10*/  @P0 LDG.E.U16 R223, desc[UR8][R14.64] ;  /* 0x000000080edf0981 */ /* 0x0002e2000c1e1500 */
[----:B------:R-:W-:Y:S01]  /*13c20*/  ISETP.GT.AND P1, PT, R7, 0x3d, PT ;  /* 0x0000003d0700780c */ /* 0x000fe20003f24270 */
[----:B-1----:R-:W-:Y:S02]  /*13c30*/  @P0 IMAD.MOV.U32 R14, RZ, RZ, R40 ;  /* 0x000000ffff0e0224 */ /* 0x002fe400078e0028 */
[----:B------:R-:W3:Y:S01]  /*13c40*/  LDL R40, [R1+0x12b0] ;  /* 0x0012b00001287983 */ /* 0x000ee20000100800 */
[----:B------:R-:W-:-:S03]  /*13c50*/  @P0 IMAD.MOV.U32 R15, RZ, RZ, R46 ;  /* 0x000000ffff0f0224 */ /* 0x000fc600078e002e */
[----:B------:R-:W3:Y:S04]  /*13c60*/  LDL R46, [R1+0x12ac] ;  /* 0x0012ac00012e7983 */ /* 0x000ee80000100800 */
[----:B------:R1:W3:Y:S01]  /*13c70*/  @P0 LDG.E.U16 R222, desc[UR8][R14.64] ;  /* 0x000000080ede0981 */ /* 0x0002e2000c1e1500 */
[----:B------:R-:W-:Y:S01]  /*13c80*/  ISETP.GT.AND P0, PT, R7, 0x3e, PT ;  /* 0x0000003e0700780c */ /* 0x000fe20003f04270 */
[----:B-1----:R-:W-:Y:S02]  /*13c90*/  @P1 IMAD.MOV.U32 R14, RZ, RZ, R48 ;  /* 0x000000ffff0e1224 */ /* 0x002fe400078e0030 */
[----:B------:R-:W-:Y:S01]  /*13ca0*/  @P1 IMAD.MOV.U32 R15, RZ, RZ, R86 ;  /* 0x000000ffff0f1224 */ /* 0x000fe200078e0056 */
[----:B0-----:R-:W-:Y:S01]  /*13cb0*/  LOP3.LUT R48, R150, 0x3f, RZ, 0xc0, !PT ;  /* 0x0000003f96307812 */ /* 0x001fe200078ec0ff */
[----:B------:R-:W3:Y:S04]  /*13cc0*/  LDL R86, [R1+0x1268] ;  /* 0x0012680001567983 */ /* 0x000ee80000100800 */
[----:B------:R2:W3:Y:S02]  /*13cd0*/  @P1 LDG.E.U16 R221, desc[UR8][R14.64] ;  /* 0x000000080edd1981 */ /* 0x0004e4000c1e1500 */
[----:B--2---:R-:W-:-:S02]  /*13ce0*/  @P1 IMAD.MOV.U32 R14, RZ, RZ, R44 ;  /* 0x000000ffff0e1224 */ /* 0x004fc400078e002c */
[----:B----4-:R-:W-:Y:S01]  /*13cf0*/  @P1 IMAD.MOV.U32 R15, RZ, RZ, R45 ;  /* 0x000000ffff0f1224 */ /* 0x010fe200078e002d */
[----:B------:R-:W2:Y:S04]  /*13d00*/  LDL R44, [R1+0x16c8] ;  /* 0x0016c800012c7983 */ /* 0x000ea80000100800 */
[----:B------:R-:W4:Y:S04]  /*13d10*/  LDL R45, [R1+0x16c4] ;  /* 0x0016c400012d7983 */ /* 0x000f280000100800 */
[----:B------:R0:W4:Y:S02]  /*13d20*/  @P1 LDG.E.U16 R220, desc[UR8][R14.64] ;  /* 0x000000080edc1981 */ /* 0x000124000c1e1500 */
[----:B0-----:R-:W-:-:S02]  /*13d30*/  @P0 IMAD.MOV.U32 R15, RZ, RZ, R43 ;  /* 0x000000ffff0f0224 */ /* 0x001fc400078e002b */
[----:B------:R-:W4:Y:S01]  /*13d40*/  LDL R43, [R1+0x16a4] ;  /* 0x0016a400012b7983 */ /* 0x000f220000100800 */
[----:B------:R-:W-:-:S03]  /*13d50*/  @P0 IMAD.MOV.U32 R14, RZ, RZ, R39 ;  /* 0x000000ffff0e0224 */ /* 0x000fc600078e0027 */
[----:B------:R-:W4:Y:S04]  /*13d60*/  LDL R39, [R1+0x16b8] ;  /* 0x0016b80001277983 */ /* 0x000f280000100800 */
[----:B------:R3:W4:Y:S02]  /*13d70*/  @P0 LDG.E.U16 R219, desc[UR8][R14.64] ;  /* 0x000000080edb0981 */ /* 0x000724000c1e1500 */
[----:B---3--:R-:W-:Y:S02]  /*13d80*/  @P0 IMAD.MOV.U32 R15, RZ, RZ, R36 ;  /* 0x000000ffff0f0224 */ /* 0x008fe400078e0024 */
[----:B------:R-:W3:Y:S01]  /*13d90*/  LDL R36, [R1+0x12a4] ;  /* 0x0012a40001247983 */ /* 0x000ee20000100800 */
[----:B------:R-:W-:Y:S01]  /*13da0*/  ISETP.GT.AND P1, PT, R7, 0x3f, PT ;  /* 0x0000003f0700780c */ /* 0x000fe20003f24270 */
[----:B------:R-:W-:-:S02]  /*13db0*/  @P0 IMAD.MOV.U32 R14, RZ, RZ, R33 ;  /* 0x000000ffff0e0224 */ /* 0x000fc400078e0021 */
[----:B------:R-:W3:Y:S04]  /*13dc0*/  LDL R33, [R1+0x169c] ;  /* 0x00169c0001217983 */ /* 0x000ee80000100800 */
[----:B------:R0:W3:Y:S06]  /*13dd0*/  @P0 LDG.E.U16 R218, desc[UR8][R14.64] ;  /* 0x000000080eda0981 */ /* 0x0000ec000c1e1500 */
[----:B0-----:R-:W-:-:S02]  /*13de0*/  @P1 IMAD.MOV.U32 R15, RZ, RZ, R85 ;  /* 0x000000ffff0f1224 */ /* 0x001fc400078e0055 */
[----:B------:R-:W3:Y:S01]  /*13df0*/  LDL R85, [R1+0x1294] ;  /* 0x0012940001557983 */ /* 0x000ee20000100800 */
[----:B------:R-:W-:-:S03]  /*13e00*/  @P1 IMAD.MOV.U32 R14, RZ, RZ, R84 ;  /* 0x000000ffff0e1224 */ /* 0x000fc600078e0054 */
[----:B------:R-:W3:Y:S04]  /*13e10*/  LDL R84, [R1+0x1298] ;  /* 0x0012980001547983 */ /* 0x000ee80000100800 */
[----:B------:R0:W3:Y:S02]  /*13e20*/  @P1 LDG.E.U16 R217, desc[UR8][R14.64] ;  /* 0x000000080ed91981 */ /* 0x0000e4000c1e1500 */
[----:B0-----:R-:W-:Y:S01]  /*13e30*/  @P1 IMAD.MOV.U32 R14, RZ, RZ, R40 ;  /* 0x000000ffff0e1224 */ /* 0x001fe200078e0028 */
[----:B------:R-:W-:Y:S01]  /*13e40*/  ISETP.GE.AND P0, PT, R48, R7, PT ;  /* 0x000000073000720c */ /* 0x000fe20003f06270 */
[----:B------:R-:W3:Y:S01]  /*13e50*/  LDL R40, [R1+0x1278] ;  /* 0x0012780001287983 */ /* 0x000ee20000100800 */
[----:B------:R-:W-:-:S03]  /*13e60*/  @P1 IMAD.MOV.U32 R15, RZ, RZ, R46 ;  /* 0x000000ffff0f1224 */ /* 0x000fc600078e002e */
[----:B------:R-:W3:Y:S04]  /*13e70*/  LDL R46, [R1+0x1274] ;  /* 0x00127400012e7983 */ /* 0x000ee80000100800 */
[----:B------:R2:W3:Y:S01]  /*13e80*/  @P1 LDG.E.U16 R216, desc[UR8][R14.64] ;  /* 0x000000080ed81981 */ /* 0x0004e2000c1e1500 */
[----:B------:R-:W-:Y:S01]  /*13e90*/  BAR.SYNC.DEFER_BLOCKING 0x0 ;  /* 0x0000000000007b1d */ /* 0x000fe20000010000 */
[----:B------:R-:W-:Y:S02]  /*13ea0*/  PRMT R212, RZ, 0x7610, R212 ;  /* 0x00007610ffd47816 */ /* 0x000fe400000000d4 */
[----:B------:R-:W-:Y:S01]  /*13eb0*/  PRMT R211, RZ, 0x7610, R211 ;  /* 0x00007610ffd37816 */ /* 0x000fe200000000d3 */
[----:B--2---:R-:W-:Y:S02]  /*13ec0*/  @!P0 IMAD.MOV.U32 R14, RZ, RZ, R44 ;  /* 0x000000ffff0e8224 */ /* 0x004fe400078e002c */
[----:B------:R-:W2:Y:S01]  /*13ed0*/  LDL R44, [R1+0x1258] ;  /* 0x00125800012c7983 */ /* 0x000ea20000100800 */
[----:B----4-:R-:W-:-:S03]  /*13ee0*/  @!P0 IMAD.MOV.U32 R15, RZ, RZ, R45 ;  /* 0x000000ffff0f8224 */ /* 0x010fc600078e002d */
[----:B------:R-:W4:Y:S04]  /*13ef0*/  LDL R45, [R1+0x1254] ;  /* 0x00125400012d7983 */ /* 0x000f280000100800 */
[----:B------:R0:W4:Y:S02]  /*13f00*/  @!P0 LDG.E.U16 R213, desc[UR8][R14.64] ;  /* 0x000000080ed58981 */ /* 0x000124000c1e1500 */
[----:B0-----:R-:W-:Y:S02]  /*13f10*/  @!P0 IMAD.MOV.U32 R14, RZ, RZ, R90 ;  /* 0x000000ffff0e8224 */ /* 0x001fe400078e005a */
[----:B------:R-:W-:-:S05]  /*13f20*/  @!P0 IMAD.MOV.U32 R15, RZ, RZ, R92 ;  /* 0x000000ffff0f8224 */ /* 0x000fca00078e005c */
[----:B------:R0:W4:Y:S02]  /*13f30*/  @!P0 LDG.E.U16 R212, desc[UR8][R14.64] ;  /* 0x000000080ed48981 */ /* 0x000124000c1e1500 */
[----:B0-----:R-:W-:Y:S02]  /*13f40*/  @!P0 IMAD.MOV.U32 R15, RZ, RZ, R43 ;  /* 0x000000ffff0f8224 */ /* 0x001fe400078e002b */
[----:B------:R-:W4:Y:S01]  /*13f50*/  LDL R43, [R1+0x1244] ;  /* 0x00124400012b7983 */ /* 0x000f220000100800 */
[----:B------:R-:W-:-:S03]  /*13f60*/  @!P0 IMAD.MOV.U32 R14, RZ, RZ, R39 ;  /* 0x000000ffff0e8224 */ /* 0x000fc600078e0027 */
[----:B------:R-:W4:Y:S04]  /*13f70*/  LDL R39, [R1+0x1248] ;  /* 0x0012480001277983 */ /* 0x000f280000100800 */
[----:B------:R3:W4:Y:S02]  /*13f80*/  @!P0 LDG.E.U16 R211, desc[UR8][R14.64] ;  /* 0x000000080ed38981 */ /* 0x000724000c1e1500 */
[----:B---3--:R-:W-:Y:S02]  /*13f90*/  @!P0 IMAD.MOV.U32 R15, RZ, RZ, R36 ;  /* 0x000000ffff0f8224 */ /* 0x008fe400078e0024 */
[----:B------:R-:W3:Y:S01]  /*13fa0*/  LDL R36, [R1+0x1234] ;  /* 0x0012340001247983 */ /* 0x000ee20000100800 */
[----:B------:R-:W-:-:S03]  /*13fb0*/  @!P0 IMAD.MOV.U32 R14, RZ, RZ, R33 ;  /* 0x000000ffff0e8224 */ /* 0x000fc600078e0021 */
[----:B------:R-:W3:Y:S01]  /*13fc0*/  LDL R33, [R1+0x1238] ;  /* 0x0012380001217983 */ /* 0x000ee20000100800 */
[----:B------:R-:W-:Y:S02]  /*13fd0*/  PRMT R210, RZ, 0x7610, R210 ;  /* 0x00007610ffd27816 */ /* 0x000fe400000000d2 */
[----:B------:R-:W-:-:S04]  /*13fe0*/  PRMT R209, RZ, 0x7610, R209 ;  /* 0x00007610ffd17816 */ /* 0x000fc800000000d1 */
[----:B------:R0:W3:Y:S01]  /*13ff0*/  @!P0 LDG.E.U16 R210, desc[UR8][R14.64] ;  /* 0x000000080ed28981 */ /* 0x0000e2000c1e1500 */
[----:B------:R-:W-:Y:S01]  /*14000*/  PRMT R208, RZ, 0x7610, R208 ;  /* 0x00007610ffd07816 */ /* 0x000fe200000000d0 */
[----:B0-----:R-:W-:Y:S02]  /*14010*/  @!P0 IMAD.MOV.U32 R15, RZ, RZ, R85 ;  /* 0x000000ffff0f8224 */ /* 0x001fe400078e0055 */
[----:B------:R-:W-:Y:S01]  /*14020*/  @!P0 IMAD.MOV.U32 R14, RZ, RZ, R84 ;  /* 0x000000ffff0e8224 */ /* 0x000fe200078e0054 */
[----:B------:R-:W3:Y:S04]  /*14030*/  LDL R85, [R1+0x1224] ;  /* 0x0012240001557983 */ /* 0x000ee80000100800 */
[----:B------:R0:W3:Y:S01]  /*14040*/  @!P0 LDG.E.U16 R209, desc[UR8][R14.64] ;  /* 0x000000080ed18981 */ /* 0x0000e2000c1e1500 */
[----:B------:R-:W-:-:S03]  /*14050*/  PRMT R207, RZ, 0x7610, R207 ;  /* 0x00007610ffcf7816 */ /* 0x000fc600000000cf */
[----:B------:R-:W3:Y:S01]  /*14060*/  LDL R84, [R1+0x1228] ;  /* 0x0012280001547983 */ /* 0x000ee20000100800 */
[----:B0-----:R-:W-:Y:S02]  /*14070*/  @!P0 IMAD.MOV.U32 R14, RZ, RZ, R88 ;  /* 0x000000ffff0e8224 */ /* 0x001fe400078e0058 */
[----:B------:R-:W-:Y:S01]  /*14080*/  @!P0 IMAD.MOV.U32 R15, RZ, RZ, R89 ;  /* 0x000000ffff0f8224 */ /* 0x000fe200078e0059 */
[----:B------:R-:W-:Y:S01]  /*14090*/  PRMT R206, RZ, 0x7610, R206 ;  /* 0x00007610ffce7816 */ /* 0x000fe200000000ce */
[----:B------:R-:W3:Y:S04]  /*140a0*/  LDL R89, [R1+0x11d4] ;  /* 0x0011d40001597983 */ /* 0x000ee80000100800 */
[----:B------:R0:W3:Y:S01]  /*140b0*/  @!P0 LDG.E.U16 R208, desc[UR8][R14.64] ;  /* 0x000000080ed08981 */ /* 0x0000e2000c1e1500 */
[----:B------:R-:W-:-:S02]  /*140c0*/  PRMT R205, RZ, 0x7610, R205 ;  /* 0x00007610ffcd7816 */ /* 0x000fc400000000cd */
[----:B------:R-:W-:Y:S01]  /*140d0*/  PRMT R204, RZ, 0x7610, R204 ;  /* 0x00007610ffcc7816 */ /* 0x000fe200000000cc */
[----:B------:R-:W3:Y:S01]  /*140e0*/  LDL R88, [R1+0x11d8] ;  /* 0x0011d80001587983 */ /* 0x000ee20000100800 */
[----:B0-----:R-:W-:Y:S02]  /*140f0*/  @!P0 IMAD.MOV.U32 R14, RZ, RZ, R40 ;  /* 0x000000ffff0e8224 */ /* 0x001fe400078e0028 */
[----:B------:R-:W-:Y:S01]  /*14100*/  @!P0 IMAD.MOV.U32 R15, RZ, RZ, R46 ;  /* 0x000000ffff0f8224 */ /* 0x000fe200078e002e */
[----:B------:R-:W3:Y:S04]  /*14110*/  LDL R40, [R1+0x1218] ;  /* 0x0012180001287983 */ /* 0x000ee80000100800 */
[----:B------:R0:W3:Y:S04]  /*14120*/  @!P0 LDG.E.U16 R207, desc[UR8][R14.64] ;  /* 0x000000080ecf8981 */ /* 0x0000e8000c1e1500 */
[----:B------:R-:W3:Y:S01]  /*14130*/  LDL R46, [R1+0x1214] ;  /* 0x00121400012e7983 */ /* 0x000ee20000100800 */
[----:B0-----:R-:W-:-:S02]  /*14140*/  @!P0 IMAD.MOV.U32 R14, RZ, RZ, R86 ;  /* 0x000000ffff0e8224 */ /* 0x001fc400078e0056 */
[----:B------:R-:W-:Y:S01]  /*14150*/  @!P0 IMAD.MOV.U32 R15, RZ, RZ, R87 ;  /* 0x000000ffff0f8224 */ /* 0x000fe200078e0057 */
[----:B------:R-:W-:Y:S01]  /*14160*/  PRMT R203, RZ, 0x7610, R203 ;  /* 0x00007610ffcb7816 */ /* 0x000fe200000000cb */
[----:B------:R-:W3:Y:S04]  /*14170*/  LDL R87, [R1+0x11c4] ;  /* 0x0011c40001577983 */ /* 0x000ee80000100800 */
[----:B------:R2:W3:Y:S04]  /*14180*/  @!P0 LDG.E.U16 R206, desc[UR8][R14.64] ;  /* 0x000000080ece8981 */ /* 0x0004e8000c1e1500 */
[----:B------:R-:W3:Y:S01]  /*14190*/  LDL R86, [R1+0x11c8] ;  /* 0x0011c80001567983 */ /* 0x000ee20000100800 */
[----:B--2---:R-:W-:-:S02]  /*141a0*/  @!P0 IMAD.MOV.U32 R14, RZ, RZ, R44 ;  /* 0x000000ffff0e8224 */ /* 0x004fc400078e002c */
[----:B----4-:R-:W-:Y:S01]  /*141b0*/  @!P0 IMAD.MOV.U32 R15, RZ, RZ, R45 ;  /* 0x000000ffff0f8224 */ /* 0x010fe200078e002d */
[----:B------:R-:W2:Y:S04]  /*141c0*/  LDL R44, [R1+0x1208] ;  /* 0x00120800012c7983 */ /* 0x000ea80000100800 */
[----:B------:R-:W4:Y:S04]  /*141d0*/  LDL R45, [R1+0x1204] ;  /* 0x00120400012d7983 */ /* 0x000f280000100800 */
[----:B------:R0:W4:Y:S02]  /*141e0*/  @!P0 LDG.E.U16 R205, desc[UR8][R14.64] ;  /* 0x000000080ecd8981 */ /* 0x000124000c1e1500 */
[----:B0-----:R-:W-:-:S02]  /*141f0*/  @!P0 IMAD.MOV.U32 R15, RZ, RZ, R43 ;  /* 0x000000ffff0f8224 */ /* 0x001fc400078e002b */
        /* <DEDUP_REMOVED lines=8> */
[----:B------:R-:W-:-:S03]  /*14280*/  PRMT R202, RZ, 0x7610, R202 ;  /* 0x00007610ffca7816 */ /* 0x000fc600000000ca */
[----:B------:R0:W3:Y:S01]  /*14290*/  @!P0 LDG.E.U16 R203, desc[UR8][R14.64] ;  /* 0x000000080ecb8981 */ /* 0x0000e2000c1e1500 */
[----:B------:R-:W-:Y:S01]  /*142a0*/  PRMT R201, RZ, 0x7610, R201 ;  /* 0x00007610ffc97816 */ /* 0x000fe200000000c9 */
[----:B0-----:R-:W-:Y:S02]  /*142b0*/  @!P0 IMAD.MOV.U32 R15, RZ, RZ, R85 ;  /* 0x000000ffff0f8224 */ /* 0x001fe400078e0055 */
[----:B------:R-:W3:Y:S01]  /*142c0*/  LDL R85, [R1+0x11b4] ;  /* 0x0011b40001557983 */ /* 0x000ee20000100800 */
[----:B------:R-:W-:-:S03]  /*142d0*/  @!P0 IMAD.MOV.U32 R14, RZ, RZ, R84 ;  /* 0x000000ffff0e8224 */ /* 0x000fc600078e0054 */
[----:B------:R-:W3:Y:S04]  /*142e0*/  LDL R84, [R1+0x11b8] ;  /* 0x0011b80001547983 */ /* 0x000ee80000100800 */
[----:B------:R0:W3:Y:S01]  /*142f0*/  @!P0 LDG.E.U16 R202, desc[UR8][R14.64] ;  /* 0x000000080eca8981 */ /* 0x0000e2000c1e1500 */
[----:B------:R-:W-:Y:S02]  /*14300*/  PRMT R200, RZ, 0x7610, R200 ;  /* 0x00007610ffc87816 */ /* 0x000fe400000000c8 */
[----:B------:R-:W-:Y:S01]  /*14310*/  PRMT R198, RZ, 0x7610, R198 ;  /* 0x00007610ffc67816 */ /* 0x000fe200000000c6 */
[----:B0-----:R-:W-:Y:S02]  /*14320*/  @!P0 IMAD.MOV.U32 R14, RZ, RZ, R40 ;  /* 0x000000ffff0e8224 */ /* 0x001fe400078e0028 */
[----:B------:R-:W3:Y:S01]  /*14330*/  LDL R40, [R1+0x11a8] ;  /* 0x0011a80001287983 */ /* 0x000ee20000100800 */
[----:B------:R-:W-:-:S03]  /*14340*/  @!P0 IMAD.MOV.U32 R15, RZ, RZ, R46 ;  /* 0x000000ffff0f8224 */ /* 0x000fc600078e002e */
[----:B------:R-:W3:Y:S04]  /*14350*/  LDL R46, [R1+0x11a4] ;  /* 0x0011a400012e7983 */ /* 0x000ee80000100800 */
[----:B------:R2:W3:Y:S02]  /*14360*/  @!P0 LDG.E.U16 R201, desc[UR8][R14.64] ;  /* 0x000000080ec98981 */ /* 0x0004e4000c1e1500 */
[----:B--2---:R-:W-:Y:S02]  /*14370*/  @!P0 IMAD.MOV.U32 R14, RZ, RZ, R44 ;  /* 0x000000ffff0e8224 */ /* 0x004fe400078e002c */
[----:B------:R-:W2:Y:S01]  /*14380*/  LDL R44, [R1+0x1198] ;  /* 0x00119800012c7983 */ /* 0x000ea20000100800 */
[----:B----4-:R-:W-:-:S03]  /*14390*/  @!P0 IMAD.MOV.U32 R15, RZ, RZ, R45 ;  /* 0x000000ffff0f8224 */ /* 0x010fc600078e002d */
[----:B------:R-:W4:Y:S04]  /*143a0*/  LDL R45, [R1+0x1194] ;  /* 0x00119400012d7983 */ /* 0x000f280000100800 */
        /* <DEDUP_REMOVED lines=8> */
[----:B------:R-:W-:Y:S01]  /*14430*/  PRMT R197, RZ, 0x7610, R197 ;  /* 0x00007610ffc57816 */ /* 0x000fe200000000c5 */
[----:B------:R-:W-:Y:S01]  /*14440*/  @!P0 IMAD.MOV.U32 R14, RZ, RZ, R33 ;  /* 0x000000ffff0e8224 */ /* 0x000fe200078e0021 */
[----:B------:R-:W-:Y:S01]  /*14450*/  PRMT R196, RZ, 0x7610, R196 ;  /* 0x00007610ffc47816 */ /* 0x000fe200000000c4 */
[----:B------:R-:W3:Y:S04]  /*14460*/  LDL R33, [R1+0x1178] ;  /* 0x0011780001217983 */ /* 0x000ee80000100800 */
[----:B------:R0:W3:Y:S01]  /*14470*/  @!P0 LDG.E.U16 R197, desc[UR8][R14.64] ;  /* 0x000000080ec58981 */ /* 0x0000e2000c1e1500 */
[----:B------:R-:W-:Y:S01]  /*14480*/  PRMT R195, RZ, 0x7610, R195 ;  /* 0x00007610ffc37816 */ /* 0x000fe200000000c3 */
[----:B0-----:R-:W-:-:S02]  /*14490*/  @!P0 IMAD.MOV.U32 R14, RZ, RZ, R88 ;  /* 0x000000ffff0e8224 */ /* 0x001fc400078e0058 */
[----:B------:R-:W-:Y:S01]  /*144a0*/  @!P0 IMAD.MOV.U32 R15, RZ, RZ, R89 ;  /* 0x000000ffff0f8224 */ /* 0x000fe200078e0059 */
[----:B------:R-:W-:Y:S01]  /*144b0*/  PRMT R194, RZ, 0x7610, R194 ;  /* 0x00007610ffc27816 */ /* 0x000fe200000000c2 */
[----:B------:R-:W3:Y:S04]  /*144c0*/  LDL R88, [R1+0x1134] ;  /* 0x0011340001587983 */ /* 0x000ee80000100800 */
[----:B------:R0:W3:Y:S02]  /*144d0*/  @!P0 LDG.E.U16 R196, desc[UR8][R14.64] ;  /* 0x000000080ec48981 */ /* 0x0000e4000c1e1500 */
[----:B0-----:R-:W-:Y:S02]  /*144e0*/  @!P0 IMAD.MOV.U32 R14, RZ, RZ, R86 ;  /* 0x000000ffff0e8224 */ /* 0x001fe400078e0056 */
[----:B------:R-:W-:-:S05]  /*144f0*/  @!P0 IMAD.MOV.U32 R15, RZ, RZ, R87 ;  /* 0x000000ffff0f8224 */ /* 0x000fca00078e0057 */
[----:B------:R0:W3:Y:S01]  /*14500*/  @!P0 LDG.E.U16 R195, desc[UR8][R14.64] ;  /* 0x000000080ec38981 */ /* 0x0000e2000c1e1500 */
[----:B------:R-:W-:Y:S01]  /*14510*/  PRMT R193, RZ, 0x7610, R193 ;  /* 0x00007610ffc17816 */ /* 0x000fe200000000c1 */
[----:B0-----:R-:W-:Y:S02]  /*14520*/  @!P0 IMAD.MOV.U32 R14, RZ, RZ, R84 ;  /* 0x000000ffff0e8224 */ /* 0x001fe400078e0054 */
[----:B------:R-:W-:Y:S01]  /*14530*/  @!P0 IMAD.MOV.U32 R15, RZ, RZ, R85 ;  /* 0x000000ffff0f8224 */ /* 0x000fe200078e0055 */
[----:B------:R-:W3:Y:S04]  /*14540*/  LDL R84, [R1+0x1164] ;  /* 0x0011640001547983 */ /* 0x000ee80000100800 */
[----:B------:R0:W3:Y:S01]  /*14550*/  @!P0 LDG.E.U16 R194, desc[UR8][R14.64] ;  /* 0x000000080ec28981 */ /* 0x0000e2000c1e1500 */
[----:B------:R-:W-:Y:S01]  /*14560*/  PRMT R192, RZ, 0x7610, R192 ;  /* 0x00007610ffc07816 */ /* 0x000fe200000000c0 */
[----:B0-----:R-:W-:-:S02]  /*14570*/  @!P0 IMAD.MOV.U32 R14, RZ, RZ, R40 ;  /* 0x000000ffff0e8224 */ /* 0x001fc400078e0028 */
[----:B------:R-:W3:Y:S01]  /*14580*/  LDL R40, [R1+0x1168] ;  /* 0x0011680001287983 */ /* 0x000ee20000100800 */
[----:B------:R-:W-:-:S03]  /*14590*/  @!P0 IMAD.MOV.U32 R15, RZ, RZ, R46 ;  /* 0x000000ffff0f8224 */ /* 0x000fc600078e002e */
[----:B------:R-:W3:Y:S04]  /*145a0*/  LDL R46, [R1+0x1154] ;  /* 0x00115400012e7983 */ /* 0x000ee80000100800 */
[----:B------:R2:W3:Y:S01]  /*145b0*/  @!P0 LDG.E.U16 R193, desc[UR8][R14.64] ;  /* 0x000000080ec18981 */ /* 0x0004e2000c1e1500 */
[----:B------:R-:W-:Y:S01]  /*145c0*/  PRMT R191, RZ, 0x7610, R191 ;  /* 0x00007610ffbf7816 */ /* 0x000fe200000000bf */
[----:B--2---:R-:W-:Y:S02]  /*145d0*/  @!P0 IMAD.MOV.U32 R14, RZ, RZ, R44 ;  /* 0x000000ffff0e8224 */ /* 0x004fe400078e002c */
[----:B------:R-:W2:Y:S01]  /*145e0*/  LDL R44, [R1+0x1144] ;  /* 0x00114400012c7983 */ /* 0x000ea20000100800 */
[----:B----4-:R-:W-:-:S03]  /*145f0*/  @!P0 IMAD.MOV.U32 R15, RZ, RZ, R45 ;  /* 0x000000ffff0f8224 */ /* 0x010fc600078e002d */
[----:B------:R-:W4:Y:S04]  /*14600*/  LDL R45, [R1+0x1158] ;  /* 0x00115800012d7983 */ /* 0x000f280000100800 */
[----:B------:R0:W2:Y:S02]  /*14610*/  @!P0 LDG.E.U16 R192, desc[UR8][R14.64] ;  /* 0x000000080ec08981 */ /* 0x0000a4000c1e1500 */
[----:B0-----:R-:W-:Y:S02]  /*14620*/  @!P0 IMAD.MOV.U32 R15, RZ, RZ, R43 ;  /* 0x000000ffff0f8224 */ /* 0x001fe400078e002b */
[----:B------:R-:W2:Y:S01]  /*14630*/  LDL R43, [R1+0x1148] ;  /* 0x00114800012b7983 */ /* 0x000ea20000100800 */
[----:B------:R-:W-:-:S05]  /*14640*/  @!P0 IMAD.MOV.U32 R14, RZ, RZ, R39 ;  /* 0x000000ffff0e8224 */ /* 0x000fca00078e0027 */
[----:B------:R3:W2:Y:S02]  /*14650*/  @!P0 LDG.E.U16 R191, desc[UR8][R14.64] ;  /* 0x000000080ebf8981 */ /* 0x0006a4000c1e1500 */
[----:B---3--:R-:W-:Y:S02]  /*14660*/  @!P0 IMAD.MOV.U32 R15, RZ, RZ, R36 ;  /* 0x000000ffff0f8224 */ /* 0x008fe400078e0024 */
[----:B------:R-:W3:Y:S04]  /*14670*/  LDL R36, [R1+0x1138] ;  /* 0x0011380001247983 */ /* 0x000ee80000100800 */
[----:B------:R-:W-:Y:S04]  /*14680*/  STL [R1+0x16fc], R3 ;  /* 0x0016fc0301007387 */ /* 0x000fe80000100800 */
[----:B------:R-:W3:Y:S04]  /*14690*/  LDL R87, [R1+0x1124] ;  /* 0x0011240001577983 */ /* 0x000ee80000100800 */
[----:B------:R-:W3:Y:S04]  /*146a0*/  LDL R86, [R1+0x1128] ;  /* 0x0011280001567983 */ /* 0x000ee80000100800 */
[----:B------:R-:W3:Y:S01]  /*146b0*/  LDL R39, [R1+0x1118] ;  /* 0x0011180001277983 */ /* 0x000ee20000100800 */
[----:B------:R-:W-:Y:S01]  /*146c0*/  PRMT R190, RZ, 0x7610, R190 ;  /* 0x00007610ffbe7816 */ /* 0x000fe200000000be */
[----:B------:R-:W-:-:S02]  /*146d0*/  @!P0 IMAD.MOV.U32 R14, RZ, RZ, R33 ;  /* 0x000000ffff0e8224 */ /* 0x000fc400078e0021 */
[----:B------:R-:W3:Y:S01]  /*146e0*/  LDL R85, [R1+0x1114] ;  /* 0x0011140001557983 */ /* 0x000ee20000100800 */
[----:B------:R-:W-:-:S03]  /*146f0*/  PRMT R189, RZ, 0x7610, R189 ;  /* 0x00007610ffbd7816 */ /* 0x000fc600000000bd */
[----:B------:R0:W3:Y:S01]  /*14700*/  @!P0 LDG.E.U16 R190, desc[UR8][R14.64] ;  /* 0x000000080ebe8981 */ /* 0x0000e2000c1e1500 */
[----:B------:R-:W-:Y:S02]  /*14710*/  PRMT R188, RZ, 0x7610, R188 ;  /* 0x00007610ffbc7816 */ /* 0x000fe400000000bc */
[----:B------:R-:W-:Y:S01]  /*14720*/  PRMT R187, RZ, 0x7610, R187 ;  /* 0x00007610ffbb7816 */ /* 0x000fe200000000bb */
[----:B------:R-:W-:Y:S04]  /*14730*/  STS.U16 [R3+UR4], R171 ;  /* 0x000000ab03007988 */ /* 0x000fe80008000404 */
[----:B------:R-:W-:Y:S01]  /*14740*/  STS.U16 [R3+UR4+0x8000], R172 ;  /* 0x008000ac03007988 */ /* 0x000fe20008000404 */
[----:B0-----:R-:W-:-:S03]  /*14750*/  @!P0 IMAD.MOV.U32 R15, RZ, RZ, R84 ;  /* 0x000000ffff0f8224 */ /* 0x001fc600078e0054 */
[----:B------:R-:W3:Y:S01]  /*14760*/  LDL R84, [R1+0x1104] ;  /* 0x0011040001547983 */ /* 0x000ee20000100800 */
[----:B------:R-:W-:-:S03]  /*14770*/  @!P0 IMAD.MOV.U32 R14, RZ, RZ, R40 ;  /* 0x000000ffff0e8224 */ /* 0x000fc600078e0028 */
[----:B------:R-:W3:Y:S04]  /*14780*/  LDL R40, [R1+0x1108] ;  /* 0x0011080001287983 */ /* 0x000ee80000100800 */
[----:B------:R0:W3:Y:S02]  /*14790*/  @!P0 LDG.E.U16 R189, desc[UR8][R14.64] ;  /* 0x000000080ebd8981 */ /* 0x0000e4000c1e1500 */
[----:B0-----:R-:W-:Y:S02]  /*147a0*/  @!P0 IMAD.MOV.U32 R15, RZ, RZ, R46 ;  /* 0x000000ffff0f8224 */ /* 0x001fe400078e002e */
[----:B------:R-:W3:Y:S01]  /*147b0*/  LDL R46, [R1+0x10f4] ;  /* 0x0010f400012e7983 */ /* 0x000ee20000100800 */
[----:B----4-:R-:W-:-:S03]  /*147c0*/  @!P0 IMAD.MOV.U32 R14, RZ, RZ, R45 ;  /* 0x000000ffff0e8224 */ /* 0x010fc600078e002d */
[----:B------:R-:W4:Y:S04]  /*147d0*/  LDL R45, [R1+0x10f8] ;  /* 0x0010f800012d7983 */ /* 0x000f280000100800 */
[----:B------:R2:W4:Y:S04]  /*147e0*/  @!P0 LDG.E.U16 R188, desc[UR8][R14.64] ;  /* 0x000000080ebc8981 */ /* 0x000528000c1e1500 */
[----:B------:R-:W-:Y:S01]  /*147f0*/  STS.U16 [R3+UR4+0x400], R167 ;  /* 0x000400a703007988 */ /* 0x000fe20008000404 */
[----:B--2---:R-:W-:-:S03]  /*14800*/  @!P0 IMAD.MOV.U32 R15, RZ, RZ, R44 ;  /* 0x000000ffff0f8224 */ /* 0x004fc600078e002c */
[----:B------:R-:W2:Y:S04]  /*14810*/  LDL R44, [R1+0x10e4] ;  /* 0x0010e400012c7983 */ /* 0x000ea80000100800 */
[----:B------:R-:W-:Y:S04]  /*14820*/  STS.U16 [R3+UR4+0x8400], R168 ;  /* 0x008400a803007988 */ /* 0x000fe80008000404 */
        /* <DEDUP_REMOVED lines=11> */
[----:B------:R0:W-:Y:S01]  /*148e0*/  STS.U16 [R3+UR4+0x9c00], R13 ;  /* 0x009c000d03007988 */ /* 0x0001e20008000404 */
[----:B------:R-:W-:-:S03]  /*148f0*/  PRMT R186, RZ, 0x7610, R186 ;  /* 0x00007610ffba7816 */ /* 0x000fc600000000ba */
[----:B0-----:R-:W2:Y:S01]  /*14900*/  LDL R3, [R1+0x10d8] ;  /* 0x0010d80001037983 */ /* 0x001ea20000100800 */
[----:B------:R-:W-:Y:S01]  /*14910*/  PRMT R185, RZ, 0x7610, R185 ;  /* 0x00007610ffb97816 */ /* 0x000fe200000000b9 */
[----:B------:R-:W-:Y:S02]  /*14920*/  @!P0 IMAD.MOV.U32 R14, RZ, RZ, R43 ;  /* 0x000000ffff0e8224 */ /* 0x000fe400078e002b */
[----:B------:R-:W2:Y:S04]  /*14930*/  LDL R43, [R1+0x10e8] ;  /* 0x0010e800012b7983 */ /* 0x000ea80000100800 */
[----:B------:R0:W2:Y:S02]  /*14940*/  @!P0 LDG.E.U16 R187, desc[UR8][R14.64] ;  /* 0x000000080ebb8981 */ /* 0x0000a4000c1e1500 */
[----:B0-----:R-:W-:-:S02]  /*14950*/  @!P0 IMAD.MOV.U32 R15, RZ, RZ, R88 ;  /* 0x000000ffff0f8224 */ /* 0x001fc400078e0058 */
[----:B---3--:R-:W-:Y:S02]  /*14960*/  @!P0 IMAD.MOV.U32 R14, RZ, RZ, R36 ;  /* 0x000000ffff0e8224 */ /* 0x008fe400078e0024 */
[----:B------:R-:W3:Y:S04]  /*14970*/  LDL R36, [R1+0x10d4] ;  /* 0x0010d40001247983 */ /* 0x000ee80000100800 */
[----:B------:R0:W3:Y:S02]  /*14980*/  @!P0 LDG.E.U16 R186, desc[UR8][R14.64] ;  /* 0x000000080eba8981 */ /* 0x0000e4000c1e1500 */
[----:B0-----:R-:W-:Y:S02]  /*14990*/  @!P0 IMAD.MOV.U32 R14, RZ, RZ, R86 ;  /* 0x000000ffff0e8224 */ /* 0x001fe400078e0056 */
[----:B------:R-:W-:Y:S01]  /*149a0*/  @!P0 IMAD.MOV.U32 R15, RZ, RZ, R87 ;  /* 0x000000ffff0f8224 */ /* 0x000fe200078e0057 */
[----:B------:R-:W3:Y:S04]  /*149b0*/  LDL R86, [R1+0x10c8] ;  /* 0x0010c80001567983 */ /* 0x000ee80000100800 */
[----:B------:R-:W3:Y:S04]  /*149c0*/  LDL R87, [R1+0x10c4] ;  /* 0x0010c40001577983 */ /* 0x000ee80000100800 */
[----:B------:R0:W3:Y:S02]  /*149d0*/  @!P0 LDG.E.U16 R185, desc[UR8][R14.64] ;  /* 0x000000080eb98981 */ /* 0x0000e4000c1e1500 */
[----:B0-----:R-:W-:-:S02]  /*149e0*/  @!P0 IMAD.MOV.U32 R14, RZ, RZ, R39 ;  /* 0x000000ffff0e8224 */ /* 0x001fc400078e0027 */
[----:B------:R-:W3:Y:S01]  /*149f0*/  LDL R39, [R1+0x10b8] ;  /* 0x0010b80001277983 */ /* 0x000ee20000100800 */
[----:B------:R-:W-:Y:S01]  /*14a00*/  PRMT R184, RZ, 0x7610, R184 ;  /* 0x00007610ffb87816 */ /* 0x000fe200000000b8 */
[----:B------:R-:W-:Y:S02]  /*14a10*/  @!P0 IMAD.MOV.U32 R15, RZ, RZ, R85 ;  /* 0x000000ffff0f8224 */ /* 0x000fe400078e0055 */
        /* <DEDUP_REMOVED lines=9> */
[----:B------:R-:W-:Y:S01]  /*14ab0*/  PRMT R181, RZ, 0x7610, R181 ;  /* 0x00007610ffb57816 */ /* 0x000fe200000000b5 */
[----:B0-----:R-:W-:Y:S02]  /*14ac0*/  @!P0 IMAD.MOV.U32 R15, RZ, RZ, R46 ;  /* 0x000000ffff0f8224 */ /* 0x001fe400078e002e */
[----:B------:R-:W3:Y:S01]  /*14ad0*/  LDL R46, [R1+0x1094] ;  /* 0x00109400012e7983 */ /* 0x000ee20000100800 */
[----:B----4-:R-:W-:-:S03]  /*14ae0*/  @!P0 IMAD.MOV.U32 R14, RZ, RZ, R45 ;  /* 0x000000ffff0e8224 */ /* 0x010fc600078e002d */
[----:B------:R-:W4:Y:S04]  /*14af0*/  LDL R45, [R1+0x1098] ;  /* 0x00109800012d7983 */ /* 0x000f280000100800 */
[----:B------:R2:W4:Y:S02]  /*14b00*/  @!P0 LDG.E.U16 R182, desc[UR8][R14.64] ;  /* 0x000000080eb68981 */ /* 0x000524000c1e1500 */
[----:B--2---:R-:W-:Y:S02]  /*14b10*/  @!P0 IMAD.MOV.U32 R15, RZ, RZ, R44 ;  /* 0x000000ffff0f8224 */ /* 0x004fe400078e002c */
[----:B------:R-:W2:Y:S01]  /*14b20*/  LDL R44, [R1+0x1084] ;  /* 0x00108400012c7983 */ /* 0x000ea20000100800 */
[----:B------:R-:W-:Y:S02]  /*14b30*/  PRMT R180, RZ, 0x7610, R180 ;  /* 0x00007610ffb47816 */ /* 0x000fe400000000b4 */
[----:B------:R-:W-:Y:S01]  /*14b40*/  PRMT R179, RZ, 0x7610, R179 ;  /* 0x00007610ffb37816 */ /* 0x000fe200000000b3 */
[----:B------:R-:W-:-:S02]  /*14b50*/  @!P0 IMAD.MOV.U32 R14, RZ, RZ, R43 ;  /* 0x000000ffff0e8224 */ /* 0x000fc400078e002b */
[----:B------:R-:W2:Y:S04]  /*14b60*/  LDL R43, [R1+0x1088] ;  /* 0x00108800012b7983 */ /* 0x000ea80000100800 */
[----:B------:R0:W2:Y:S02]  /*14b70*/  @!P0 LDG.E.U16 R181, desc[UR8][R14.64] ;  /* 0x000000080eb58981 */ /* 0x0000a4000c1e1500 */
[----:B0-----:R-:W-:Y:S02]  /*14b80*/  @!P0 IMAD.MOV.U32 R14, RZ, RZ, R3 ;  /* 0x000000ffff0e8224 */ /* 0x001fe400078e0003 */
[----:B------:R-:W2:Y:S01]  /*14b90*/  LDL R3, [R1+0x1078] ;  /* 0x0010780001037983 */ /* 0x000ea20000100800 */
[----:B---3--:R-:W-:-:S03]  /*14ba0*/  @!P0 IMAD.MOV.U32 R15, RZ, RZ, R36 ;  /* 0x000000ffff0f8224 */ /* 0x008fc600078e0024 */
[----:B------:R-:W3:Y:S04]  /*14bb0*/  LDL R36, [R1+0x1074] ;  /* 0x0010740001247983 */ /* 0x000ee80000100800 */
[----:B------:R0:W3:Y:S02]  /*14bc0*/  @!P0 LDG.E.U16 R180, desc[UR8][R14.64] ;  /* 0x000000080eb48981 */ /* 0x0000e4000c1e1500 */
[----:B0-----:R-:W-:Y:S01]  /*14bd0*/  @!P0 IMAD.MOV.U32 R14, RZ, RZ, R86 ;  /* 0x000000ffff0e8224 */ /* 0x001fe200078e0056 */
[----:B------:R-:W0:Y:S01]  /*14be0*/  S2R R148, SR_TID.X ;  /* 0x0000000000947919 */ /* 0x000e220000002100 */
[----:B------:R-:W-:Y:S01]  /*14bf0*/  @!P0 IMAD.MOV.U32 R15, RZ, RZ, R87 ;  /* 0x000000ffff0f8224 */ /* 0x000fe200078e0057 */
[----:B------:R-:W-:Y:S01]  /*14c00*/  PRMT R178, RZ, 0x7610, R178 ;  /* 0x00007610ffb27816 */ /* 0x000fe200000000b2 */
[----:B------:R-:W3:Y:S04]  /*14c10*/  LDL R87, [R1+0x1064] ;  /* 0x0010640001577983 */ /* 0x000ee80000100800 */
[----:B------:R1:W3:Y:S01]  /*14c20*/  @!P0 LDG.E.U16 R179, desc[UR8][R14.64] ;  /* 0x000000080eb38981 */ /* 0x0002e2000c1e1500 */
[----:B------:R-:W-:-:S03]  /*14c30*/  PRMT R177, RZ, 0x7610, R177 ;  /* 0x00007610ffb17816 */ /* 0x000fc600000000b1 */
[----:B------:R-:W3:Y:S01]  /*14c40*/  LDL R86, [R1+0x1054] ;  /* 0x0010540001567983 */ /* 0x000ee20000100800 */
[----:B-1----:R-:W-:-:S03]  /*14c50*/  @!P0 IMAD.MOV.U32 R14, RZ, RZ, R39 ;  /* 0x000000ffff0e8224 */ /* 0x002fc600078e0027 */
[----:B------:R-:W3:Y:S01]  /*14c60*/  LDL R39, [R1+0x1068] ;  /* 0x0010680001277983 */ /* 0x000ee20000100800 */
[----:B------:R-:W-:-:S03]  /*14c70*/  @!P0 IMAD.MOV.U32 R15, RZ, RZ, R85 ;  /* 0x000000ffff0f8224 */ /* 0x000fc600078e0055 */
[----:B------:R-:W3:Y:S04]  /*14c80*/  LDL R85, [R1+0x1044] ;  /* 0x0010440001557983 */ /* 0x000ee80000100800 */
[----:B------:R1:W3:Y:S01]  /*14c90*/  @!P0 LDG.E.U16 R178, desc[UR8][R14.64] ;  /* 0x000000080eb28981 */ /* 0x0002e2000c1e1500 */
[C---:B0-----:R-:W-:Y:S02]  /*14ca0*/  LOP3.LUT R149, R148.reuse, 0x3f, RZ, 0xc0, !PT ;  /* 0x0000003f94957812 */ /* 0x041fe400078ec0ff */
[----:B------:R-:W-:-:S05]  /*14cb0*/  LOP3.LUT R33, R148, 0xc0, RZ, 0xc0, !PT ;  /* 0x000000c094217812 */ /* 0x000fca00078ec0ff */
[----:B------:R-:W-:-:S04]  /*14cc0*/  IMAD R33, R33, 0x40, R149 ;  /* 0x0000004021217824 */ /* 0x000fc800078e0295 */
[----:B------:R-:W-:Y:S02]  /*14cd0*/  IMAD.SHL.U32 R33, R33, 0x2, RZ ;  /* 0x0000000221217824 */ /* 0x000fe400078e00ff */
[----:B-1----:R-:W-:Y:S02]  /*14ce0*/  @!P0 IMAD.MOV.U32 R15, RZ, RZ, R84 ;  /* 0x000000ffff0f8224 */ /* 0x002fe400078e0054 */
[----:B------:R-:W3:Y:S01]  /*14cf0*/  LDL R84, [R1+0x1034] ;  /* 0x0010340001547983 */ /* 0x000ee20000100800 */
[----:B------:R-:W-:Y:S01]  /*14d00*/  LOP3.LUT R33, R33, 0x10, RZ, 0x3c, !PT ;  /* 0x0000001021217812 */ /* 0x000fe200078e3cff */
[----:B------:R-:W-:Y:S02]  /*14d10*/  @!P0 IMAD.MOV.U32 R14, RZ, RZ, R40 ;  /* 0x000000ffff0e8224 */ /* 0x000fe400078e0028 */
[----:B------:R-:W3:Y:S04]  /*14d20*/  LDL R40, [R1+0x1058] ;  /* 0x0010580001287983 */ /* 0x000ee80000100800 */
[----:B------:R0:W3:Y:S04]  /*14d30*/  @!P0 LDG.E.U16 R177, desc[UR8][R14.64] ;  /* 0x000000080eb18981 */ /* 0x0000e8000c1e1500 */
[----:B------:R-:W-:Y:S04]  /*14d40*/  STS.U16 [R33+UR4+0x80], R175 ;  /* 0x000080af21007988 */ /* 0x000fe80008000404 */
[----:B------:R1:W-:Y:S01]  /*14d50*/  STS.U16 [R33+UR4+0x8080], R176 ;  /* 0x008080b021007988 */ /* 0x0003e20008000404 */
[----:B0-----:R-:W-:-:S03]  /*14d60*/  @!P0 IMAD.MOV.U32 R15, RZ, RZ, R46 ;  /* 0x000000ffff0f8224 */ /* 0x001fc600078e002e */
[----:B------:R-:W3:Y:S01]  /*14d70*/  LDL R46, [R1+0x1048] ;  /* 0x00104800012e7983 */ /* 0x000ee20000100800 */
[----:B-1----:R-:W-:Y:S01]  /*14d80*/  PRMT R176, RZ, 0x7610, R176 ;  /* 0x00007610ffb07816 */ /* 0x002fe200000000b0 */
[----:B----4-:R-:W-:Y:S02]  /*14d90*/  @!P0 IMAD.MOV.U32 R14, RZ, RZ, R45 ;  /* 0x000000ffff0e8224 */ /* 0x010fe400078e002d */
[----:B------:R-:W-:Y:S01]  /*14da0*/  STS.U16 [R33+UR4+0x480], R173 ;  /* 0x000480ad21007988 */ /* 0x000fe20008000404 */
[----:B------:R-:W-:-:S03]  /*14db0*/  PRMT R175, RZ, 0x7610, R175 ;  /* 0x00007610ffaf7816 */ /* 0x000fc600000000af */
[----:B------:R0:W-:Y:S04]  /*14dc0*/  STS.U16 [R33+UR4+0x8480], R174 ;  /* 0x008480ae21007988 */ /* 0x0001e80008000404 */
[----:B------:R-:W4:Y:S04]  /*14dd0*/  LDL R45, [R1+0x1038] ;  /* 0x00103800012d7983 */ /* 0x000f280000100800 */
[----:B------:R-:W-:Y:S04]  /*14de0*/  STS.U16 [R33+UR4+0x880], R169 ;  /* 0x000880a921007988 */ /* 0x000fe80008000404 */
[----:B------:R-:W-:Y:S04]  /*14df0*/  STS.U16 [R33+UR4+0x8880], R170 ;  /* 0x008880aa21007988 */ /* 0x000fe80008000404 */
[----:B------:R2:W4:Y:S04]  /*14e00*/  @!P0 LDG.E.U16 R176, desc[UR8][R14.64] ;  /* 0x000000080eb08981 */ /* 0x000528000c1e1500 */
[----:B------:R-:W-:Y:S04]  /*14e10*/  STS.U16 [R33+UR4+0xc80], R165 ;  /* 0x000c80a521007988 */ /* 0x000fe80008000404 */
[----:B------:R-:W-:Y:S01]  /*14e20*/  STS.U16 [R33+UR4+0x8c80], R166 ;  /* 0x008c80a621007988 */ /* 0x000fe20008000404 */
[----:B--2---:R-:W-:-:S03]  /*14e30*/  @!P0 IMAD.MOV.U32 R15, RZ, RZ, R44 ;  /* 0x000000ffff0f8224 */ /* 0x004fc600078e002c */
[----:B------:R-:W-:Y:S04]  /*14e40*/  STS.U16 [R33+UR4+0x1080], R161 ;  /* 0x001080a121007988 */ /* 0x000fe80008000404 */
[----:B------:R-:W-:Y:S04]  /*14e50*/  STS.U16 [R33+UR4+0x9080], R162 ;  /* 0x009080a221007988 */ /* 0x000fe80008000404 */
[----:B------:R-:W2:Y:S04]  /*14e60*/  LDL R44, [R1+0x1024] ;  /* 0x00102400012c7983 */ /* 0x000ea80000100800 */
[----:B------:R-:W-:Y:S04]  /*14e70*/  STS.U16 [R33+UR4+0x1480], R157 ;  /* 0x0014809d21007988 */ /* 0x000fe80008000404 */
[----:B------:R-:W-:Y:S04]  /*14e80*/  STS.U16 [R33+UR4+0x9480], R158 ;  /* 0x0094809e21007988 */ /* 0x000fe80008000404 */
[----:B------:R-:W-:Y:S04]  /*14e90*/  STS.U16 [R33+UR4+0x1880], R23 ;  /* 0x0018801721007988 */ /* 0x000fe80008000404 */
[----:B------:R-:W-:Y:S04]  /*14ea0*/  STS.U16 [R33+UR4+0x9880], R152 ;  /* 0x0098809821007988 */ /* 0x000fe80008000404 */
[----:B------:R-:W-:Y:S04]  /*14eb0*/  STS.U16 [R33+UR4+0x1c80], R19 ;  /* 0x001c801321007988 */ /* 0x000fe80008000404 */
[----:B------:R1:W-:Y:S01]  /*14ec0*/  STS.U16 [R33+UR4+0x9c80], R20 ;  /* 0x009c801421007988 */ /* 0x0003e20008000404 */
[----:B0-----:R-:W-:-:S03]  /*14ed0*/  PRMT R174, RZ, 0x7610, R174 ;  /* 0x00007610ffae7816 */ /* 0x001fc600000000ae */
[----:B-1----:R-:W2:Y:S01]  /*14ee0*/  LDL R33, [R1+0x1018] ;  /* 0x0010180001217983 */ /* 0x002ea20000100800 */
[----:B------:R-:W-:-:S03]  /*14ef0*/  @!P0 IMAD.MOV.U32 R14, RZ, RZ, R43 ;  /* 0x000000ffff0e8224 */ /* 0x000fc600078e002b */
[----:B------:R-:W2:Y:S04]  /*14f00*/  LDL R43, [R1+0x1028] ;  /* 0x00102800012b7983 */ /* 0x000ea80000100800 */
[----:B------:R0:W2:Y:S02]  /*14f10*/  @!P0 LDG.E.U16 R175, desc[UR8][R14.64] ;  /* 0x000000080eaf8981 */ /* 0x0000a4000c1e1500 */
[----:B0-----:R-:W-:Y:S01]  /*14f20*/  @!P0 IMAD.MOV.U32 R14, RZ, RZ, R3 ;  /* 0x000000ffff0e8224 */ /* 0x001fe200078e0003 */
[----:B------:R-:W-:-:S05]  /*14f30*/  LOP3.LUT R3, R148, 0xc0, RZ, 0xc0, !PT ;  /* 0x000000c094037812 */ /* 0x000fca00078ec0ff */
[----:B------:R-:W-:-:S04]  /*14f40*/  IMAD R3, R3, 0x40, R149 ;  /* 0x0000004003037824 */ /* 0x000fc800078e0295 */
[----:B------:R-:W-:-:S05]  /*14f50*/  IMAD.SHL.U32 R3, R3, 0x2, RZ ;  /* 0x0000000203037824 */ /* 0x000fca00078e00ff */
[----:B------:R-:W-:-:S05]  /*14f60*/  LOP3.LUT R3, R3, 0x20, RZ, 0x3c, !PT ;  /* 0x0000002003037812 */ /* 0x000fca00078e3cff */
[----:B------:R0:W-:Y:S04]  /*14f70*/  STS.U16 [R3+UR4+0x100], R29 ;  /* 0x0001001d03007988 */ /* 0x0001e80008000404 */
[----:B0-----:R-:W2:Y:S01]  /*14f80*/  LDL R29, [R1+0x1008] ;  /* 0x00100800011d7983 */ /* 0x001ea20000100800 */
[----:B---3--:R-:W-:-:S03]  /*14f90*/  @!P0 IMAD.MOV.U32 R15, RZ, RZ, R36 ;  /* 0x000000ffff0f8224 */ /* 0x008fc600078e0024 */
[----:B------:R-:W3:Y:S04]  /*14fa0*/  LDL R36, [R1+0x1014] ;  /* 0x0010140001247983 */ /* 0x000ee80000100800 */
[----:B------:R0:W3:Y:S02]  /*14fb0*/  @!P0 LDG.E.U16 R174, desc[UR8][R14.64] ;  /* 0x000000080eae8981 */ /* 0x0000e4000c1e1500 */
[----:B0-----:R-:W-:Y:S02]  /*14fc0*/  @!P0 IMAD.MOV.U32 R14, RZ, RZ, R39 ;  /* 0x000000ffff0e8224 */ /* 0x001fe400078e0027 */
[----:B------:R-:W3:Y:S01]  /*14fd0*/  LDL R39, [R1+0x1004] ;  /* 0x0010040001277983 */ /* 0x000ee20000100800 */
[----:B------:R-:W-:Y:S01]  /*14fe0*/  PRMT R173, RZ, 0x7610, R173 ;  /* 0x00007610ffad7816 */ /* 0x000fe200000000ad */
[----:B------:R-:W-:Y:S01]  /*14ff0*/  @!P0 IMAD.MOV.U32 R15, RZ, RZ, R87 ;  /* 0x000000ffff0f8224 */ /* 0x000fe200078e0057 */
[----:B------:R-:W-:Y:S01]  /*15000*/  PRMT R172, RZ, 0x7610, R172 ;  /* 0x00007610ffac7816 */ /* 0x000fe200000000ac */
[----:B------:R0:W-:Y:S04]  /*15010*/  STS.U16 [R3+UR4+0x8100], R25 ;  /* 0x0081001903007988 */ /* 0x0001e80008000404 */
[----:B------:R1:W3:Y:S01]  /*15020*/  @!P0 LDG.E.U16 R173, desc[UR8][R14.64] ;  /* 0x000000080ead8981 */ /* 0x0002e2000c1e1500 */
[----:B------:R-:W-:-:S03]  /*15030*/  PRMT R171, RZ, 0x7610, R171 ;  /* 0x00007610ffab7816 */ /* 0x000fc600000000ab */
[----:B0-----:R-:W3:Y:S01]  /*15040*/  LDL R25, [R1+0xff8] ;  /* 0x000ff80001197983 */ /* 0x001ee20000100800 */
[----:B-1----:R-:W-:-:S03]  /*15050*/  @!P0 IMAD.MOV.U32 R15, RZ, RZ, R86 ;  /* 0x000000ffff0f8224 */ /* 0x002fc600078e0056 */
[----:B------:R0:W-:Y:S01]  /*15060*/  STS.U16 [R3+UR4+0x500], R32 ;  /* 0x0005002003007988 */ /* 0x0001e20008000404 */
[----:B------:R-:W-:Y:S01]  /*15070*/  PRMT R170, RZ, 0x7610, R170 ;  /* 0x00007610ffaa7816 */ /* 0x000fe200000000aa */
[----:B------:R-:W-:Y:S02]  /*15080*/  @!P0 IMAD.MOV.U32 R14, RZ, RZ, R40 ;  /* 0x000000ffff0e8224 */ /* 0x000fe400078e0028 */
[----:B0-----:R-:W3:Y:S04]  /*15090*/  LDL R32, [R1+0xfe8] ;  /* 0x000fe80001207983 */ /* 0x001ee80000100800 */
[----:B------:R-:W3:Y:S04]  /*150a0*/  LDL R40, [R1+0xff4] ;  /* 0x000ff40001287983 */ /* 0x000ee80000100800 */
[----:B------:R0:W3:Y:S04]  /*150b0*/  @!P0 LDG.E.U16 R172, desc[UR8][R14.64] ;  /* 0x000000080eac8981 */ /* 0x0000e8000c1e1500 */
[----:B------:R1:W-:Y:S01]  /*150c0*/  STS.U16 [R3+UR4+0x8500], R28 ;  /* 0x0085001c03007988 */ /* 0x0003e20008000404 */
[----:B0-----:R-:W-:-:S02]  /*150d0*/  @!P0 IMAD.MOV.U32 R14, RZ, RZ, R46 ;  /* 0x000000ffff0e8224 */ /* 0x001fc400078e002e */
[----:B------:R-:W-:Y:S01]  /*150e0*/  @!P0 IMAD.MOV.U32 R15, RZ, RZ, R85 ;  /* 0x000000ffff0f8224 */ /* 0x000fe200078e0055 */
[----:B------:R-:W3:Y:S04]  /*150f0*/  LDL R46, [R1+0xfe4] ;  /* 0x000fe400012e7983 */ /* 0x000ee80000100800 */
[----:B------:R4:W3:Y:S04]  /*15100*/  @!P0 LDG.E.U16 R171, desc[UR8][R14.64] ;  /* 0x000000080eab8981 */ /* 0x0008e8000c1e1500 */
[----:B-1----:R-:W3:Y:S01]  /*15110*/  LDL R28, [R1+0xfd8] ;  /* 0x000fd800011c7983 */ /* 0x002ee20000100800 */
[----:B------:R-:W-:Y:S01]  /*15120*/  PRMT R169, RZ, 0x7610, R169 ;  /* 0x00007610ffa97816 */ /* 0x000fe200000000a9 */
[----:B----4-:R-:W-:-:S02]  /*15130*/  @!P0 IMAD.MOV.U32 R14, RZ, RZ, R45 ;  /* 0x000000ffff0e8224 */ /* 0x010fc400078e002d */
[----:B------:R-:W-:Y:S01]  /*15140*/  @!P0 IMAD.MOV.U32 R15, RZ, RZ, R84 ;  /* 0x000000ffff0f8224 */ /* 0x000fe200078e0054 */
[----:B------:R-:W4:Y:S04]  /*15150*/  LDL R45, [R1+0xfd4] ;  /* 0x000fd400012d7983 */ /* 0x000f280000100800 */
[----:B------:R2:W4:Y:S01]  /*15160*/  @!P0 LDG.E.U16 R170, desc[UR8][R14.64] ;  /* 0x000000080eaa8981 */ /* 0x000522000c1e1500 */
[----:B------:R-:W-:Y:S01]  /*15170*/  PRMT R168, RZ, 0x7610, R168 ;  /* 0x00007610ffa87816 */ /* 0x000fe200000000a8 */
[----:B--2---:R-:W-:Y:S02]  /*15180*/  @!P0 IMAD.MOV.U32 R15, RZ, RZ, R44 ;  /* 0x000000ffff0f8224 */ /* 0x004fe400078e002c */
[----:B------:R-:W2:Y:S01]  /*15190*/  LDL R44, [R1+0xfc4] ;  /* 0x000fc400012c7983 */ /* 0x000ea20000100800 */
[----:B------:R-:W-:-:S03]  /*151a0*/  @!P0 IMAD.MOV.U32 R14, RZ, RZ, R43 ;  /* 0x000000ffff0e8224 */ /* 0x000fc600078e002b */
[----:B------:R-:W2:Y:S04]  /*151b0*/  LDL R43, [R1+0xfc8] ;  /* 0x000fc800012b7983 */ /* 0x000ea80000100800 */
[----:B------:R0:W2:Y:S02]  /*151c0*/  @!P0 LDG.E.U16 R169, desc[UR8][R14.64] ;  /* 0x000000080ea98981 */ /* 0x0000a4000c1e1500 */
[----:B0-----:R-:W-:Y:S02]  /*151d0*/  @!P0 IMAD.MOV.U32 R14, RZ, RZ, R33 ;  /* 0x000000ffff0e8224 */ /* 0x001fe400078e0021 */
[----:B------:R-:W2:Y:S01]  /*151e0*/  LDL R33, [R1+0xfb8] ;  /* 0x000fb80001217983 */ /* 0x000ea20000100800 */
[----:B---3--:R-:W-:-:S03]  /*151f0*/  @!P0 IMAD.MOV.U32 R15, RZ, RZ, R36 ;  /* 0x000000ffff0f8224 */ /* 0x008fc600078e0024 */
[----:B------:R-:W3:Y:S04]  /*15200*/  LDL R36, [R1+0xfb4] ;  /* 0x000fb40001247983 */ /* 0x000ee80000100800 */
[----:B------:R0:W3:Y:S02]  /*15210*/  @!P0 LDG.E.U16 R168, desc[UR8][R14.64] ;  /* 0x000000080ea88981 */ /* 0x0000e4000c1e1500 */
[----:B0-----:R-:W-:Y:S02]  /*15220*/  @!P0 IMAD.MOV.U32 R14, RZ, RZ, R29 ;  /* 0x000000ffff0e8224 */ /* 0x001fe400078e001d */
[----:B------:R-:W3:Y:S01]  /*15230*/  LDL R29, [R1+0xfa8] ;  /* 0x000fa800011d7983 */ /* 0x000ee20000100800 */
[----:B------:R-:W-:-:S03]  /*15240*/  @!P0 IMAD.MOV.U32 R15, RZ, RZ, R39 ;  /* 0x000000ffff0f8224 */ /* 0x000fc600078e0027 */
[----:B------:R-:W3:Y:S01]  /*15250*/  LDL R39, [R1+0xfa4] ;  /* 0x000fa40001277983 */ /* 0x000ee20000100800 */
[----:B------:R-:W-:Y:S02]  /*15260*/  PRMT R167, RZ, 0x7610, R167 ;  /* 0x00007610ffa77816 */ /* 0x000fe400000000a7 */
[----:B------:R-:W-:-:S04]  /*15270*/  PRMT R166, RZ, 0x7610, R166 ;  /* 0x00007610ffa67816 */ /* 0x000fc800000000a6 */
[----:B------:R0:W3:Y:S01]  /*15280*/  @!P0 LDG.E.U16 R167, desc[UR8][R14.64] ;  /* 0x000000080ea78981 */ /* 0x0000e2000c1e1500 */
[----:B------:R-:W-:Y:S01]  /*15290*/  PRMT R165, RZ, 0x7610, R165 ;  /* 0x00007610ffa57816 */ /* 0x000fe200000000a5 */
[----:B0-----:R-:W-:Y:S01]  /*152a0*/  @!P0 IMAD.MOV.U32 R14, RZ, RZ, R25 ;  /* 0x000000ffff0e8224 */ /* 0x001fe200078e0019 */
[----:B------:R-:W-:Y:S01]  /*152b0*/  PRMT R164, RZ, 0x7610, R164 ;  /* 0x00007610ffa47816 */ /* 0x000fe200000000a4 */
[----:B------:R-:W3:Y:S01]  /*152c0*/  LDL R25, [R1+0xf98] ;  /* 0x000f980001197983 */ /* 0x000ee20000100800 */
[----:B------:R-:W-:-:S03]  /*152d0*/  @!P0 IMAD.MOV.U32 R15, RZ, RZ, R40 ;  /* 0x000000ffff0f8224 */ /* 0x000fc600078e0028 */
[----:B------:R-:W3:Y:S04]  /*152e0*/  LDL R40, [R1+0xf94] ;  /* 0x000f940001287983 */ /* 0x000ee80000100800 */
[----:B------:R0:W3:Y:S02]  /*152f0*/  @!P0 LDG.E.U16 R166, desc[UR8][R14.64] ;  /* 0x000000080ea68981 */ /* 0x0000e4000c1e1500 */
[----:B0-----:R-:W-:Y:S02]  /*15300*/  @!P0 IMAD.MOV.U32 R14, RZ, RZ, R32 ;  /* 0x000000ffff0e8224 */ /* 0x001fe400078e0020 */
[----:B------:R-:W-:Y:S01]  /*15310*/  @!P0 IMAD.MOV.U32 R15, RZ, RZ, R46 ;  /* 0x000000ffff0f8224 */ /* 0x000fe200078e002e */
[----:B------:R-:W-:Y:S01]  /*15320*/  PRMT R163, RZ, 0x7610, R163 ;  /* 0x00007610ffa37816 */ /* 0x000fe200000000a3 */
[----:B------:R-:W-:Y:S04]  /*15330*/  STS.U16 [R3+UR4+0x900], R81 ;  /* 0x0009005103007988 */ /* 0x000fe80008000404 */
[----:B------:R0:W3:Y:S04]  /*15340*/  @!P0 LDG.E.U16 R165, desc[UR8][R14.64] ;  /* 0x000000080ea58981 */ /* 0x0000e8000c1e1500 */
[----:B------:R-:W3:Y:S01]  /*15350*/  LDL R32, [R1+0xf88] ;  /* 0x000f880001207983 */ /* 0x000ee20000100800 */
[----:B0-----:R-:W-:-:S02]  /*15360*/  @!P0 IMAD.MOV.U32 R14, RZ, RZ, R28 ;  /* 0x000000ffff0e8224 */ /* 0x001fc400078e001c */
[----:B----4-:R-:W-:Y:S01]  /*15370*/  @!P0 IMAD.MOV.U32 R15, RZ, RZ, R45 ;  /* 0x000000ffff0f8224 */ /* 0x010fe200078e002d */
[----:B------:R0:W-:Y:S04]  /*15380*/  STS.U16 [R3+UR4+0x8900], R47 ;  /* 0x0089002f03007988 */ /* 0x0001e80008000404 */
[----:B------:R2:W4:Y:S04]  /*15390*/  @!P0 LDG.E.U16 R164, desc[UR8][R14.64] ;  /* 0x000000080ea48981 */ /* 0x000528000c1e1500 */
[----:B------:R-:W4:Y:S04]  /*153a0*/  LDL R28, [R1+0xf78] ;  /* 0x000f7800011c7983 */ /* 0x000f280000100800 */
[----:B0-----:R-:W4:Y:S01]  /*153b0*/  LDL.LU R47, [R1+0xf84] ;  /* 0x000f8400012f7983 */ /* 0x001f220000300800 */
[----:B--2---:R-:W-:Y:S01]  /*153c0*/  @!P0 IMAD.MOV.U32 R15, RZ, RZ, R44 ;  /* 0x000000ffff0f8224 */ /* 0x004fe200078e002c */
[----:B------:R-:W-:Y:S01]  /*153d0*/  PRMT R162, RZ, 0x7610, R162 ;  /* 0x00007610ffa27816 */ /* 0x000fe200000000a2 */
[----:B------:R-:W-:-:S05]  /*153e0*/  @!P0 IMAD.MOV.U32 R14, RZ, RZ, R43 ;  /* 0x000000ffff0e8224 */ /* 0x000fca00078e002b */
[----:B------:R0:W2:Y:S02]  /*153f0*/  @!P0 LDG.E.U16 R163, desc[UR8][R14.64] ;  /* 0x000000080ea38981 */ /* 0x0000a4000c1e1500 */
[----:B0-----:R-:W-:Y:S02]  /*15400*/  @!P0 IMAD.MOV.U32 R14, RZ, RZ, R33 ;  /* 0x000000ffff0e8224 */ /* 0x001fe400078e0021 */
[----:B---3--:R-:W-:Y:S02]  /*15410*/  @!P0 IMAD.MOV.U32 R15, RZ, RZ, R36 ;  /* 0x000000ffff0f8224 */ /* 0x008fe400078e0024 */
[----:B------:R-:W3:Y:S04]  /*15420*/  LDL R36, [R1+0xf68] ;  /* 0x000f680001247983 */ /* 0x000ee80000100800 */
[----:B------:R-:W2:Y:S04]  /*15430*/  LDL.LU R33, [R1+0xf74] ;  /* 0x000f740001217983 */ /* 0x000ea80000300800 */
[----:B------:R0:W3:Y:S02]  /*15440*/  @!P0 LDG.E.U16 R162, desc[UR8][R14.64] ;  /* 0x000000080ea28981 */ /* 0x0000e4000c1e1500 */
[----:B0-----:R-:W-:-:S02]  /*15450*/  @!P0 IMAD.MOV.U32 R14, RZ, RZ, R29 ;  /* 0x000000ffff0e8224 */ /* 0x001fc400078e001d */
[----:B------:R-:W-:Y:S02]  /*15460*/  @!P0 IMAD.MOV.U32 R15, RZ, RZ, R39 ;  /* 0x000000ffff0f8224 */ /* 0x000fe400078e0027 */
[----:B------:R-:W3:Y:S04]  /*15470*/  LDL R39, [R1+0xf58] ;  /* 0x000f580001277983 */ /* 0x000ee80000100800 */
[----:B------:R-:W3:Y:S01]  /*15480*/  LDL.LU R29, [R1+0xf64] ;  /* 0x000f6400011d7983 */ /* 0x000ee20000300800 */
[----:B------:R-:W-:-:S03]  /*15490*/  PRMT R161, RZ, 0x7610, R161 ;  /* 0x00007610ffa17816 */ /* 0x000fc600000000a1 */
[----:B------:R-:W-:Y:S04]  /*154a0*/  STS.U16 [R3+UR4+0xd00], R248 ;  /* 0x000d00f803007988 */ /* 0x000fe80008000404 */
[----:B------:R-:W-:Y:S04]  /*154b0*/  STS.U16 [R3+UR4+0x8d00], R250 ;  /* 0x008d00fa03007988 */ /* 0x000fe80008000404 */
[----:B------:R-:W-:Y:S04]  /*154c0*/  STS.U16 [R3+UR4+0x1100], R238 ;  /* 0x001100ee03007988 */ /* 0x000fe80008000404 */
[----:B------:R-:W-:Y:S04]  /*154d0*/  STS.U16 [R3+UR4+0x9100], R239 ;  /* 0x009100ef03007988 */ /* 0x000fe80008000404 */
[----:B------:R-:W-:Y:S04]  /*154e0*/  STS.U16 [R3+UR4+0x1500], R226 ;  /* 0x001500e203007988 */ /* 0x000fe80008000404 */
[----:B------:R-:W-:Y:S01]  /*154f0*/  STS.U16 [R3+UR4+0x9500], R227 ;  /* 0x009500e303007988 */ /* 0x000fe20008000404 */
[----:B------:R-:W-:-:S03]  /*15500*/  PRMT R160, RZ, 0x7610, R160 ;  /* 0x00007610ffa07816 */ /* 0x000fc600000000a0 */
[----:B------:R-:W-:Y:S04]  /*15510*/  STS.U16 [R3+UR4+0x1900], R214 ;  /* 0x001900d603007988 */ /* 0x000fe80008000404 */
[----:B------:R-:W-:Y:S04]  /*15520*/  STS.U16 [R3+UR4+0x9900], R215 ;  /* 0x009900d703007988 */ /* 0x000fe80008000404 */
[----:B------:R-:W-:Y:S04]  /*15530*/  STS.U16 [R3+UR4+0x1d00], R155 ;  /* 0x001d009b03007988 */ /* 0x000fe80008000404 */
[----:B------:R0:W3:Y:S04]  /*15540*/  @!P0 LDG.E.U16 R161, desc[UR8][R14.64] ;  /* 0x000000080ea18981 */ /* 0x0000e8000c1e1500 */
[----:B------:R1:W-:Y:S01]  /*15550*/  STS.U16 [R3+UR4+0x9d00], R156 ;  /* 0x009d009c03007988 */ /* 0x0003e20008000404 */
[----:B------:R-:W-:Y:S01]  /*15560*/  PRMT R159, RZ, 0x7610, R159 ;  /* 0x00007610ff9f7816 */ /* 0x000fe2000000009f */
[----:B0-----:R-:W-:-:S02]  /*15570*/  @!P0 IMAD.MOV.U32 R14, RZ, RZ, R25 ;  /* 0x000000ffff0e8224 */ /* 0x001fc400078e0019 */
[----:B------:R-:W-:Y:S01]  /*15580*/  @!P0 IMAD.MOV.U32 R15, RZ, RZ, R40 ;  /* 0x000000ffff0f8224 */ /* 0x000fe200078e0028 */
[----:B------:R-:W3:Y:S01]  /*15590*/  LDL.LU R25, [R1+0xf54] ;  /* 0x000f540001197983 */ /* 0x000ee20000300800 */
[----:B-1----:R-:W-:-:S03]  /*155a0*/  LOP3.LUT R3, R148, 0xc0, RZ, 0xc0, !PT ;  /* 0x000000c094037812 */ /* 0x002fc600078ec0ff */
[----:B------:R0:W3:Y:S02]  /*155b0*/  @!P0 LDG.E.U16 R160, desc[UR8][R14.64] ;  /* 0x000000080ea08981 */ /* 0x0000e4000c1e1500 */
[----:B------:R-:W-:Y:S01]  /*155c0*/  IMAD R3, R3, 0x40, R149 ;  /* 0x0000004003037824 */ /* 0x000fe200078e0295 */
[----:B------:R-:W-:-:S03]  /*155d0*/  PRMT R158, RZ, 0x7610, R158 ;  /* 0x00007610ff9e7816 */ /* 0x000fc6000000009e */
[----:B------:R-:W-:Y:S02]  /*155e0*/  IMAD.SHL.U32 R3, R3, 0x2, RZ ;  /* 0x0000000203037824 */ /* 0x000fe400078e00ff */
[----:B0-----:R-:W-:Y:S02]  /*155f0*/  @!P0 IMAD.MOV.U32 R14, RZ, RZ, R32 ;  /* 0x000000ffff0e8224 */ /* 0x001fe400078e0020 */
[----:B------:R-:W3:Y:S04]  /*15600*/  LDL.LU R32, [R1+0xf48] ;  /* 0x000f480001207983 */ /* 0x000ee80000300800 */
[----:B------:R-:W3:Y:S01]  /*15610*/  LDL.LU R44, [R1+0xf44] ;  /* 0x000f4400012c7983 */ /* 0x000ee20000300800 */
[----:B----4-:R-:W-:Y:S01]  /*15620*/  @!P0 IMAD.MOV.U32 R15, RZ, RZ, R47 ;  /* 0x000000ffff0f8224 */ /* 0x010fe200078e002f */
[----:B------:R-:W-:-:S04]  /*15630*/  LOP3.LUT R3, R3, 0x30, RZ, 0x3c, !PT ;  /* 0x0000003003037812 */ /* 0x000fc800078e3cff */
[----:B------:R0:W4:Y:S02]  /*15640*/  @!P0 LDG.E.U16 R159, desc[UR8][R14.64] ;  /* 0x000000080e9f8981 */ /* 0x000124000c1e1500 */
[----:B0-----:R-:W-:Y:S02]  /*15650*/  @!P0 IMAD.MOV.U32 R14, RZ, RZ, R28 ;  /* 0x000000ffff0e8224 */ /* 0x001fe400078e001c */
[----:B------:R-:W4:Y:S04]  /*15660*/  LDL.LU R28, [R1+0xf38] ;  /* 0x000f3800011c7983 */ /* 0x000f280000300800 */
[----:B------:R-:W4:Y:S04]  /*15670*/  LDL.LU R40, [R1+0xf34] ;  /* 0x000f340001287983 */ /* 0x000f280000300800 */
[----:B------:R0:W-:Y:S01]  /*15680*/  STS.U16 [R3+UR4+0x180], R24 ;  /* 0x0001801803007988 */ /* 0x0001e20008000404 */
[----:B------:R-:W-:-:S03]  /*15690*/  PRMT R157, RZ, 0x7610, R157 ;  /* 0x00007610ff9d7816 */ /* 0x000fc6000000009d */
[----:B------:R1:W-:Y:S04]  /*156a0*/  STS.U16 [R3+UR4+0x8180], R35 ;  /* 0x0081802303007988 */ /* 0x0003e80008000404 */
[----:B------:R1:W-:Y:S01]  /*156b0*/  STS.U16 [R3+UR4+0x580], R6 ;  /* 0x0005800603007988 */ /* 0x0003e20008000404 */
[----:B--2---:R-:W-:-:S05]  /*156c0*/  @!P0 IMAD.MOV.U32 R15, RZ, RZ, R33 ;  /* 0x000000ffff0f8224 */ /* 0x004fca00078e0021 */
[----:B------:R3:W2:Y:S02]  /*156d0*/  @!P0 LDG.E.U16 R158, desc[UR8][R14.64] ;  /* 0x000000080e9e8981 */ /* 0x0006a4000c1e1500 */
[----:B---3--:R-:W-:Y:S02]  /*156e0*/  @!P0 IMAD.MOV.U32 R14, RZ, RZ, R36 ;  /* 0x000000ffff0e8224 */ /* 0x008fe400078e0024 */
[----:B------:R-:W3:Y:S04]  /*156f0*/  LDL.LU R36, [R1+0xf24] ;  /* 0x000f240001247983 */ /* 0x000ee80000300800 */
[----:B0-----:R-:W2:Y:S04]  /*15700*/  LDL.LU R24, [R1+0xf28] ;  /* 0x000f280001187983 */ /* 0x001ea80000300800 */
[----:B------:R-:W2:Y:S04]  /*15710*/  LDL R81, [R1+0xf04] ;  /* 0x000f040001517983 */ /* 0x000ea80000100800 */
[----:B------:R-:W2:Y:S04]  /*15720*/  LDL.LU R46, [R1+0xf14] ;  /* 0x000f1400012e7983 */ /* 0x000ea80000300800 */
[----:B------:R-:W2:Y:S01]  /*15730*/  LDL.LU R43, [R1+0xf18] ;  /* 0x000f1800012b7983 */ /* 0x000ea20000300800 */
[----:B------:R-:W-:-:S05]  /*15740*/  @!P0 IMAD.MOV.U32 R15, RZ, RZ, R29 ;  /* 0x000000ffff0f8224 */ /* 0x000fca00078e001d */
[----:B------:R0:W2:Y:S02]  /*15750*/  @!P0 LDG.E.U16 R157, desc[UR8][R14.64] ;  /* 0x000000080e9d8981 */ /* 0x0000a4000c1e1500 */
[----:B0-----:R-:W-:Y:S02]  /*15760*/  @!P0 IMAD.MOV.U32 R14, RZ, RZ, R39 ;  /* 0x000000ffff0e8224 */ /* 0x001fe400078e0027 */
[----:B------:R-:W2:Y:S04]  /*15770*/  LDL.LU R39, [R1+0xf08] ;  /* 0x000f080001277983 */ /* 0x000ea80000300800 */
[----:B-1----:R-:W2:Y:S04]  /*15780*/  LDL.LU R35, [R1+0xef8] ;  /* 0x000ef80001237983 */ /* 0x002ea80000300800 */
[----:B------:R-:W2:Y:S04]  /*15790*/  LDL.LU R6, [R1+0xef4] ;  /* 0x000ef40001067983 */ /* 0x000ea80000300800 */
[----:B------:R0:W-:Y:S04]  /*157a0*/  STS.U16 [R3+UR4+0x8580], R4 ;  /* 0x0085800403007988 */ /* 0x0001e80008000404 */
[----:B------:R-:W2:Y:S01]  /*157b0*/  LDL.LU R45, [R1+0xee8] ;  /* 0x000ee800012d7983 */ /* 0x000ea20000300800 */
[----:B------:R-:W-:-:S03]  /*157c0*/  PRMT R156, RZ, 0x7610, R156 ;  /* 0x00007610ff9c7816 */ /* 0x000fc6000000009c */
[----:B0-----:R-:W2:Y:S04]  /*157d0*/  LDL.LU R4, [R1+0xee4] ;  /* 0x000ee40001047983 */ /* 0x001ea80000300800 */
[----:B------:R-:W2:Y:S04]  /*157e0*/  LDL R93, [R1+0x12a8] ;  /* 0x0012a800015d7983 */ /* 0x000ea80000100800 */
[----:B------:R-:W2:Y:S01]  /*157f0*/  LDL R92, [R1+0x16b0] ;  /* 0x0016b000015c7983 */ /* 0x000ea20000100800 */
[----:B------:R-:W-:-:S03]  /*15800*/  PRMT R155, RZ, 0x7610, R155 ;  /* 0x00007610ff9b7816 */ /* 0x000fc6000000009b */
[----:B------:R-:W2:Y:S01]  /*15810*/  LDL R90, [R1+0x16a8] ;  /* 0x0016a800015a7983 */ /* 0x000ea20000100800 */
[----:B------:R-:W-:-:S03]  /*15820*/  @!P0 IMAD.MOV.U32 R15, RZ, RZ, R25 ;  /* 0x000000ffff0f8224 */ /* 0x000fc600078e0019 */
[----:B------:R-:W2:Y:S04]  /*15830*/  LDL R89, [R1+0x16bc] ;  /* 0x0016bc0001597983 */ /* 0x000ea80000100800 */
[----:B------:R0:W2:Y:S01]  /*15840*/  @!P0 LDG.E.U16 R156, desc[UR8][R14.64] ;  /* 0x000000080e9c8981 */ /* 0x0000a2000c1e1500 */
[----:B------:R-:W-:-:S03]  /*15850*/  PRMT R154, RZ, 0x7610, R154 ;  /* 0x00007610ff9a7816 */ /* 0x000fc6000000009a */
[----:B------:R-:W2:Y:S04]  /*15860*/  LDL R88, [R1+0x16a0] ;  /* 0x0016a00001587983 */ /* 0x000ea80000100800 */
[----:B------:R-:W2:Y:S01]  /*15870*/  LDL R87, [R1+0x16b4] ;  /* 0x0016b40001577983 */ /* 0x000ea20000100800 */
[----:B0-----:R-:W-:Y:S01]  /*15880*/  @!P0 IMAD.MOV.U32 R14, RZ, RZ, R32 ;  /* 0x000000ffff0e8224 */ /* 0x001fe200078e0020 */
[----:B------:R-:W-:Y:S02]  /*15890*/  PRMT R153, RZ, 0x7610, R153 ;  /* 0x00007610ff997816 */ /* 0x000fe40000000099 */
[----:B------:R-:W2:Y:S01]  /*158a0*/  LDL R86, [R1+0x129c] ;  /* 0x00129c0001567983 */ /* 0x000ea20000100800 */
[----:B------:R-:W-:-:S03]  /*158b0*/  @!P0 IMAD.MOV.U32 R15, RZ, RZ, R44 ;  /* 0x000000ffff0f8224 */ /* 0x000fc600078e002c */
[----:B------:R-:W2:Y:S04]  /*158c0*/  LDL R85, [R1+0x12a0] ;  /* 0x0012a00001557983 */ /* 0x000ea80000100800 */
[----:B------:R4:W2:Y:S01]  /*158d0*/  @!P0 LDG.E.U16 R155, desc[UR8][R14.64] ;  /* 0x000000080e9b8981 */ /* 0x0008a2000c1e1500 */
[----:B------:R-:W-:-:S03]  /*158e0*/  PRMT R152, RZ, 0x7610, R152 ;  /* 0x00007610ff987816 */ /* 0x000fc60000000098 */
[----:B------:R0:W-:Y:S04]  /*158f0*/  STS.U16 [R3+UR4+0x980], R83 ;  /* 0x0009805303007988 */ /* 0x0001e80008000404 */
[----:B------:R-:W2:Y:S04]  /*15900*/  LDL R84, [R1+0x128c] ;  /* 0x00128c0001547983 */ /* 0x000ea80000100800 */
[----:B0-----:R-:W2:Y:S01]  /*15910*/  LDL R83, [R1+0x1290] ;  /* 0x0012900001537983 */ /* 0x001ea20000100800 */
[----:B----4-:R-:W-:Y:S02]  /*15920*/  @!P0 IMAD.MOV.U32 R14, RZ, RZ, R28 ;  /* 0x000000ffff0e8224 */ /* 0x010fe400078e001c */
[----:B------:R-:W-:-:S05]  /*15930*/  @!P0 IMAD.MOV.U32 R15, RZ, RZ, R40 ;  /* 0x000000ffff0f8224 */ /* 0x000fca00078e0028 */
[----:B------:R3:W4:Y:S04]  /*15940*/  @!P0 LDG.E.U16 R154, desc[UR8][R14.64] ;  /* 0x000000080e9a8981 */ /* 0x000728000c1e1500 */
[----:B------:R0:W-:Y:S04]  /*15950*/  STS.U16 [R3+UR4+0x8980], R82 ;  /* 0x0089805203007988 */ /* 0x0001e80008000404 */
[----:B------:R1:W-:Y:S04]  /*15960*/  STS.U16 [R3+UR4+0xd80], R80 ;  /* 0x000d805003007988 */ /* 0x0003e80008000404 */
[----:B0-----:R-:W4:Y:S04]  /*15970*/  LDL R82, [R1+0x127c] ;  /* 0x00127c0001527983 */ /* 0x001f280000100800 */
[----:B------:R0:W-:Y:S01]  /*15980*/  STS.U16 [R3+UR4+0x8d80], R79 ;  /* 0x008d804f03007988 */ /* 0x0001e20008000404 */
[----:B---3--:R-:W-:-:S02]  /*15990*/  @!P0 IMAD.MOV.U32 R15, RZ, RZ, R36 ;  /* 0x000000ffff0f8224 */ /* 0x008fc400078e0024 */
[----:B--2---:R-:W-:-:S05]  /*159a0*/  @!P0 IMAD.MOV.U32 R14, RZ, RZ, R24 ;  /* 0x000000ffff0e8224 */ /* 0x004fca00078e0018 */
[----:B------:R2:W3:Y:S02]  /*159b0*/  @!P0 LDG.E.U16 R153, desc[UR8][R14.64] ;  /* 0x000000080e998981 */ /* 0x0004e4000c1e1500 */
[----:B--2---:R-:W-:Y:S02]  /*159c0*/  @!P0 IMAD.MOV.U32 R14, RZ, RZ, R43 ;  /* 0x000000ffff0e8224 */ /* 0x004fe400078e002b */
[----:B------:R-:W-:-:S05]  /*159d0*/  @!P0 IMAD.MOV.U32 R15, RZ, RZ, R46 ;  /* 0x000000ffff0f8224 */ /* 0x000fca00078e002e */
[----:B------:R2:W3:Y:S02]  /*159e0*/  @!P0 LDG.E.U16 R152, desc[UR8][R14.64] ;  /* 0x000000080e988981 */ /* 0x0004e4000c1e1500 */
[----:B--2---:R-:W-:Y:S02]  /*159f0*/  @!P0 IMAD.MOV.U32 R15, RZ, RZ, R81 ;  /* 0x000000ffff0f8224 */ /* 0x004fe400078e0051 */
[----:B------:R-:W2:Y:S04]  /*15a00*/  LDL R81, [R1+0x1280] ;  /* 0x0012800001517983 */ /* 0x000ea80000100800 */
[----:B------:R0:W-:Y:S04]  /*15a10*/  STL [R1+0x1700], R6 ;  /* 0x0017000601007387 */ /* 0x0001e80000100800 */
[----:B-1----:R-:W3:Y:S04]  /*15a20*/  LDL R80, [R1+0x126c] ;  /* 0x00126c0001507983 */ /* 0x002ee80000100800 */
[----:B0-----:R-:W3:Y:S01]  /*15a30*/  LDL R79, [R1+0x1270] ;  /* 0x00127000014f7983 */ /* 0x001ee20000100800 */
[----:B------:R-:W-:Y:S01]  /*15a40*/  PRMT R23, RZ, 0x7610, R23 ;  /* 0x00007610ff177816 */ /* 0x000fe20000000017 */
[----:B------:R-:W-:-:S05]  /*15a50*/  @!P0 IMAD.MOV.U32 R14, RZ, RZ, R39 ;  /* 0x000000ffff0e8224 */ /* 0x000fca00078e0027 */
[----:B------:R0:W3:Y:S02]  /*15a60*/  @!P0 LDG.E.U16 R23, desc[UR8][R14.64] ;  /* 0x000000080e178981 */ /* 0x0000e4000c1e1500 */
[----:B0-----:R-:W-:Y:S01]  /*15a70*/  @!P0 IMAD.MOV.U32 R15, RZ, RZ, R6 ;  /* 0x000000ffff0f8224 */ /* 0x001fe200078e0006 */
[----:B------:R-:W-:Y:S01]  /*15a80*/  LOP3.LUT R6, R148, 0xc0, RZ, 0xc0, !PT ;  /* 0x000000c094067812 */ /* 0x000fe200078ec0ff */
[----:B------:R-:W-:Y:S04]  /*15a90*/  STS.U16 [R3+UR4+0x1180], R252 ;  /* 0x001180fc03007988 */ /* 0x000fe80008000404 */
[----:B------:R-:W-:Y:S01]  /*15aa0*/  IMAD R6, R6, 0x40, R149 ;  /* 0x0000004006067824 */ /* 0x000fe200078e0295 */
[----:B------:R-:W-:Y:S01]  /*15ab0*/  STS.U16 [R3+UR4+0x9180], R91 ;  /* 0x0091805b03007988 */ /* 0x000fe20008000404 */
[----:B------:R-:W-:-:S02]  /*15ac0*/  PRMT R22, RZ, 0x7610, R22 ;  /* 0x00007610ff167816 */ /* 0x000fc40000000016 */
[----:B------:R-:W-:Y:S01]  /*15ad0*/  IMAD.SHL.U32 R6, R6, 0x2, RZ ;  /* 0x0000000206067824 */ /* 0x000fe200078e00ff */
[----:B------:R-:W-:Y:S01]  /*15ae0*/  STS.U16 [R3+UR4+0x1580], R242 ;  /* 0x001580f203007988 */ /* 0x000fe20008000404 */
[----:B------:R-:W-:-:S03]  /*15af0*/  @!P0 IMAD.MOV.U32 R14, RZ, RZ, R35 ;  /* 0x000000ffff0e8224 */ /* 0x000fc600078e0023 */
[----:B------:R-:W-:Y:S01]  /*15b00*/  STS.U16 [R3+UR4+0x9580], R244 ;  /* 0x009580f403007988 */ /* 0x000fe20008000404 */
[----:B------:R-:W-:-:S03]  /*15b10*/  LOP3.LUT R6, R6, 0x40, RZ, 0x3c, !PT ;  /* 0x0000004006067812 */ /* 0x000fc600078e3cff */
[----:B------:R-:W-:Y:S04]  /*15b20*/  STS.U16 [R3+UR4+0x1980], R234 ;  /* 0x001980ea03007988 */ /* 0x000fe80008000404 */
[----:B------:R-:W-:Y:S01]  /*15b30*/  STS.U16 [R3+UR4+0x9980], R235 ;  /* 0x009980eb03007988 */ /* 0x000fe20008000404 */
[----:B------:R-:W-:-:S03]  /*15b40*/  PRMT R21, RZ, 0x7610, R21 ;  /* 0x00007610ff157816 */ /* 0x000fc60000000015 */
[----:B------:R-:W-:Y:S04]  /*15b50*/  STS.U16 [R3+UR4+0x1d80], R224 ;  /* 0x001d80e003007988 */ /* 0x000fe80008000404 */
[----:B------:R0:W-:Y:S04]  /*15b60*/  STS.U16 [R3+UR4+0x9d80], R225 ;  /* 0x009d80e103007988 */ /* 0x0001e80008000404 */
[----:B------:R1:W3:Y:S01]  /*15b70*/  @!P0 LDG.E.U16 R22, desc[UR8][R14.64] ;  /* 0x000000080e168981 */ /* 0x0002e2000c1e1500 */
[----:B0-----:R-:W-:-:S03]  /*15b80*/  LOP3.LUT R3, R148, 0xc0, RZ, 0xc0, !PT ;  /* 0x000000c094037812 */ /* 0x001fc600078ec0ff */
[----:B------:R-:W-:Y:S01]  /*15b90*/  STS.U16 [R6+UR4+0x200], R78 ;  /* 0x0002004e06007988 */ /* 0x000fe20008000404 */
[----:B-1----:R-:W-:Y:S02]  /*15ba0*/  @!P0 IMAD.MOV.U32 R14, RZ, RZ, R45 ;  /* 0x000000ffff0e8224 */ /* 0x002fe400078e002d */
[----:B------:R-:W-:Y:S01]  /*15bb0*/  @!P0 IMAD.MOV.U32 R15, RZ, RZ, R4 ;  /* 0x000000ffff0f8224 */ /* 0x000fe200078e0004 */
[----:B------:R-:W-:Y:S01]  /*15bc0*/  STS.U16 [R6+UR4+0x8200], R77 ;  /* 0x0082004d06007988 */ /* 0x000fe20008000404 */
[----:B------:R-:W-:Y:S01]  /*15bd0*/  IMAD R3, R3, 0x40, R149 ;  /* 0x0000004003037824 */ /* 0x000fe200078e0295 */
[----:B------:R-:W-:Y:S02]  /*15be0*/  PRMT R20, RZ, 0x7610, R20 ;  /* 0x00007610ff147816 */ /* 0x000fe40000000014 */
[----:B------:R-:W-:Y:S01]  /*15bf0*/  STS.U16 [R6+UR4+0x600], R76 ;  /* 0x0006004c06007988 */ /* 0x000fe20008000404 */
[----:B------:R-:W-:-:S03]  /*15c00*/  IMAD.SHL.U32 R3, R3, 0x2, RZ ;  /* 0x0000000203037824 */ /* 0x000fc600078e00ff */
[----:B------:R-:W-:Y:S04]  /*15c10*/  STS.U16 [R6+UR4+0x8600], R75 ;  /* 0x0086004b06007988 */ /* 0x000fe80008000404 */
[----:B------:R0:W3:Y:S04]  /*15c20*/  @!P0 LDG.E.U16 R21, desc[UR8][R14.64] ;  /* 0x000000080e158981 */ /* 0x0000e8000c1e1500 */
[----:B------:R-:W-:Y:S04]  /*15c30*/  STS.U16 [R6+UR4+0xa00], R74 ;  /* 0x000a004a06007988 */ /* 0x000fe80008000404 */
[----:B------:R-:W-:Y:S01]  /*15c40*/  STS.U16 [R6+UR4+0x8a00], R73 ;  /* 0x008a004906007988 */ /* 0x000fe20008000404 */
[----:B0-----:R-:W-:-:S02]  /*15c50*/  @!P0 IMAD.MOV.U32 R14, RZ, RZ, R92 ;  /* 0x000000ffff0e8224 */ /* 0x001fc400078e005c */
[----:B------:R-:W-:Y:S01]  /*15c60*/  @!P0 IMAD.MOV.U32 R15, RZ, RZ, R93 ;  /* 0x000000ffff0f8224 */ /* 0x000fe200078e005d */
[----:B------:R-:W-:Y:S01]  /*15c70*/  STS.U16 [R6+UR4+0xe00], R72 ;  /* 0x000e004806007988 */ /* 0x000fe20008000404 */
[----:B------:R-:W-:-:S03]  /*15c80*/  PRMT R19, RZ, 0x7610, R19 ;  /* 0x00007610ff137816 */ /* 0x000fc60000000013 */
[----:B------:R-:W-:Y:S01]  /*15c90*/  STS.U16 [R6+UR4+0x8e00], R71 ;  /* 0x008e004706007988 */ /* 0x000fe20008000404 */
[----:B------:R-:W-:-:S03]  /*15ca0*/  LOP3.LUT R3, R3, 0x50, RZ, 0x3c, !PT ;  /* 0x0000005003037812 */ /* 0x000fc600078e3cff */
[----:B------:R-:W-:Y:S04]  /*15cb0*/  STS.U16 [R6+UR4+0x1200], R70 ;  /* 0x0012004606007988 */ /* 0x000fe80008000404 */
[----:B------:R-:W-:Y:S04]  /*15cc0*/  STS.U16 [R6+UR4+0x9200], R69 ;  /* 0x0092004506007988 */ /* 0x000fe80008000404 */
[----:B------:R0:W3:Y:S04]  /*15cd0*/  @!P0 LDG.E.U16 R20, desc[UR8][R14.64] ;  /* 0x000000080e148981 */ /* 0x0000e8000c1e1500 */
[----:B------:R-:W-:Y:S04]  /*15ce0*/  STS.U16 [R6+UR4+0x1600], R251 ;  /* 0x001600fb06007988 */ /* 0x000fe80008000404 */
[----:B------:R-:W-:Y:S01]  /*15cf0*/  STS.U16 [R6+UR4+0x9600], R249 ;  /* 0x009600f906007988 */ /* 0x000fe20008000404 */
[----:B0-----:R-:W-:-:S02]  /*15d00*/  @!P0 IMAD.MOV.U32 R14, RZ, RZ, R89 ;  /* 0x000000ffff0e8224 */ /* 0x001fc400078e0059 */
[----:B------:R-:W-:Y:S01]  /*15d10*/  @!P0 IMAD.MOV.U32 R15, RZ, RZ, R90 ;  /* 0x000000ffff0f8224 */ /* 0x000fe200078e005a */
[----:B------:R0:W-:Y:S04]  /*15d20*/  STL [R1+0x1704], R4 ;  /* 0x0017040401007387 */ /* 0x0001e80000100800 */
[----:B------:R-:W-:Y:S01]  /*15d30*/  STS.U16 [R6+UR4+0x1a00], R237 ;  /* 0x001a00ed06007988 */ /* 0x000fe20008000404 */
[----:B------:R-:W-:-:S03]  /*15d40*/  PRMT R18, RZ, 0x7610, R18 ;  /* 0x00007610ff127816 */ /* 0x000fc60000000012 */
[----:B------:R-:W-:Y:S01]  /*15d50*/  STS.U16 [R6+UR4+0x9a00], R236 ;  /* 0x009a00ec06007988 */ /* 0x000fe20008000404 */
[----:B0-----:R-:W-:-:S03]  /*15d60*/  LOP3.LUT R4, R150, 0xc0, RZ, 0xc0, !PT ;  /* 0x000000c096047812 */ /* 0x001fc600078ec0ff */
[----:B------:R-:W-:Y:S04]  /*15d70*/  STS.U16 [R6+UR4+0x1e00], R223 ;  /* 0x001e00df06007988 */ /* 0x000fe80008000404 */
[----:B------:R-:W-:Y:S01]  /*15d80*/  STS.U16 [R6+UR4+0x9e00], R222 ;  /* 0x009e00de06007988 */ /* 0x000fe20008000404 */
[----:B------:R-:W-:-:S03]  /*15d90*/  IMAD R4, R4, 0x40, R48 ;  /* 0x0000004004047824 */ /* 0x000fc600078e0230 */
[----:B------:R0:W3:Y:S04]  /*15da0*/  @!P0 LDG.E.U16 R19, desc[UR8][R14.64] ;  /* 0x000000080e138981 */ /* 0x0000e8000c1e1500 */
[----:B------:R-:W-:Y:S04]  /*15db0*/  STS.U16 [R3+UR4+0x280], R68 ;  /* 0x0002804403007988 */ /* 0x000fe80008000404 */
[----:B------:R-:W-:Y:S01]  /*15dc0*/  STS.U16 [R3+UR4+0x8280], R67 ;  /* 0x0082804303007988 */ /* 0x000fe20008000404 */
[----:B0-----:R-:W-:Y:S02]  /*15dd0*/  @!P0 IMAD.MOV.U32 R14, RZ, RZ, R87 ;  /* 0x000000ffff0e8224 */ /* 0x001fe400078e0057 */
[----:B------:R-:W-:Y:S01]  /*15de0*/  @!P0 IMAD.MOV.U32 R15, RZ, RZ, R88 ;  /* 0x000000ffff0f8224 */ /* 0x000fe200078e0058 */
[----:B------:R-:W-:Y:S01]  /*15df0*/  STS.U16 [R3+UR4+0x680], R66 ;  /* 0x0006804203007988 */ /* 0x000fe20008000404 */
[----:B------:R-:W-:-:S03]  /*15e00*/  PRMT R17, RZ, 0x7610, R17 ;  /* 0x00007610ff117816 */ /* 0x000fc60000000011 */
[----:B------:R-:W-:Y:S01]  /*15e10*/  STS.U16 [R3+UR4+0x8680], R65 ;  /* 0x0086804103007988 */ /* 0x000fe20008000404 */
[----:B------:R-:W-:-:S03]  /*15e20*/  IMAD.SHL.U32 R4, R4, 0x2, RZ ;  /* 0x0000000204047824 */ /* 0x000fc600078e00ff */
[----:B------:R-:W-:Y:S04]  /*15e30*/  STS.U16 [R3+UR4+0xa80], R64 ;  /* 0x000a804003007988 */ /* 0x000fe80008000404 */
[----:B------:R-:W-:Y:S04]  /*15e40*/  STS.U16 [R3+UR4+0x8a80], R63 ;  /* 0x008a803f03007988 */ /* 0x000fe80008000404 */
[----:B------:R0:W3:Y:S04]  /*15e50*/  @!P0 LDG.E.U16 R18, desc[UR8][R14.64] ;  /* 0x000000080e128981 */ /* 0x0000e8000c1e1500 */
[----:B------:R-:W-:Y:S04]  /*15e60*/  STS.U16 [R3+UR4+0xe80], R62 ;  /* 0x000e803e03007988 */ /* 0x000fe80008000404 */
[----:B------:R-:W-:Y:S01]  /*15e70*/  STS.U16 [R3+UR4+0x8e80], R61 ;  /* 0x008e803d03007988 */ /* 0x000fe20008000404 */
[----:B0-----:R-:W-:-:S02]  /*15e80*/  @!P0 IMAD.MOV.U32 R14, RZ, RZ, R85 ;  /* 0x000000ffff0e8224 */ /* 0x001fc400078e0055 */
[----:B------:R-:W-:Y:S01]  /*15e90*/  @!P0 IMAD.MOV.U32 R15, RZ, RZ, R86 ;  /* 0x000000ffff0f8224 */ /* 0x000fe200078e0056 */
[----:B------:R-:W-:Y:S01]  /*15ea0*/  STS.U16 [R3+UR4+0x1280], R60 ;  /* 0x0012803c03007988 */ /* 0x000fe20008000404 */
[----:B------:R-:W-:-:S03]  /*15eb0*/  LOP3.LUT R4, R4, 0x60, RZ, 0x3c, !PT ;  /* 0x0000006004047812 */ /* 0x000fc600078e3cff */
[----:B------:R-:W-:Y:S01]  /*15ec0*/  STS.U16 [R3+UR4+0x9280], R59 ;  /* 0x0092803b03007988 */ /* 0x000fe20008000404 */
[----:B------:R-:W-:-:S03]  /*15ed0*/  PRMT R16, RZ, 0x7610, R16 ;  /* 0x00007610ff107816 */ /* 0x000fc60000000010 */
        /* <DEDUP_REMOVED lines=9> */
[----:B------:R0:W-:Y:S04]  /*15f70*/  STS.U16 [R3+UR4+0x9e80], R220 ;  /* 0x009e80dc03007988 */ /* 0x0001e80008000404 */
[----:B------:R-:W-:Y:S04]  /*15f80*/  STS.U16 [R4+UR4+0x300], R58 ;  /* 0x0003003a04007988 */ /* 0x000fe80008000404 */
[----:B------:R-:W-:Y:S04]  /*15f90*/  STS.U16 [R4+UR4+0x8300], R57 ;  /* 0x0083003904007988 */ /* 0x000fe80008000404 */
[----:B------:R4:W3:Y:S04]  /*15fa0*/  @!P0 LDG.E.U16 R16, desc[UR8][R14.64] ;  /* 0x000000080e108981 */ /* 0x0008e8000c1e1500 */
[----:B------:R-:W-:Y:S04]  /*15fb0*/  STS.U16 [R4+UR4+0x700], R56 ;  /* 0x0007003804007988 */ /* 0x000fe80008000404 */
[----:B------:R-:W-:Y:S01]  /*15fc0*/  STS.U16 [R4+UR4+0x8700], R55 ;  /* 0x0087003704007988 */ /* 0x000fe20008000404 */
[----:B----4-:R-:W-:-:S03]  /*15fd0*/  @!P0 IMAD.MOV.U32 R15, RZ, RZ, R82 ;  /* 0x000000ffff0f8224 */ /* 0x010fc600078e0052 */
[----:B------:R-:W-:Y:S01]  /*15fe0*/  STS.U16 [R4+UR4+0xb00], R54 ;  /* 0x000b003604007988 */ /* 0x000fe20008000404 */
[----:B------:R-:W-:-:S03]  /*15ff0*/  PRMT R7, RZ, 0x7610, R7 ;  /* 0x00007610ff077816 */ /* 0x000fc60000000007 */
[----:B------:R-:W-:Y:S01]  /*16000*/  STS.U16 [R4+UR4+0x8b00], R53 ;  /* 0x008b003504007988 */ /* 0x000fe20008000404 */
[----:B0-----:R-:W-:-:S03]  /*16010*/  LOP3.LUT R3, R150, 0xc0, RZ, 0xc0, !PT ;  /* 0x000000c096037812 */ /* 0x001fc600078ec0ff */
[----:B------:R-:W-:Y:S04]  /*16020*/  STS.U16 [R4+UR4+0xf00], R52 ;  /* 0x000f003404007988 */ /* 0x000fe80008000404 */
[----:B------:R0:W-:Y:S04]  /*16030*/  STS.U16 [R4+UR4+0x8f00], R51 ;  /* 0x008f003304007988 */ /* 0x0001e80008000404 */
[----:B------:R1:W-:Y:S04]  /*16040*/  STS.U16 [R4+UR4+0x1300], R50 ;  /* 0x0013003204007988 */ /* 0x0003e80008000404 */
[----:B------:R4:W-:Y:S04]  /*16050*/  STS.U16 [R4+UR4+0x9300], R49 ;  /* 0x0093003104007988 */ /* 0x0009e80008000404 */
[----:B------:R-:W-:Y:S01]  /*16060*/  STS.U16 [R4+UR4+0x1700], R245 ;  /* 0x001700f504007988 */ /* 0x000fe20008000404 */
[----:B------:R-:W-:-:S03]  /*16070*/  IMAD R3, R3, 0x40, R48 ;  /* 0x0000004003037824 */ /* 0x000fc600078e0230 */
[----:B------:R-:W-:Y:S04]  /*16080*/  STS.U16 [R4+UR4+0x9700], R243 ;  /* 0x009700f304007988 */ /* 0x000fe80008000404 */
[----:B------:R-:W-:Y:S04]  /*16090*/  STS.U16 [R4+UR4+0x1b00], R231 ;  /* 0x001b00e704007988 */ /* 0x000fe80008000404 */
[----:B------:R-:W-:Y:S01]  /*160a0*/  STS.U16 [R4+UR4+0x9b00], R230 ;  /* 0x009b00e604007988 */ /* 0x000fe20008000404 */
[----:B--2---:R-:W-:-:S03]  /*160b0*/  @!P0 IMAD.MOV.U32 R14, RZ, RZ, R81 ;  /* 0x000000ffff0e8224 */ /* 0x004fc600078e0051 */
[----:B0-----:R-:W2:Y:S04]  /*160c0*/  LDL R51, [R1+0x124c] ;  /* 0x00124c0001337983 */ /* 0x001ea80000100800 */
[----:B------:R3:W2:Y:S04]  /*160d0*/  @!P0 LDG.E.U16 R13, desc[UR8][R14.64] ;  /* 0x000000080e0d8981 */ /* 0x0006a8000c1e1500 */
[----:B------:R-:W-:Y:S04]  /*160e0*/  STS.U16 [R4+UR4+0x1f00], R219 ;  /* 0x001f00db04007988 */ /* 0x000fe80008000404 */
[----:B-1----:R-:W2:Y:S01]  /*160f0*/  LDL R50, [R1+0x123c] ;  /* 0x00123c0001327983 */ /* 0x002ea20000100800 */
[----:B---3--:R-:W-:-:S02]  /*16100*/  @!P0 IMAD.MOV.U32 R14, RZ, RZ, R79 ;  /* 0x000000ffff0e8224 */ /* 0x008fc400078e004f */
[----:B------:R-:W-:Y:S01]  /*16110*/  @!P0 IMAD.MOV.U32 R15, RZ, RZ, R80 ;  /* 0x000000ffff0f8224 */ /* 0x000fe200078e0050 */
[----:B------:R0:W-:Y:S04]  /*16120*/  STS.U16 [R4+UR4+0x9f00], R218 ;  /* 0x009f00da04007988 */ /* 0x0001e80008000404 */
[----:B------:R-:W3:Y:S01]  /*16130*/  @!P0 LDG.E.U16 R7, desc[UR8][R14.64] ;  /* 0x000000080e078981 */ /* 0x000ee2000c1e1500 */
[----:B------:R-:W-:-:S03]  /*16140*/  IMAD.SHL.U32 R3, R3, 0x2, RZ ;  /* 0x0000000203037824 */ /* 0x000fc600078e00ff */
[----:B----4-:R-:W4:Y:S04]  /*16150*/  LDL R49, [R1+0x1240] ;  /* 0x0012400001317983 */ /* 0x010f280000100800 */
[----:B0-----:R-:W2:Y:S04]  /*16160*/  LDL R4, [R1+0x1250] ;  /* 0x0012500001047983 */ /* 0x001ea80000100800 */
[----:B------:R-:W3:Y:S04]  /*16170*/  LDL R15, [R1+0x125c] ;  /* 0x00125c00010f7983 */ /* 0x000ee80000100800 */
[----:B------:R-:W3:Y:S01]  /*16180*/  LDL R14, [R1+0x1260] ;  /* 0x00126000010e7983 */ /* 0x000ee20000100800 */
[----:B------:R-:W-:-:S03]  /*16190*/  LOP3.LUT R3, R3, 0x70, RZ, 0x3c, !PT ;  /* 0x0000007003037812 */ /* 0x000fc600078e3cff */
[----:B------:R-:W4:Y:S04]  /*161a0*/  LDL R48, [R1+0x122c] ;  /* 0x00122c0001307983 */ /* 0x000f280000100800 */
[----:B------:R0:W-:Y:S04]  /*161b0*/  STS.U16 [R3+UR4+0x380], R42 ;  /* 0x0003802a03007988 */ /* 0x0001e80008000404 */
[----:B------:R1:W-:Y:S04]  /*161c0*/  STS.U16 [R3+UR4+0x8380], R41 ;  /* 0x0083802903007988 */ /* 0x0003e80008000404 */
[----:B0-----:R-:W4:Y:S04]  /*161d0*/  LDL R42, [R1+0x1230] ;  /* 0x00123000012a7983 */ /* 0x001f280000100800 */
[----:B------:R0:W-:Y:S04]  /*161e0*/  STS.U16 [R3+UR4+0x780], R38 ;  /* 0x0007802603007988 */ /* 0x0001e80008000404 */
[----:B------:R0:W-:Y:S04]  /*161f0*/  STS.U16 [R3+UR4+0x8780], R37 ;  /* 0x0087802503007988 */ /* 0x0001e80008000404 */
[----:B-1----:R-:W4:Y:S04]  /*16200*/  LDL R41, [R1+0x120c] ;  /* 0x00120c0001297983 */ /* 0x002f280000100800 */
[----:B0-----:R-:W4:Y:S04]  /*16210*/  LDL R38, [R1+0x121c] ;  /* 0x00121c0001267983 */ /* 0x001f280000100800 */
[----:B------:R0:W-:Y:S04]  /*16220*/  STS.U16 [R3+UR4+0xb80], R34 ;  /* 0x000b802203007988 */ /* 0x0001e80008000404 */
[----:B------:R-:W4:Y:S04]  /*16230*/  LDL R37, [R1+0x1210] ;  /* 0x0012100001257983 */ /* 0x000f280000100800 */
[----:B0-----:R-:W4:Y:S04]  /*16240*/  LDL R34, [R1+0x1220] ;  /* 0x0012200001227983 */ /* 0x001f280000100800 */
[----:B------:R0:W-:Y:S04]  /*16250*/  STS.U16 [R3+UR4+0x8b80], R31 ;  /* 0x008b801f03007988 */ /* 0x0001e80008000404 */
[----:B------:R1:W-:Y:S04]  /*16260*/  STS.U16 [R3+UR4+0xf80], R30 ;  /* 0x000f801e03007988 */ /* 0x0003e80008000404 */
[----:B------:R-:W-:Y:S04]  /*16270*/  STS.U16 [R3+UR4+0x8f80], R27 ;  /* 0x008f801b03007988 */ /* 0x000fe80008000404 */
[----:B0-----:R-:W4:Y:S04]  /*16280*/  LDL R31, [R1+0x11fc] ;  /* 0x0011fc00011f7983 */ /* 0x001f280000100800 */
[----:B-1----:R-:W4:Y:S04]  /*16290*/  LDL R30, [R1+0x1200] ;  /* 0x00120000011e7983 */ /* 0x002f280000100800 */
[----:B------:R-:W-:Y:S04]  /*162a0*/  STS.U16 [R3+UR4+0x1380], R26 ;  /* 0x0013801a03007988 */ /* 0x000fe80008000404 */
[----:B------:R-:W-:Y:S04]  /*162b0*/  STS.U16 [R3+UR4+0x9380], R5 ;  /* 0x0093800503007988 */ /* 0x000fe80008000404 */
[----:B------:R-:W-:Y:S04]  /*162c0*/  STS.U16 [R3+UR4+0x1780], R241 ;  /* 0x001780f103007988 */ /* 0x000fe80008000404 */
[----:B------:R-:W-:Y:S04]  /*162d0*/  STS.U16 [R3+UR4+0x9780], R240 ;  /* 0x009780f003007988 */ /* 0x000fe80008000404 */
[----:B------:R-:W-:Y:S04]  /*162e0*/  STS.U16 [R3+UR4+0x1b80], R229 ;  /* 0x001b80e503007988 */ /* 0x000fe80008000404 */
[----:B------:R-:W-:Y:S04]  /*162f0*/  STS.U16 [R3+UR4+0x9b80], R228 ;  /* 0x009b80e403007988 */ /* 0x000fe80008000404 */
[----:B------:R-:W-:Y:S04]  /*16300*/  STS.U16 [R3+UR4+0x1f80], R217 ;  /* 0x001f80d903007988 */ /* 0x000fe80008000404 */
[----:B------:R0:W-:Y:S04]  /*16310*/  STS.U16 [R3+UR4+0x9f80], R216 ;  /* 0x009f80d803007988 */ /* 0x0001e80008000404 */
[----:B------:R-:W4:Y:S04]  /*16320*/  LDL.LU R6, [R1+0xf0c] ;  /* 0x000f0c0001067983 */ /* 0x000f280000300800 */
[----:B0-----:R-:W4:Y:S04]  /*16330*/  LDL.LU R3, [R1+0xefc] ;  /* 0x000efc0001037983 */ /* 0x001f280000300800 */
[----:B------:R-:W4:Y:S04]  /*16340*/  LDL.LU R5, [R1+0xeec] ;  /* 0x000eec0001057983 */ /* 0x000f280000300800 */
[----:B------:R-:W-:Y:S04]  /*16350*/  STL [R1+0x1708], R2 ;  /* 0x0017080201007387 */ /* 0x000fe80000100800 */
[----:B------:R-:W4:Y:S04]  /*16360*/  LDL R27, [R1+0x11ec] ;  /* 0x0011ec00011b7983 */ /* 0x000f280000100800 */
[----:B------:R0:W-:Y:S04]  /*16370*/  STS.U16 [R2+UR4+0x13800], R198 ;  /* 0x013800c602007988 */ /* 0x0001e80008000404 */
[----:B------:R-:W4:Y:S01]  /*16380*/  LDL R26, [R1+0x11f0] ;  /* 0x0011f000011a7983 */ /* 0x000f220000100800 */
[----:B------:R-:W-:-:S03]  /*16390*/  LOP3.LUT R214, R2, 0x40, RZ, 0x3c, !PT ;  /* 0x0000004002d67812 */ /* 0x000fc600078e3cff */
[----:B------:R1:W-:Y:S01]  /*163a0*/  STS.U16 [R2+UR4+0x13c00], R197 ;  /* 0x013c00c502007988 */ /* 0x0003e20008000404 */
[----:B0-----:R-:W-:-:S03]  /*163b0*/  PRMT R198, RZ, 0x7610, R198 ;  /* 0x00007610ffc67816 */ /* 0x001fc600000000c6 */
[----:B------:R-:W-:Y:S04]  /*163c0*/  STS.U16 [R2+UR4+0x10000], R213 ;  /* 0x010000d502007988 */ /* 0x000fe80008000404 */
[----:B------:R-:W-:Y:S01]  /*163d0*/  STS.U16 [R2+UR4+0x10400], R212 ;  /* 0x010400d402007988 */ /* 0x000fe20008000404 */
[----:B-1----:R-:W-:-:S03]  /*163e0*/  PRMT R197, RZ, 0x7610, R197 ;  /* 0x00007610ffc57816 */ /* 0x002fc600000000c5 */
        /* <DEDUP_REMOVED lines=39> */
[----:B---3--:R2:W3:Y:S04]  /*16660*/  @!P0 LDG.E.U16 R198, desc[UR8][R14.64] ;  /* 0x000000080ec68981 */ /* 0x0084e8000c1e1500 */
[----:B------:R-:W-:Y:S04]  /*16670*/  STS.U16 [R2+UR4+0x1ac00], R169 ;  /* 0x01ac00a902007988 */ /* 0x000fe80008000404 */
[----:B------:R-:W-:Y:S01]  /*16680*/  STS.U16 [R2+UR4+0x1b000], R168 ;  /* 0x01b000a802007988 */ /* 0x000fe20008000404 */
[----:B--2---:R-:W-:-:S03]  /*16690*/  @!P0 IMAD.MOV.U32 R14, RZ, RZ, R4 ;  /* 0x000000ffff0e8224 */ /* 0x004fc600078e0004 */
[----:B------:R-:W-:Y:S01]  /*166a0*/  STS.U16 [R2+UR4+0x1b400], R167 ;  /* 0x01b400a702007988 */ /* 0x000fe20008000404 */
[----:B------:R-:W-:-:S03]  /*166b0*/  @!P0 IMAD.MOV.U32 R15, RZ, RZ, R51 ;  /* 0x000000ffff0f8224 */ /* 0x000fc600078e0033 */
        /* <DEDUP_REMOVED lines=18> */
[----:B------:R-:W2:Y:S01]  /*167e0*/  LDL R4, [R1+0x11dc] ;  /* 0x0011dc0001047983 */ /* 0x000ea20000100800 */
[----:B0-----:R-:W-:-:S03]  /*167f0*/  PRMT R196, RZ, 0x7610, R196 ;  /* 0x00007610ffc47816 */ /* 0x001fc600000000c4 */
[----:B------:R4:W3:Y:S04]  /*16800*/  @!P0 LDG.E.U16 R197, desc[UR8][R14.64] ;  /* 0x000000080ec58981 */ /* 0x0008e8000c1e1500 */
[----:B-1----:R-:W3:Y:S01]  /*16810*/  LDL R2, [R1+0x11e0] ;  /* 0x0011e00001027983 */ /* 0x002ee20000100800 */
[----:B------:R-:W-:Y:S02]  /*16820*/  PRMT R195, RZ, 0x7610, R195 ;  /* 0x00007610ffc37816 */ /* 0x000fe400000000c3 */
[----:B------:R-:W-:Y:S01]  /*16830*/  PRMT R194, RZ, 0x7610, R194 ;  /* 0x00007610ffc27816 */ /* 0x000fe200000000c2 */
[----:B------:R-:W3:Y:S01]  /*16840*/  LDL R52, [R1+0x10bc] ;  /* 0x0010bc0001347983 */ /* 0x000ee20000100800 */
[----:B----4-:R-:W-:Y:S02]  /*16850*/  @!P0 IMAD.MOV.U32 R14, RZ, RZ, R49 ;  /* 0x000000ffff0e8224 */ /* 0x010fe400078e0031 */
[----:B------:R-:W-:Y:S01]  /*16860*/  @!P0 IMAD.MOV.U32 R15, RZ, RZ, R50 ;  /* 0x000000ffff0f8224 */ /* 0x000fe200078e0032 */
[----:B------:R-:W4:Y:S04]  /*16870*/  LDL R49, [R1+0x11d0] ;  /* 0x0011d00001317983 */ /* 0x000f280000100800 */
[----:B------:R-:W4:Y:S04]  /*16880*/  LDL R50, [R1+0x11cc] ;  /* 0x0011cc0001327983 */ /* 0x000f280000100800 */
[----:B------:R0:W4:Y:S01]  /*16890*/  @!P0 LDG.E.U16 R196, desc[UR8][R14.64] ;  /* 0x000000080ec48981 */ /* 0x000122000c1e1500 */
[----:B------:R-:W-:-:S02]  /*168a0*/  PRMT R193, RZ, 0x7610, R193 ;  /* 0x00007610ffc17816 */ /* 0x000fc400000000c1 */
[----:B------:R-:W-:Y:S01]  /*168b0*/  PRMT R192, RZ, 0x7610, R192 ;  /* 0x00007610ffc07816 */ /* 0x000fe200000000c0 */
[----:B------:R-:W4:Y:S04]  /*168c0*/  LDL R51, [R1+0x10c0] ;  /* 0x0010c00001337983 */ /* 0x000f280000100800 */
[----:B------:R-:W4:Y:S01]  /*168d0*/  LDL R54, [R1+0x100c] ;  /* 0x00100c0001367983 */ /* 0x000f220000100800 */
[----:B0-----:R-:W-:Y:S02]  /*168e0*/  @!P0 IMAD.MOV.U32 R14, RZ, RZ, R42 ;  /* 0x000000ffff0e8224 */ /* 0x001fe400078e002a */
[----:B------:R-:W-:Y:S01]  /*168f0*/  @!P0 IMAD.MOV.U32 R15, RZ, RZ, R48 ;  /* 0x000000ffff0f8224 */ /* 0x000fe200078e0030 */
[----:B------:R-:W4:Y:S04]  /*16900*/  LDL R42, [R1+0x11c0] ;  /* 0x0011c000012a7983 */ /* 0x000f280000100800 */
[----:B------:R-:W4:Y:S04]  /*16910*/  LDL R48, [R1+0x11bc] ;  /* 0x0011bc0001307983 */ /* 0x000f280000100800 */
[----:B------:R0:W4:Y:S04]  /*16920*/  @!P0 LDG.E.U16 R195, desc[UR8][R14.64] ;  /* 0x000000080ec38981 */ /* 0x000128000c1e1500 */
[----:B------:R-:W4:Y:S01]  /*16930*/  LDL R53, [R1+0x1010] ;  /* 0x0010100001357983 */ /* 0x000f220000100800 */
[----:B0-----:R-:W-:-:S03]  /*16940*/  @!P0 IMAD.MOV.U32 R15, RZ, RZ, R38 ;  /* 0x000000ffff0f8224 */ /* 0x001fc600078e0026 */
[----:B------:R-:W4:Y:S01]  /*16950*/  LDL R38, [R1+0x11ac] ;  /* 0x0011ac0001267983 */ /* 0x000f220000100800 */
[----:B------:R-:W-:-:S03]  /*16960*/  @!P0 IMAD.MOV.U32 R14, RZ, RZ, R34 ;  /* 0x000000ffff0e8224 */ /* 0x000fc600078e0022 */
[----:B------:R-:W4:Y:S04]  /*16970*/  LDL R34, [R1+0x11b0] ;  /* 0x0011b00001227983 */ /* 0x000f280000100800 */
[----:B------:R0:W4:Y:S02]  /*16980*/  @!P0 LDG.E.U16 R194, desc[UR8][R14.64] ;  /* 0x000000080ec28981 */ /* 0x000124000c1e1500 */
[----:B0-----:R-:W-:Y:S02]  /*16990*/  @!P0 IMAD.MOV.U32 R14, RZ, RZ, R37 ;  /* 0x000000ffff0e8224 */ /* 0x001fe400078e0025 */
[----:B------:R-:W-:Y:S01]  /*169a0*/  @!P0 IMAD.MOV.U32 R15, RZ, RZ, R41 ;  /* 0x000000ffff0f8224 */ /* 0x000fe200078e0029 */
[----:B------:R-:W4:Y:S04]  /*169b0*/  LDL R37, [R1+0x11a0] ;  /* 0x0011a00001257983 */ /* 0x000f280000100800 */
[----:B------:R-:W4:Y:S04]  /*169c0*/  LDL R41, [R1+0x119c] ;  /* 0x00119c0001297983 */ /* 0x000f280000100800 */
[----:B------:R0:W4:Y:S02]  /*169d0*/  @!P0 LDG.E.U16 R193, desc[UR8][R14.64] ;  /* 0x000000080ec18981 */ /* 0x000124000c1e1500 */
[----:B0-----:R-:W-:-:S02]  /*169e0*/  @!P0 IMAD.MOV.U32 R14, RZ, RZ, R30 ;  /* 0x000000ffff0e8224 */ /* 0x001fc400078e001e */
[----:B------:R-:W-:Y:S01]  /*169f0*/  @!P0 IMAD.MOV.U32 R15, RZ, RZ, R31 ;  /* 0x000000ffff0f8224 */ /* 0x000fe200078e001f */
[----:B------:R-:W4:Y:S04]  /*16a00*/  LDL R30, [R1+0x1190] ;  /* 0x00119000011e7983 */ /* 0x000f280000100800 */
[----:B------:R-:W4:Y:S04]  /*16a10*/  LDL R31, [R1+0x118c] ;  /* 0x00118c00011f7983 */ /* 0x000f280000100800 */
[----:B------:R0:W4:Y:S01]  /*16a20*/  @!P0 LDG.E.U16 R192, desc[UR8][R14.64] ;  /* 0x000000080ec08981 */ /* 0x000122000c1e1500 */
[----:B------:R-:W-:Y:S01]  /*16a30*/  PRMT R191, RZ, 0x7610, R191 ;  /* 0x00007610ffbf7816 */ /* 0x000fe200000000bf */
[----:B0-----:R-:W-:-:S02]  /*16a40*/  @!P0 IMAD.MOV.U32 R15, RZ, RZ, R27 ;  /* 0x000000ffff0f8224 */ /* 0x001fc400078e001b */
[----:B------:R-:W4:Y:S01]  /*16a50*/  LDL R27, [R1+0x117c] ;  /* 0x00117c00011b7983 */ /* 0x000f220000100800 */
[----:B------:R-:W-:-:S03]  /*16a60*/  @!P0 IMAD.MOV.U32 R14, RZ, RZ, R26 ;  /* 0x000000ffff0e8224 */ /* 0x000fc600078e001a */
[----:B------:R-:W4:Y:S01]  /*16a70*/  LDL R26, [R1+0x1180] ;  /* 0x00118000011a7983 */ /* 0x000f220000100800 */
[----:B------:R-:W-:-:S03]  /*16a80*/  PRMT R190, RZ, 0x7610, R190 ;  /* 0x00007610ffbe7816 */ /* 0x000fc600000000be */
[----:B------:R2:W4:Y:S01]  /*16a90*/  @!P0 LDG.E.U16 R191, desc[UR8][R14.64] ;  /* 0x000000080ebf8981 */ /* 0x000522000c1e1500 */
[----:B------:R-:W-:Y:S02]  /*16aa0*/  PRMT R189, RZ, 0x7610, R189 ;  /* 0x00007610ffbd7816 */ /* 0x000fe400000000bd */
[----:B------:R-:W-:Y:S01]  /*16ab0*/  PRMT R188, RZ, 0x7610, R188 ;  /* 0x00007610ffbc7816 */ /* 0x000fe200000000bc */
[----:B--2---:R-:W-:Y:S02]  /*16ac0*/  @!P0 IMAD.MOV.U32 R15, RZ, RZ, R4 ;  /* 0x000000ffff0f8224 */ /* 0x004fe400078e0004 */
[----:B------:R-:W2:Y:S01]  /*16ad0*/  LDL R4, [R1+0x116c] ;  /* 0x00116c0001047983 */ /* 0x000ea20000100800 */
[----:B---3--:R-:W-:-:S03]  /*16ae0*/  @!P0 IMAD.MOV.U32 R14, RZ, RZ, R2 ;  /* 0x000000ffff0e8224 */ /* 0x008fc600078e0002 */
[----:B------:R-:W3:Y:S04]  /*16af0*/  LDL R2, [R1+0x1170] ;  /* 0x0011700001027983 */ /* 0x000ee80000100800 */
[----:B------:R4:W3:Y:S02]  /*16b00*/  @!P0 LDG.E.U16 R190, desc[UR8][R14.64] ;  /* 0x000000080ebe8981 */ /* 0x0008e4000c1e1500 */
[----:B----4-:R-:W-:Y:S02]  /*16b10*/  @!P0 IMAD.MOV.U32 R14, RZ, RZ, R49 ;  /* 0x000000ffff0e8224 */ /* 0x010fe400078e0031 */
        /* <DEDUP_REMOVED lines=8> */
[----:B------:R0:W4:Y:S02]  /*16ba0*/  @!P0 LDG.E.U16 R188, desc[UR8][R14.64] ;  /* 0x000000080ebc8981 */ /* 0x000124000c1e1500 */
[----:B0-----:R-:W-:-:S02]  /*16bb0*/  @!P0 IMAD.MOV.U32 R15, RZ, RZ, R38 ;  /* 0x000000ffff0f8224 */ /* 0x001fc400078e0026 */
[----:B------:R-:W4:Y:S01]  /*16bc0*/  LDL R38, [R1+0x113c] ;  /* 0x00113c0001267983 */ /* 0x000f220000100800 */
[----:B------:R-:W-:-:S03]  /*16bd0*/  @!P0 IMAD.MOV.U32 R14, RZ, RZ, R34 ;  /* 0x000000ffff0e8224 */ /* 0x000fc600078e0022 */
[----:B------:R-:W4:Y:S01]  /*16be0*/  LDL R34, [R1+0x1140] ;  /* 0x0011400001227983 */ /* 0x000f220000100800 */
[----:B------:R-:W-:-:S06]  /*16bf0*/  PRMT R187, RZ, 0x7610, R187 ;  /* 0x00007610ffbb7816 */ /* 0x000fcc00000000bb */
[----:B------:R0:W4:Y:S01]  /*16c00*/  @!P0 LDG.E.U16 R187, desc[UR8][R14.64] ;  /* 0x000000080ebb8981 */ /* 0x000122000c1e1500 */
[----:B------:R-:W-:Y:S01]  /*16c10*/  PRMT R186, RZ, 0x7610, R186 ;  /* 0x00007610ffba7816 */ /* 0x000fe200000000ba */
[----:B0-----:R-:W-:Y:S02]  /*16c20*/  @!P0 IMAD.MOV.U32 R14, RZ, RZ, R37 ;  /* 0x000000ffff0e8224 */ /* 0x001fe400078e0025 */
[----:B------:R-:W-:Y:S01]  /*16c30*/  @!P0 IMAD.MOV.U32 R15, RZ, RZ, R41 ;  /* 0x000000ffff0f8224 */ /* 0x000fe200078e0029 */
[----:B------:R-:W4:Y:S04]  /*16c40*/  LDL R37, [R1+0x1130] ;  /* 0x0011300001257983 */ /* 0x000f280000100800 */
[----:B------:R-:W4:Y:S04]  /*16c50*/  LDL R41, [R1+0x112c] ;  /* 0x00112c0001297983 */ /* 0x000f280000100800 */
[----:B------:R0:W4:Y:S01]  /*16c60*/  @!P0 LDG.E.U16 R186, desc[UR8][R14.64] ;  /* 0x000000080eba8981 */ /* 0x000122000c1e1500 */
[----:B------:R-:W-:Y:S01]  /*16c70*/  PRMT R185, RZ, 0x7610, R185 ;  /* 0x00007610ffb97816 */ /* 0x000fe200000000b9 */
        /* <DEDUP_REMOVED lines=19> */
[----:B----4-:R-:W-:Y:S01]  /*16db0*/  @!P0 IMAD.MOV.U32 R14, RZ, RZ, R49 ;  /* 0x000000ffff0e8224 */ /* 0x010fe200078e0031 */
[----:B------:R-:W-:Y:S01]  /*16dc0*/  PRMT R180, RZ, 0x7610, R180 ;  /* 0x00007610ffb47816 */ /* 0x000fe200000000b4 */
[----:B------:R-:W4:Y:S01]  /*16dd0*/  LDL R49, [R1+0x10a0] ;  /* 0x0010a00001317983 */ /* 0x000f220000100800 */
[----:B------:R-:W-:Y:S01]  /*16de0*/  @!P0 IMAD.MOV.U32 R15, RZ, RZ, R50 ;  /* 0x000000ffff0f8224 */ /* 0x000fe200078e0032 */
[----:B------:R-:W-:-:S02]  /*16df0*/  PRMT R179, RZ, 0x7610, R179 ;  /* 0x00007610ffb37816 */ /* 0x000fc400000000b3 */
[----:B------:R-:W4:Y:S04]  /*16e00*/  LDL R50, [R1+0x109c] ;  /* 0x00109c0001327983 */ /* 0x000f280000100800 */
[----:B------:R0:W4:Y:S02]  /*16e10*/  @!P0 LDG.E.U16 R182, desc[UR8][R14.64] ;  /* 0x000000080eb68981 */ /* 0x000124000c1e1500 */
[----:B0-----:R-:W-:Y:S02]  /*16e20*/  @!P0 IMAD.MOV.U32 R14, RZ, RZ, R42 ;  /* 0x000000ffff0e8224 */ /* 0x001fe400078e002a */
[----:B------:R-:W4:Y:S01]  /*16e30*/  LDL R42, [R1+0x10f0] ;  /* 0x0010f000012a7983 */ /* 0x000f220000100800 */
[----:B------:R-:W-:-:S03]  /*16e40*/  @!P0 IMAD.MOV.U32 R15, RZ, RZ, R48 ;  /* 0x000000ffff0f8224 */ /* 0x000fc600078e0030 */
        /* <DEDUP_REMOVED lines=11> */
[----:B------:R0:W4:Y:S01]  /*16f00*/  @!P0 LDG.E.U16 R179, desc[UR8][R14.64] ;  /* 0x000000080eb38981 */ /* 0x000122000c1e1500 */
[----:B------:R-:W-:Y:S01]  /*16f10*/  PRMT R178, RZ, 0x7610, R178 ;  /* 0x00007610ffb27816 */ /* 0x000fe200000000b2 */
        /* <DEDUP_REMOVED lines=19> */
[----:B------:R-:W4:Y:S01]  /*17050*/  LDL R42, [R1+0x1070] ;  /* 0x00107000012a7983 */ /* 0x000f220000100800 */
[----:B------:R-:W-:-:S03]  /*17060*/  @!P0 IMAD.MOV.U32 R15, RZ, RZ, R48 ;  /* 0x000000ffff0f8224 */ /* 0x000fc600078e0030 */
[----:B------:R-:W4:Y:S04]  /*17070*/  LDL R48, [R1+0x106c] ;  /* 0x00106c0001307983 */ /* 0x000f280000100800 */
[----:B------:R0:W4:Y:S02]  /*17080*/  @!P0 LDG.E.U16 R175, desc[UR8][R14.64] ;  /* 0x000000080eaf8981 */ /* 0x000124000c1e1500 */
[----:B0-----:R-:W-:Y:S02]  /*17090*/  @!P0 IMAD.MOV.U32 R15, RZ, RZ, R38 ;  /* 0x000000ffff0f8224 */ /* 0x001fe400078e0026 */
[----:B------:R-:W4:Y:S01]  /*170a0*/  LDL R38, [R1+0x105c] ;  /* 0x00105c0001267983 */ /* 0x000f220000100800 */
[----:B------:R-:W-:-:S03]  /*170b0*/  @!P0 IMAD.MOV.U32 R14, RZ, RZ, R34 ;  /* 0x000000ffff0e8224 */ /* 0x000fc600078e0022 */
[----:B------:R-:W4:Y:S01]  /*170c0*/  LDL R34, [R1+0x1060] ;  /* 0x0010600001227983 */ /* 0x000f220000100800 */
[----:B------:R-:W-:Y:S02]  /*170d0*/  PRMT R174, RZ, 0x7610, R174 ;  /* 0x00007610ffae7816 */ /* 0x000fe400000000ae */
[----:B------:R-:W-:-:S04]  /*170e0*/  PRMT R173, RZ, 0x7610, R173 ;  /* 0x00007610ffad7816 */ /* 0x000fc800000000ad */
[----:B------:R0:W4:Y:S01]  /*170f0*/  @!P0 LDG.E.U16 R174, desc[UR8][R14.64] ;  /* 0x000000080eae8981 */ /* 0x000122000c1e1500 */
[----:B------:R-:W-:Y:S01]  /*17100*/  PRMT R172, RZ, 0x7610, R172 ;  /* 0x00007610ffac7816 */ /* 0x000fe200000000ac */
[----:B0-----:R-:W-:Y:S02]  /*17110*/  @!P0 IMAD.MOV.U32 R14, RZ, RZ, R37 ;  /* 0x000000ffff0e8224 */ /* 0x001fe400078e0025 */
[----:B------:R-:W4:Y:S01]  /*17120*/  LDL R37, [R1+0x1050] ;  /* 0x0010500001257983 */ /* 0x000f220000100800 */
[----:B------:R-:W-:Y:S01]  /*17130*/  @!P0 IMAD.MOV.U32 R15, RZ, RZ, R41 ;  /* 0x000000ffff0f8224 */ /* 0x000fe200078e0029 */
[----:B------:R-:W-:Y:S02]  /*17140*/  PRMT R171, RZ, 0x7610, R171 ;  /* 0x00007610ffab7816 */ /* 0x000fe400000000ab */
[----:B------:R-:W4:Y:S04]  /*17150*/  LDL R41, [R1+0x104c] ;  /* 0x00104c0001297983 */ /* 0x000f280000100800 */
[----:B------:R0:W4:Y:S02]  /*17160*/  @!P0 LDG.E.U16 R173, desc[UR8][R14.64] ;  /* 0x000000080ead8981 */ /* 0x000124000c1e1500 */
[----:B0-----:R-:W-:-:S02]  /*17170*/  @!P0 IMAD.MOV.U32 R14, RZ, RZ, R51 ;  /* 0x000000ffff0e8224 */ /* 0x001fc400078e0033 */
[----:B------:R-:W-:Y:S01]  /*17180*/  @!P0 IMAD.MOV.U32 R15, RZ, RZ, R52 ;  /* 0x000000ffff0f8224 */ /* 0x000fe200078e0034 */
[----:B------:R-:W-:Y:S01]  /*17190*/  PRMT R170, RZ, 0x7610, R170 ;  /* 0x00007610ffaa7816 */ /* 0x000fe200000000aa */
[----:B------:R-:W4:Y:S04]  /*171a0*/  LDL R52, [R1+0xfec] ;  /* 0x000fec0001347983 */ /* 0x000f280000100800 */
[----:B------:R0:W4:Y:S01]  /*171b0*/  @!P0 LDG.E.U16 R172, desc[UR8][R14.64] ;  /* 0x000000080eac8981 */ /* 0x000122000c1e1500 */
[----:B------:R-:W-:Y:S02]  /*171c0*/  PRMT R169, RZ, 0x7610, R169 ;  /* 0x00007610ffa97816 */ /* 0x000fe400000000a9 */
[----:B------:R-:W-:Y:S01]  /*171d0*/  PRMT R168, RZ, 0x7610, R168 ;  /* 0x00007610ffa87816 */ /* 0x000fe200000000a8 */
[----:B------:R-:W4:Y:S01]  /*171e0*/  LDL R51, [R1+0xff0] ;  /* 0x000ff00001337983 */ /* 0x000f220000100800 */
[----:B0-----:R-:W-:-:S02]  /*171f0*/  @!P0 IMAD.MOV.U32 R14, RZ, RZ, R30 ;  /* 0x000000ffff0e8224 */ /* 0x001fc400078e001e */
[----:B------:R-:W-:Y:S01]  /*17200*/  @!P0 IMAD.MOV.U32 R15, RZ, RZ, R31 ;  /* 0x000000ffff0f8224 */ /* 0x000fe200078e001f */
[----:B------:R-:W4:Y:S04]  /*17210*/  LDL R30, [R1+0x1040] ;  /* 0x00104000011e7983 */ /* 0x000f280000100800 */
[----:B------:R0:W4:Y:S04]  /*17220*/  @!P0 LDG.E.U16 R171, desc[UR8][R14.64] ;  /* 0x000000080eab8981 */ /* 0x000128000c1e1500 */
[----:B------:R-:W4:Y:S01]  /*17230*/  LDL R31, [R1+0x103c] ;  /* 0x00103c00011f7983 */ /* 0x000f220000100800 */
        /* <DEDUP_REMOVED lines=8> */
[----:B0-----:R-:W-:-:S03]  /*172c0*/  @!P0 IMAD.MOV.U32 R15, RZ, RZ, R27 ;  /* 0x000000ffff0f8224 */ /* 0x001fc600078e001b */
[----:B------:R-:W4:Y:S01]  /*172d0*/  LDL R27, [R1+0x102c] ;  /* 0x00102c00011b7983 */ /* 0x000f220000100800 */
[----:B------:R-:W-:-:S03]  /*172e0*/  @!P0 IMAD.MOV.U32 R14, RZ, RZ, R26 ;  /* 0x000000ffff0e8224 */ /* 0x000fc600078e001a */
[----:B------:R-:W4:Y:S04]  /*172f0*/  LDL R26, [R1+0x1030] ;  /* 0x00103000011a7983 */ /* 0x000f280000100800 */
[----:B------:R2:W4:Y:S02]  /*17300*/  @!P0 LDG.E.U16 R169, desc[UR8][R14.64] ;  /* 0x000000080ea98981 */ /* 0x000524000c1e1500 */
        /* <DEDUP_REMOVED lines=21> */
[----:B------:R-:W-:Y:S02]  /*17460*/  PRMT R163, RZ, 0x7610, R163 ;  /* 0x00007610ffa37816 */ /* 0x000fe400000000a3 */
[----:B------:R-:W-:Y:S01]  /*17470*/  PRMT R162, RZ, 0x7610, R162 ;  /* 0x00007610ffa27816 */ /* 0x000fe200000000a2 */
        /* <DEDUP_REMOVED lines=11> */
[----:B--2---:R-:W-:Y:S02]  /*17530*/  @!P0 IMAD.MOV.U32 R15, RZ, RZ, R4 ;  /* 0x000000ffff0f8224 */ /* 0x004fe400078e0004 */
[----:B------:R-:W2:Y:S01]  /*17540*/  LDL R4, [R1+0xf8c] ;  /* 0x000f8c0001047983 */ /* 0x000ea20000100800 */
[----:B---3--:R-:W-:-:S03]  /*17550*/  @!P0 IMAD.MOV.U32 R14, RZ, RZ, R2 ;  /* 0x000000ffff0e8224 */ /* 0x008fc600078e0002 */
[----:B------:R-:W3:Y:S04]  /*17560*/  LDL R2, [R1+0xf90] ;  /* 0x000f900001027983 */ /* 0x000ee80000100800 */
[----:B------:R0:W3:Y:S02]  /*17570*/  @!P0 LDG.E.U16 R162, desc[UR8][R14.64] ;  /* 0x000000080ea28981 */ /* 0x0000e4000c1e1500 */
[----:B0-----:R-:W-:Y:S02]  /*17580*/  @!P0 IMAD.MOV.U32 R14, RZ, RZ, R53 ;  /* 0x000000ffff0e8224 */ /* 0x001fe400078e0035 */
[----:B------:R-:W-:-:S05]  /*17590*/  @!P0 IMAD.MOV.U32 R15, RZ, RZ, R54 ;  /* 0x000000ffff0f8224 */ /* 0x000fca00078e0036 */
[----:B------:R4:W3:Y:S02]  /*175a0*/  @!P0 LDG.E.U16 R161, desc[UR8][R14.64] ;  /* 0x000000080ea18981 */ /* 0x0008e4000c1e1500 */
[----:B----4-:R-:W-:Y:S02]  /*175b0*/  @!P0 IMAD.MOV.U32 R15, RZ, RZ, R38 ;  /* 0x000000ffff0f8224 */ /* 0x010fe400078e0026 */
        /* <DEDUP_REMOVED lines=8> */
[----:B------:R-:W-:-:S05]  /*17640*/  @!P0 IMAD.MOV.U32 R15, RZ, RZ, R52 ;  /* 0x000000ffff0f8224 */ /* 0x000fca00078e0034 */
[----:B------:R0:W4:Y:S01]  /*17650*/  @!P0 LDG.E.U16 R159, desc[UR8][R14.64] ;  /* 0x000000080e9f8981 */ /* 0x000122000c1e1500 */
[----:B------:R-:W-:Y:S01]  /*17660*/  PRMT R157, RZ, 0x7610, R157 ;  /* 0x00007610ff9d7816 */ /* 0x000fe2000000009d */
[----:B0-----:R-:W-:Y:S02]  /*17670*/  @!P0 IMAD.MOV.U32 R14, RZ, RZ, R37 ;  /* 0x000000ffff0e8224 */ /* 0x001fe400078e0025 */
[----:B------:R-:W-:Y:S01]  /*17680*/  @!P0 IMAD.MOV.U32 R15, RZ, RZ, R50 ;  /* 0x000000ffff0f8224 */ /* 0x000fe200078e0032 */
[----:B------:R-:W-:Y:S01]  /*17690*/  PRMT R156, RZ, 0x7610, R156 ;  /* 0x00007610ff9c7816 */ /* 0x000fe2000000009c */
[----:B------:R-:W4:Y:S04]  /*176a0*/  LDL R37, [R1+0xf70] ;  /* 0x000f700001257983 */ /* 0x000f280000100800 */
[----:B------:R0:W4:Y:S02]  /*176b0*/  @!P0 LDG.E.U16 R158, desc[UR8][R14.64] ;  /* 0x000000080e9e8981 */ /* 0x000124000c1e1500 */
[----:B0-----:R-:W-:-:S02]  /*176c0*/  @!P0 IMAD.MOV.U32 R14, RZ, RZ, R48 ;  /* 0x000000ffff0e8224 */ /* 0x001fc400078e0030 */
[----:B------:R-:W-:-:S05]  /*176d0*/  @!P0 IMAD.MOV.U32 R15, RZ, RZ, R49 ;  /* 0x000000ffff0f8224 */ /* 0x000fca00078e0031 */
[----:B------:R0:W4:Y:S01]  /*176e0*/  @!P0 LDG.E.U16 R157, desc[UR8][R14.64] ;  /* 0x000000080e9d8981 */ /* 0x000122000c1e1500 */
[----:B------:R-:W-:Y:S01]  /*176f0*/  PRMT R155, RZ, 0x7610, R155 ;  /* 0x00007610ff9b7816 */ /* 0x000fe2000000009b */
[----:B0-----:R-:W-:Y:S02]  /*17700*/  @!P0 IMAD.MOV.U32 R14, RZ, RZ, R31 ;  /* 0x000000ffff0e8224 */ /* 0x001fe400078e001f */
[----:B------:R-:W-:Y:S01]  /*17710*/  @!P0 IMAD.MOV.U32 R15, RZ, RZ, R42 ;  /* 0x000000ffff0f8224 */ /* 0x000fe200078e002a */
[----:B------:R-:W-:Y:S01]  /*17720*/  PRMT R154, RZ, 0x7610, R154 ;  /* 0x00007610ff9a7816 */ /* 0x000fe2000000009a */
[----:B------:R-:W4:Y:S04]  /*17730*/  LDL.LU R31, [R1+0xf6c] ;  /* 0x000f6c00011f7983 */ /* 0x000f280000300800 */
[----:B------:R0:W4:Y:S02]  /*17740*/  @!P0 LDG.E.U16 R156, desc[UR8][R14.64] ;  /* 0x000000080e9c8981 */ /* 0x000124000c1e1500 */
[----:B0-----:R-:W-:-:S02]  /*17750*/  @!P0 IMAD.MOV.U32 R15, RZ, RZ, R41 ;  /* 0x000000ffff0f8224 */ /* 0x001fc400078e0029 */
[----:B------:R-:W-:Y:S02]  /*17760*/  @!P0 IMAD.MOV.U32 R14, RZ, RZ, R27 ;  /* 0x000000ffff0e8224 */ /* 0x000fe400078e001b */
[----:B------:R-:W4:Y:S04]  /*17770*/  LDL.LU R27, [R1+0xf5c] ;  /* 0x000f5c00011b7983 */ /* 0x000f280000300800 */
[----:B------:R0:W4:Y:S04]  /*17780*/  @!P0 LDG.E.U16 R155, desc[UR8][R14.64] ;  /* 0x000000080e9b8981 */ /* 0x000128000c1e1500 */
[----:B------:R-:W4:Y:S01]  /*17790*/  LDL.LU R48, [R1+0xf4c] ;  /* 0x000f4c0001307983 */ /* 0x000f220000300800 */
[----:B0-----:R-:W-:-:S02]  /*177a0*/  @!P0 IMAD.MOV.U32 R14, RZ, RZ, R26 ;  /* 0x000000ffff0e8224 */ /* 0x001fc400078e001a */
[----:B------:R-:W-:-:S05]  /*177b0*/  @!P0 IMAD.MOV.U32 R15, RZ, RZ, R30 ;  /* 0x000000ffff0f8224 */ /* 0x000fca00078e001e */
[----:B------:R2:W4:Y:S01]  /*177c0*/  @!P0 LDG.E.U16 R154, desc[UR8][R14.64] ;  /* 0x000000080e9a8981 */ /* 0x000522000c1e1500 */
[----:B------:R-:W-:Y:S01]  /*177d0*/  PRMT R153, RZ, 0x7610, R153 ;  /* 0x00007610ff997816 */ /* 0x000fe20000000099 */
[----:B--2---:R-:W-:Y:S02]  /*177e0*/  @!P0 IMAD.MOV.U32 R15, RZ, RZ, R4 ;  /* 0x000000ffff0f8224 */ /* 0x004fe400078e0004 */
[----:B------:R-:W2:Y:S01]  /*177f0*/  LDL.LU R4, [R1+0xf50] ;  /* 0x000f500001047983 */ /* 0x000ea20000300800 */
[----:B---3--:R-:W-:-:S03]  /*17800*/  @!P0 IMAD.MOV.U32 R14, RZ, RZ, R2 ;  /* 0x000000ffff0e8224 */ /* 0x008fc600078e0002 */
[----:B------:R-:W3:Y:S04]  /*17810*/  LDL.LU R2, [R1+0xf60] ;  /* 0x000f600001027983 */ /* 0x000ee80000300800 */
[----:B------:R-:W2:Y:S04]  /*17820*/  LDL.LU R30, [R1+0xf40] ;  /* 0x000f4000011e7983 */ /* 0x000ea80000300800 */
[----:B------:R-:W2:Y:S04]  /*17830*/  LDL.LU R26, [R1+0xf30] ;  /* 0x000f3000011a7983 */ /* 0x000ea80000300800 */
[----:B------:R-:W2:Y:S04]  /*17840*/  LDL.LU R42, [R1+0xf3c] ;  /* 0x000f3c00012a7983 */ /* 0x000ea80000300800 */
[----:B------:R4:W2:Y:S02]  /*17850*/  @!P0 LDG.E.U16 R153, desc[UR8][R14.64] ;  /* 0x000000080e998981 */ /* 0x0008a4000c1e1500 */
[----:B----4-:R-:W-:-:S02]  /*17860*/  @!P0 IMAD.MOV.U32 R15, RZ, RZ, R38 ;  /* 0x000000ffff0f8224 */ /* 0x010fc400078e0026 */
[----:B------:R-:W4:Y:S01]  /*17870*/  LDL.LU R38, [R1+0xf2c] ;  /* 0x000f2c0001267983 */ /* 0x000f220000300800 */
[----:B------:R-:W-:-:S03]  /*17880*/  @!P0 IMAD.MOV.U32 R14, RZ, RZ, R34 ;  /* 0x000000ffff0e8224 */ /* 0x000fc600078e0022 */
[----:B------:R-:W4:Y:S04]  /*17890*/  LDL.LU R34, [R1+0xf1c] ;  /* 0x000f1c0001227983 */ /* 0x000f280000300800 */
[----:B------:R-:W4:Y:S04]  /*178a0*/  LDL R51, [R1+0xedc] ;  /* 0x000edc0001337983 */ /* 0x000f280000100800 */
[----:B------:R-:W4:Y:S04]  /*178b0*/  LDL R50, [R1+0xee0] ;  /* 0x000ee00001327983 */ /* 0x000f280000100800 */
[----:B------:R-:W4:Y:S01]  /*178c0*/  LDL.LU R49, [R1+0xf20] ;  /* 0x000f200001317983 */ /* 0x000f220000300800 */
[----:B------:R-:W-:-:S02]  /*178d0*/  PRMT R152, RZ, 0x7610, R152 ;  /* 0x00007610ff987816 */ /* 0x000fc40000000098 */
[----:B------:R-:W-:Y:S02]  /*178e0*/  PRMT R23, RZ, 0x7610, R23 ;  /* 0x00007610ff177816 */ /* 0x000fe40000000017 */
[----:B------:R-:W-:Y:S02]  /*178f0*/  PRMT R22, RZ, 0x7610, R22 ;  /* 0x00007610ff167816 */ /* 0x000fe40000000016 */
[----:B------:R-:W-:Y:S01]  /*17900*/  PRMT R21, RZ, 0x7610, R21 ;  /* 0x00007610ff157816 */ /* 0x000fe20000000015 */
[----:B------:R0:W4:Y:S04]  /*17910*/  @!P0 LDG.E.U16 R152, desc[UR8][R14.64] ;  /* 0x000000080e988981 */ /* 0x000128000c1e1500 */
[----:B------:R1:W-:Y:S04]  /*17920*/  STS.U16 [R214+UR4+0x10200], R20 ;  /* 0x01020014d6007988 */ /* 0x0003e80008000404 */
[----:B------:R-:W4:Y:S01]  /*17930*/  LDL.LU R41, [R1+0xf10] ;  /* 0x000f100001297983 */ /* 0x000f220000300800 */
[----:B0-----:R-:W-:Y:S01]  /*17940*/  @!P0 IMAD.MOV.U32 R14, RZ, RZ, R37 ;  /* 0x000000ffff0e8224 */ /* 0x001fe200078e0025 */
[----:B-1----:R-:W-:-:S02]  /*17950*/  PRMT R20, RZ, 0x7610, R20 ;  /* 0x00007610ff147816 */ /* 0x002fc40000000014 */
[----:B------:R0:W-:Y:S04]  /*17960*/  STS.U16 [R214+UR4+0x10600], R19 ;  /* 0x01060013d6007988 */ /* 0x0001e80008000404 */
[----:B------:R1:W-:Y:S04]  /*17970*/  STS.U16 [R214+UR4+0x10a00], R18 ;  /* 0x010a0012d6007988 */ /* 0x0003e80008000404 */
[----:B------:R-:W4:Y:S01]  /*17980*/  LDL.LU R37, [R1+0xf00] ;  /* 0x000f000001257983 */ /* 0x000f220000300800 */
[----:B0-----:R-:W-:Y:S01]  /*17990*/  PRMT R19, RZ, 0x7610, R19 ;  /* 0x00007610ff137816 */ /* 0x001fe20000000013 */
[----:B------:R-:W-:-:S05]  /*179a0*/  @!P0 IMAD.MOV.U32 R15, RZ, RZ, R31 ;  /* 0x000000ffff0f8224 */ /* 0x000fca00078e001f */
[----:B------:R0:W4:Y:S02]  /*179b0*/  @!P0 LDG.E.U16 R23, desc[UR8][R14.64] ;  /* 0x000000080e178981 */ /* 0x000124000c1e1500 */
[----:B0-----:R-:W-:Y:S01]  /*179c0*/  @!P0 IMAD.MOV.U32 R15, RZ, RZ, R27 ;  /* 0x000000ffff0f8224 */ /* 0x001fe200078e001b */
[----:B-1----:R-:W-:Y:S01]  /*179d0*/  PRMT R18, RZ, 0x7610, R18 ;  /* 0x00007610ff127816 */ /* 0x002fe20000000012 */
[----:B------:R0:W-:Y:S01]  /*179e0*/  STL [R1+0x170c], R6 ;  /* 0x00170c0601007387 */ /* 0x0001e20000100800 */
[----:B---3--:R-:W-:-:S05]  /*179f0*/  @!P0 IMAD.MOV.U32 R14, RZ, RZ, R2 ;  /* 0x000000ffff0e8224 */ /* 0x008fca00078e0002 */
[----:B------:R2:W3:Y:S02]  /*17a00*/  @!P0 LDG.E.U16 R22, desc[UR8][R14.64] ;  /* 0x000000080e168981 */ /* 0x0004e4000c1e1500 */
[----:B--2---:R-:W-:Y:S02]  /*17a10*/  @!P0 IMAD.MOV.U32 R14, RZ, RZ, R4 ;  /* 0x000000ffff0e8224 */ /* 0x004fe400078e0004 */
[----:B------:R-:W-:-:S05]  /*17a20*/  @!P0 IMAD.MOV.U32 R15, RZ, RZ, R48 ;  /* 0x000000ffff0f8224 */ /* 0x000fca00078e0030 */
[----:B------:R1:W2:Y:S02]  /*17a30*/  @!P0 LDG.E.U16 R21, desc[UR8][R14.64] ;  /* 0x000000080e158981 */ /* 0x0002a4000c1e1500 */
[----:B-1----:R-:W-:Y:S02]  /*17a40*/  @!P0 IMAD.MOV.U32 R14, RZ, RZ, R30 ;  /* 0x000000ffff0e8224 */ /* 0x002fe400078e001e */
[----:B------:R-:W-:-:S05]  /*17a50*/  @!P0 IMAD.MOV.U32 R15, RZ, RZ, R42 ;  /* 0x000000ffff0f8224 */ /* 0x000fca00078e002a */
[----:B------:R1:W2:Y:S02]  /*17a60*/  @!P0 LDG.E.U16 R20, desc[UR8][R14.64] ;  /* 0x000000080e148981 */ /* 0x0002a4000c1e1500 */
[----:B-1----:R-:W-:Y:S02]  /*17a70*/  @!P0 IMAD.MOV.U32 R14, RZ, RZ, R26 ;  /* 0x000000ffff0e8224 */ /* 0x002fe400078e001a */
[----:B----4-:R-:W-:-:S05]  /*17a80*/  @!P0 IMAD.MOV.U32 R15, RZ, RZ, R38 ;  /* 0x000000ffff0f8224 */ /* 0x010fca00078e0026 */
[----:B------:R1:W4:Y:S02]  /*17a90*/  @!P0 LDG.E.U16 R19, desc[UR8][R14.64] ;  /* 0x000000080e138981 */ /* 0x000324000c1e1500 */
[----:B-1----:R-:W-:Y:S02]  /*17aa0*/  @!P0 IMAD.MOV.U32 R15, RZ, RZ, R34 ;  /* 0x000000ffff0f8224 */ /* 0x002fe400078e0022 */
[----:B------:R-:W-:-:S05]  /*17ab0*/  @!P0 IMAD.MOV.U32 R14, RZ, RZ, R49 ;  /* 0x000000ffff0e8224 */ /* 0x000fca00078e0031 */
[----:B------:R1:W4:Y:S02]  /*17ac0*/  @!P0 LDG.E.U16 R18, desc[UR8][R14.64] ;  /* 0x000000080e128981 */ /* 0x000324000c1e1500 */
[----:B-1----:R-:W-:Y:S02]  /*17ad0*/  @!P0 IMAD.MOV.U32 R15, RZ, RZ, R6 ;  /* 0x000000ffff0f8224 */ /* 0x002fe400078e0006 */
[----:B0-----:R-:W3:Y:S04]  /*17ae0*/  LDL.LU R6, [R1+0xef0] ;  /* 0x000ef00001067983 */ /* 0x001ee80000300800 */
[----:B------:R-:W-:Y:S04]  /*17af0*/  STL [R1+0x19e8], R151 ;  /* 0x0019e89701007387 */ /* 0x000fe80000100800 */
[----:B------:R-:W-:Y:S04]  /*17b00*/  STL.64 [R1+0x19e0], R48 ;  /* 0x0019e03001007387 */ /* 0x000fe80000100a00 */
[----:B------:R-:W-:Y:S04]  /*17b10*/  STL.64 [R1+0x19d8], R46 ;  /* 0x0019d82e01007387 */ /* 0x000fe80000100a00 */
[----:B------:R-:W-:Y:S04]  /*17b20*/  STL.64 [R1+0x19d0], R44 ;  /* 0x0019d02c01007387 */ /* 0x000fe80000100a00 */
[----:B------:R-:W-:Y:S01]  /*17b30*/  STL.64 [R1+0x19c8], R42 ;  /* 0x0019c82a01007387 */ /* 0x000fe20000100a00 */
[----:B------:R-:W-:-:S03]  /*17b40*/  @!P0 IMAD.MOV.U32 R14, RZ, RZ, R41 ;  /* 0x000000ffff0e8224 */ /* 0x000fc600078e0029 */
[----:B------:R-:W-:Y:S04]  /*17b50*/  STL.64 [R1+0x19c0], R40 ;  /* 0x0019c02801007387 */ /* 0x000fe80000100a00 */
[----:B------:R0:W-:Y:S04]  /*17b60*/  STS.U16 [R214+UR4+0x10e00], R17 ;  /* 0x010e0011d6007988 */ /* 0x0001e80008000404 */
[----:B------:R-:W-:Y:S04]  /*17b70*/  STL.64 [R1+0x19b8], R38 ;  /* 0x0019b82601007387 */ /* 0x000fe80000100a00 */
[----:B------:R-:W-:Y:S01]  /*17b80*/  STL.64 [R1+0x19b0], R36 ;  /* 0x0019b02401007387 */ /* 0x000fe20000100a00 */
[----:B0-----:R-:W-:-:S03]  /*17b90*/  PRMT R17, RZ, 0x7610, R17 ;  /* 0x00007610ff117816 */ /* 0x001fc60000000011 */
[----:B------:R-:W-:Y:S04]  /*17ba0*/  STL.64 [R1+0x19a8], R34 ;  /* 0x0019a82201007387 */ /* 0x000fe80000100a00 */
[----:B------:R-:W-:Y:S04]  /*17bb0*/  STL.64 [R1+0x19a0], R32 ;  /* 0x0019a02001007387 */ /* 0x000fe80000100a00 */
[----:B------:R-:W-:Y:S04]  /*17bc0*/  STL.64 [R1+0x1998], R30 ;  /* 0x0019981e01007387 */ /* 0x000fe80000100a00 */
[----:B------:R-:W-:Y:S04]  /*17bd0*/  STL.64 [R1+0x1990], R28 ;  /* 0x0019901c01007387 */ /* 0x000fe80000100a00 */
[----:B------:R0:W-:Y:S04]  /*17be0*/  STS.U16 [R214+UR4+0x11200], R16 ;  /* 0x01120010d6007988 */ /* 0x0001e80008000404 */
[----:B------:R-:W-:Y:S04]  /*17bf0*/  STL.64 [R1+0x1988], R26 ;  /* 0x0019881a01007387 */ /* 0x000fe80000100a00 */
[----:B------:R1:W4:Y:S01]  /*17c00*/  @!P0 LDG.E.U16 R17, desc[UR8][R14.64] ;  /* 0x000000080e118981 */ /* 0x000322000c1e1500 */
[----:B0-----:R-:W-:-:S03]  /*17c10*/  PRMT R16, RZ, 0x7610, R16 ;  /* 0x00007610ff107816 */ /* 0x001fc60000000010 */
[----:B------:R-:W-:Y:S04]  /*17c20*/  STL.64 [R1+0x1980], R24 ;  /* 0x0019801801007387 */ /* 0x000fe80000100a00 */
[----:B------:R-:W-:Y:S01]  /*17c30*/  STL [R1+0x1710], R3 ;  /* 0x0017100301007387 */ /* 0x000fe20000100800 */
[----:B-1----:R-:W-:Y:S02]  /*17c40*/  @!P0 IMAD.MOV.U32 R14, RZ, RZ, R37 ;  /* 0x000000ffff0e8224 */ /* 0x002fe400078e0025 */
[----:B------:R-:W-:Y:S01]  /*17c50*/  @!P0 IMAD.MOV.U32 R15, RZ, RZ, R3 ;  /* 0x000000ffff0f8224 */ /* 0x000fe200078e0003 */
[----:B------:R0:W-:Y:S04]  /*17c60*/  STS.U16 [R214+UR4+0x11600], R13 ;  /* 0x0116000dd6007988 */ /* 0x0001e80008000404 */
[----:B------:R1:W4:Y:S01]  /*17c70*/  @!P0 LDG.E.U16 R16, desc[UR8][R14.64] ;  /* 0x000000080e108981 */ /* 0x000322000c1e1500 */
[----:B0-----:R-:W-:Y:S01]  /*17c80*/  PRMT R13, RZ, 0x7610, R13 ;  /* 0x00007610ff0d7816 */ /* 0x001fe2000000000d */
[----:B-1----:R-:W-:-:S02]  /*17c90*/  @!P0 IMAD.MOV.U32 R15, RZ, RZ, R5 ;  /* 0x000000ffff0f8224 */ /* 0x002fc400078e0005 */
[----:B------:R0:W-:Y:S02]  /*17ca0*/  STS.U16 [R214+UR4+0x11a00], R7 ;  /* 0x011a0007d6007988 */ /* 0x0001e40008000404 */
[----:B0-----:R-:W-:Y:S02]  /*17cb0*/  PRMT R7, RZ, 0x7610, R7 ;  /* 0x00007610ff077816 */ /* 0x001fe40000000007 */
[----:B---3--:R-:W-:Y:S04]  /*17cc0*/  STL [R1+0x1718], R6 ;  /* 0x0017180601007387 */ /* 0x008fe80000100800 */
[----:B------:R-:W-:Y:S01]  /*17cd0*/  STL [R1+0x1714], R5 ;  /* 0x0017140501007387 */ /* 0x000fe20000100800 */
[----:B------:R-:W-:-:S03]  /*17ce0*/  @!P0 IMAD.MOV.U32 R14, RZ, RZ, R6 ;  /* 0x000000ffff0e8224 */ /* 0x000fc600078e0006 */
[----:B------:R-:W3:Y:S04]  /*17cf0*/  LDL.LU.64 R24, [R1+0xc00] ;  /* 0x000c000001187983 */ /* 0x000ee80000300a00 */
[----:B------:R-:W3:Y:S04]  /*17d00*/  LDL.LU.64 R26, [R1+0xc08] ;  /* 0x000c0800011a7983 */ /* 0x000ee80000300a00 */
[----:B------:R-:W3:Y:S04]  /*17d10*/  LDL.LU.64 R28, [R1+0xc10] ;  /* 0x000c1000011c7983 */ /* 0x000ee80000300a00 */
[----:B------:R-:W3:Y:S04]  /*17d20*/  LDL.LU.64 R30, [R1+0xc18] ;  /* 0x000c1800011e7983 */ /* 0x000ee80000300a00 */
[----:B------:R-:W3:Y:S04]  /*17d30*/  LDL.LU.64 R32, [R1+0xc20] ;  /* 0x000c200001207983 */ /* 0x000ee80000300a00 */
[----:B------:R-:W3:Y:S04]  /*17d40*/  LDL.LU.64 R34, [R1+0xc28] ;  /* 0x000c280001227983 */ /* 0x000ee80000300a00 */
[----:B------:R-:W3:Y:S04]  /*17d50*/  LDL.LU.64 R36, [R1+0xc30] ;  /* 0x000c300001247983 */ /* 0x000ee80000300a00 */
[----:B------:R-:W3:Y:S04]  /*17d60*/  LDL.LU.64 R38, [R1+0xc38] ;  /* 0x000c380001267983 */ /* 0x000ee80000300a00 */
[----:B------:R0:W3:Y:S04]  /*17d70*/  @!P0 LDG.E.U16 R13, desc[UR8][R14.64] ;  /* 0x000000080e0d8981 */ /* 0x0000e8000c1e1500 */
[----:B------:R-:W3:Y:S04]  /*17d80*/  LDL.LU.64 R40, [R1+0xc40] ;  /* 0x000c400001287983 */ /* 0x000ee80000300a00 */
[----:B------:R-:W3:Y:S01]  /*17d90*/  LDL.LU.64 R42, [R1+0xc48] ;  /* 0x000c4800012a7983 */ /* 0x000ee20000300a00 */
[----:B0-----:R-:W-:-:S02]  /*17da0*/  @!P0 IMAD.MOV.U32 R14, RZ, RZ, R50 ;  /* 0x000000ffff0e8224 */ /* 0x001fc400078e0032 */
[----:B------:R-:W-:Y:S01]  /*17db0*/  @!P0 IMAD.MOV.U32 R15, RZ, RZ, R51 ;  /* 0x000000ffff0f8224 */ /* 0x000fe200078e0033 */
[----:B------:R-:W3:Y:S04]  /*17dc0*/  LDL.LU.64 R44, [R1+0xc50] ;  /* 0x000c5000012c7983 */ /* 0x000ee80000300a00 */
[----:B------:R-:W3:Y:S04]  /*17dd0*/  LDL.LU.64 R46, [R1+0xc58] ;  /* 0x000c5800012e7983 */ /* 0x000ee80000300a00 */
[----:B------:R-:W3:Y:S04]  /*17de0*/  LDL.LU.64 R48, [R1+0xc60] ;  /* 0x000c600001307983 */ /* 0x000ee80000300a00 */
[----:B------:R-:W3:Y:S04]  /*17df0*/  LDL.LU.64 R50, [R1+0xc68] ;  /* 0x000c680001327983 */ /* 0x000ee80000300a00 */
[----:B------:R-:W3:Y:S04]  /*17e00*/  LDL.LU.64 R52, [R1+0xc70] ;  /* 0x000c700001347983 */ /* 0x000ee80000300a00 */
[----:B------:R-:W3:Y:S04]  /*17e10*/  @!P0 LDG.E.U16 R7, desc[UR8][R14.64] ;  /* 0x000000080e078981 */ /* 0x000ee8000c1e1500 */
        /* <DEDUP_REMOVED lines=98> */
[----:B--2---:R-:W-:Y:S04]  /*18440*/  STS.U16 [R214+UR4+0x1e200], R21 ;  /* 0x01e20015d6007988 */ /* 0x004fe80008000404 */
[----:B------:R-:W-:Y:S04]  /*18450*/  STS.U16 [R214+UR4+0x1e600], R20 ;  /* 0x01e60014d6007988 */ /* 0x000fe80008000404 */
[----:B----4-:R-:W-:Y:S04]  /*18460*/  STS.U16 [R214+UR4+0x1ea00], R19 ;  /* 0x01ea0013d6007988 */ /* 0x010fe80008000404 */
[----:B------:R-:W-:Y:S04]  /*18470*/  STS.U16 [R214+UR4+0x1ee00], R18 ;  /* 0x01ee0012d6007988 */ /* 0x000fe80008000404 */
[----:B------:R-:W-:Y:S04]  /*18480*/  STS.U16 [R214+UR4+0x1f200], R17 ;  /* 0x01f20011d6007988 */ /* 0x000fe80008000404 */
[----:B------:R-:W-:Y:S04]  /*18490*/  STS.U16 [R214+UR4+0x1f600], R16 ;  /* 0x01f60010d6007988 */ /* 0x000fe80008000404 */
[----:B---3--:R-:W-:Y:S04]  /*184a0*/  STS.U16 [R214+UR4+0x1fa00], R13 ;  /* 0x01fa000dd6007988 */ /* 0x008fe80008000404 */
[----:B------:R-:W-:Y:S01]  /*184b0*/  STS.U16 [R214+UR4+0x1fe00], R7 ;  /* 0x01fe0007d6007988 */ /* 0x000fe20008000404 */
[----:B------:R2:W-:Y:S06]  /*184c0*/  MEMBAR.ALL.CTA ;  /* 0x0000000000007992 */ /* 0x0005ec0000008000 */
[----:B--2---:R-:W2:Y:S01]  /*184d0*/  FENCE.VIEW.ASYNC.S ;  /* 0x00000000000073c6 */ /* 0x004ea20000000000 */
[----:B------:R-:W-:-:S04]  /*184e0*/  USHF.L.U32 UR10, UR7, 0x7, URZ ;  /* 0x00000007070a7899 */ /* 0x000fc8000800063f */
[----:B------:R-:W-:Y:S01]  /*184f0*/  ULOP3.LUT UR10, UR10, 0x200, URZ, 0xc0, !UPT ;  /* 0x000002000a0a7892 */ /* 0x000fe2000f8ec03f */
[----:B--2---:R-:W-:Y:S03]  /*18500*/  BAR.SYNC.DEFER_BLOCKING 0x0 ;  /* 0x0000000000007b1d */ /* 0x004fe60000010000 */
[----:B------:R-:W-:-:S04]  /*18510*/  ULEA.HI UR10, UR4, UR10, URZ, 0x1c ;  /* 0x0000000a040a7291 */ /* 0x000fc8000f8fe03f */
[----:B------:R-:W-:Y:S01]  /*18520*/  ULOP3.LUT UR40, UR10, 0x3fff, URZ, 0xc0, !UPT ;  /* 0x00003fff0a287892 */ /* 0x000fe2000f8ec03f */
[----:B------:R-:W-:Y:S01]  /*18530*/  UMOV UR41, 0x40000040 ;  /* 0x4000004000297882 */ /* 0x000fe20000000000 */
[----:B------:R-:W-:-:S07]  /*18540*/  WARPGROUP.ARRIVE ;  /* 0x00000000000079c5 */ /* 0x000fce0000000000 */
[----:B------:R-:W-:Y:S01]  /*18550*/  HGMMA.64x256x16.F32.BF16 R24, gdesc[UR40].tnspA, R24, gsb0 ;  /* 0x23e00000281879f0 */ /* 0x000fe20008001818 */
[----:B------:R-:W-:Y:S01]  /*18560*/  UIADD3 UR24, UP0, UR40, 0x80, URZ ;  /* 0x0000008028187890 */ /* 0x000fe2000ff1e03f */
[----:B------:R-:W-:-:S03]  /*18570*/  UMOV UR10, URZ ;  /* 0x0000003f000a7c82 */ /* 0x000fc60008000000 */
[----:B------:R-:W-:-:S04]  /*18580*/  UIADD3.X UR25, UR10, 0x40000040, URZ, UP0, !UPT ;  /* 0x400000400a197890 */ /* 0x000fc800087fe43f */
[----:B------:R-:W-:Y:S01]  /*18590*/  UIADD3.64 UR32, UR24, 0x80, URZ ;  /* 0x0000008018207897 */ /* 0x000fe2000fffe03f */
[----:B------:R-:W-:Y:S02]  /*185a0*/  WARPGROUP.DEPBAR.LE gsb0, 0x0 ;  /* 0x00008000000079c5 */ /* 0x000fe40000010000 */
[----:B------:R-:W-:-:S15]  /*185b0*/  WARPGROUP.ARRIVE ;  /* 0x00000000000079c5 */ /* 0x000fde0000000000 */
[----:B------:R-:W-:-:S01]  /*185c0*/  NOP ;  /* 0x0000000000007918 */ /* 0x000fc20000000000 */
[----:B------:R-:W-:Y:S01]  /*185d0*/  HGMMA.64x256x16.F32.BF16 R24, gdesc[UR24].tnspA, R24, gsb0 ;  /* 0x23e00000181879f0 */ /* 0x000fe20008001818 */
[----:B------:R-:W-:Y:S02]  /*185e0*/  UIADD3.64 UR36, UR24, 0x100, URZ ;  /* 0x0000010018247897 */ /* 0x000fe4000fffe03f */
[----:B------:R-:W-:Y:S02]  /*185f0*/  WARPGROUP.DEPBAR.LE gsb0, 0x0 ;  /* 0x00008000000079c5 */ /* 0x000fe40000010000 */
[----:B------:R-:W-:-:S15]  /*18600*/  WARPGROUP.ARRIVE ;  /* 0x00000000000079c5 */ /* 0x000fde0000000000 */
[----:B------:R-:W-:-:S08]  /*18610*/  NOP ;  /* 0x0000000000007918 */ /* 0x000fd00000000000 */
[----:B------:R-:W-:Y:S03]  /*18620*/  HGMMA.64x256x16.F32.BF16 R24, gdesc[UR32].tnspA, R24, gsb0 ;  /* 0x23e00000201879f0 */ /* 0x000fe60008001818 */
[----:B------:R-:W-:Y:S02]  /*18630*/  WARPGROUP.DEPBAR.LE gsb0, 0x0 ;  /* 0x00008000000079c5 */ /* 0x000fe40000010000 */
[----:B------:R-:W-:-:S15]  /*18640*/  WARPGROUP.ARRIVE ;  /* 0x00000000000079c5 */ /* 0x000fde0000000000 */
[----:B------:R-:W-:-:S08]  /*18650*/  NOP ;  /* 0x0000000000007918 */ /* 0x000fd00000000000 */
[----:B------:R-:W-:Y:S03]  /*18660*/  HGMMA.64x256x16.F32.BF16 R24, gdesc[UR36].tnspA, R24, gsb0 ;  /* 0x23e00000241879f0 */ /* 0x000fe60008001818 */
[----:B------:R-:W-:Y:S02]  /*18670*/  WARPGROUP.DEPBAR.LE gsb0, 0x0 ;  /* 0x00008000000079c5 */ /* 0x000fe40000010000 */
[----:B------:R2:W-:Y:S04]  /*18680*/  STL.64 [R1+0xc00], R24 ;  /* 0x000c001801007387 */ /* 0x0005e80000100a00 */
        /* <DEDUP_REMOVED lines=58> */
[----:B------:R4:W-:Y:S01]  /*18a30*/  STL.64 [R1+0xdd8], R142 ;  /* 0x000dd88e01007387 */ /* 0x0009e20000100a00 */
[----:B0-----:R-:W-:-:S03]  /*18a40*/  IMAD.MOV.U32 R192, RZ, RZ, R25 ;  /* 0x000000ffffc07224 */ /* 0x001fc600078e0019 */
[----:B------:R0:W-:Y:S01]  /*18a50*/  STL.64 [R1+0xde0], R144 ;  /* 0x000de09001007387 */ /* 0x0001e20000100a00 */
[----:B-1----:R-:W-:-:S03]  /*18a60*/  IMAD.MOV.U32 R156, RZ, RZ, R24 ;  /* 0x000000ffff9c7224 */ /* 0x002fc600078e0018 */
[----:B------:R1:W-:Y:S01]  /*18a70*/  STL.64 [R1+0xde8], R146 ;  /* 0x000de89201007387 */ /* 0x0003e20000100a00 */
[----:B------:R-:W-:-:S03]  /*18a80*/  IMAD.MOV.U32 R194, RZ, RZ, R27 ;  /* 0x000000ffffc27224 */ /* 0x000fc600078e001b */
[----:B------:R1:W-:Y:S01]  /*18a90*/  STL.64 [R1+0xdf0], R148 ;  /* 0x000df09401007387 */ /* 0x0003e20000100a00 */
[----:B------:R-:W-:-:S03]  /*18aa0*/  IMAD.MOV.U32 R157, RZ, RZ, R26 ;  /* 0x000000ffff9d7224 */ /* 0x000fc600078e001a */
[----:B------:R1:W-:Y:S04]  /*18ab0*/  STL.64 [R1+0xdf8], R150 ;  /* 0x000df89601007387 */ /* 0x0003e80000100a00 */
[----:B--2---:R-:W2:Y:S04]  /*18ac0*/  LDL.LU.64 R24, [R1+0xa00] ;  /* 0x000a000001187983 */ /* 0x004ea80000300a00 */
[----:B---3--:R-:W2:Y:S04]  /*18ad0*/  LDL.LU.64 R26, [R1+0xa08] ;  /* 0x000a0800011a7983 */ /* 0x008ea80000300a00 */
[----:B----4-:R-:W2:Y:S04]  /*18ae0*/  LDL.LU.64 R28, [R1+0xa10] ;  /* 0x000a1000011c7983 */ /* 0x010ea80000300a00 */
[----:B------:R-:W2:Y:S04]  /*18af0*/  LDL.LU.64 R30, [R1+0xa18] ;  /* 0x000a1800011e7983 */ /* 0x000ea80000300a00 */
        /* <DEDUP_REMOVED lines=11> */
[----:B------:R-:W2:Y:S01]  /*18bb0*/  LDL.LU.64 R54, [R1+0xa78] ;  /* 0x000a780001367983 */ /* 0x000ea20000300a00 */
[----:B------:R-:W-:-:S03]  /*18bc0*/  IMAD.MOV.U32 R20, RZ, RZ, R65 ;  /* 0x000000ffff147224 */ /* 0x000fc600078e0041 */
[----:B------:R-:W2:Y:S01]  /*18bd0*/  LDL.LU.64 R56, [R1+0xa80] ;  /* 0x000a800001387983 */ /* 0x000ea20000300a00 */
[----:B------:R-:W-:-:S03]  /*18be0*/  IMAD.MOV.U32 R21, RZ, RZ, R67 ;  /* 0x000000ffff157224 */ /* 0x000fc600078e0043 */
[----:B------:R-:W2:Y:S01]  /*18bf0*/  LDL.LU.64 R58, [R1+0xa88] ;  /* 0x000a8800013a7983 */ /* 0x000ea20000300a00 */
[----:B------:R-:W-:-:S03]  /*18c00*/  IMAD.MOV.U32 R16, RZ, RZ, R68 ;  /* 0x000000ffff107224 */ /* 0x000fc600078e0044 */
[----:B------:R-:W2:Y:S01]  /*18c10*/  LDL.LU.64 R60, [R1+0xa90] ;  /* 0x000a9000013c7983 */ /* 0x000ea20000300a00 */
[----:B------:R-:W-:-:S03]  /*18c20*/  IMAD.MOV.U32 R17, RZ, RZ, R70 ;  /* 0x000000ffff117224 */ /* 0x000fc600078e0046 */
        /* <DEDUP_REMOVED lines=21> */
[----:B------:R-:W-:Y:S02]  /*18d80*/  IMAD.MOV.U32 R172, RZ, RZ, R97 ;  /* 0x000000ffffac7224 */ /* 0x000fe400078e0061 */
[----:B------:R-:W-:Y:S01]  /*18d90*/  IMAD.MOV.U32 R168, RZ, RZ, R96 ;  /* 0x000000ffffa87224 */ /* 0x000fe200078e0060 */
[----:B------:R-:W2:Y:S01]  /*18da0*/  LDL.LU.64 R92, [R1+0xb10] ;  /* 0x000b1000015c7983 */ /* 0x000ea20000300a00 */
[----:B------:R-:W-:Y:S02]  /*18db0*/  IMAD.MOV.U32 R173, RZ, RZ, R99 ;  /* 0x000000ffffad7224 */ /* 0x000fe400078e0063 */
[----:B------:R-:W-:Y:S01]  /*18dc0*/  IMAD.MOV.U32 R169, RZ, RZ, R98 ;  /* 0x000000ffffa97224 */ /* 0x000fe200078e0062 */
[----:B------:R-:W2:Y:S01]  /*18dd0*/  LDL.LU.64 R94, [R1+0xb18] ;  /* 0x000b1800015e7983 */ /* 0x000ea20000300a00 */
[----:B------:R-:W-:Y:S02]  /*18de0*/  IMAD.MOV.U32 R180, RZ, RZ, R101 ;  /* 0x000000ffffb47224 */ /* 0x000fe400078e0065 */
[----:B------:R-:W-:Y:S01]  /*18df0*/  IMAD.MOV.U32 R176, RZ, RZ, R100 ;  /* 0x000000ffffb07224 */ /* 0x000fe200078e0064 */
[----:B------:R-:W2:Y:S01]  /*18e00*/  LDL.LU.64 R96, [R1+0xb20] ;  /* 0x000b200001607983 */ /* 0x000ea20000300a00 */
[----:B------:R-:W-:-:S02]  /*18e10*/  IMAD.MOV.U32 R181, RZ, RZ, R103 ;  /* 0x000000ffffb57224 */ /* 0x000fc400078e0067 */
        /* <DEDUP_REMOVED lines=54> */
[----:B0-----:R-:W2:Y:S04]  /*19180*/  LDL.LU.64 R144, [R1+0xbe0] ;  /* 0x000be00001907983 */ /* 0x001ea80000300a00 */
[----:B-1----:R-:W2:Y:S04]  /*19190*/  LDL.LU.64 R146, [R1+0xbe8] ;  /* 0x000be80001927983 */ /* 0x002ea80000300a00 */
[----:B------:R-:W2:Y:S04]  /*191a0*/  LDL.LU.64 R148, [R1+0xbf0] ;  /* 0x000bf00001947983 */ /* 0x000ea80000300a00 */
[----:B------:R-:W2:Y:S01]  /*191b0*/  LDL.LU.64 R150, [R1+0xbf8] ;  /* 0x000bf80001967983 */ /* 0x000ea20000300a00 */
[----:B------:R-:W-:Y:S01]  /*191c0*/  UMOV UR12, UR40 ;  /* 0x00000028000c7c82 */ /* 0x000fe20008000000 */
[----:B------:R-:W-:Y:S01]  /*191d0*/  UMOV UR13, UR41 ;  /* 0x00000029000d7c82 */ /* 0x000fe20008000000 */
[----:B------:R-:W-:Y:S01]  /*191e0*/  UMOV UR44, UR24 ;  /* 0x00000018002c7c82 */ /* 0x000fe20008000000 */
[----:B------:R-:W-:Y:S01]  /*191f0*/  UMOV UR45, UR25 ;  /* 0x00000019002d7c82 */ /* 0x000fe20008000000 */
[----:B--2---:R-:W-:-:S06]  /*19200*/  WARPGROUP.ARRIVE ;  /* 0x00000000000079c5 */ /* 0x004fcc0000000000 */
[----:B------:R-:W-:Y:S01]  /*19210*/  HGMMA.64x256x16.F32.BF16 R24, gdesc[UR12].tnspA, R24, gsb0 ;  /* 0x23e000000c1879f0 */ /* 0x000fe20008001818 */
[----:B------:R-:W-:Y:S01]  /*19220*/  UMOV UR16, UR32 ;  /* 0x0000002000107c82 */ /* 0x000fe20008000000 */
[----:B------:R-:W-:Y:S01]  /*19230*/  UMOV UR17, UR33 ;  /* 0x0000002100117c82 */ /* 0x000fe20008000000 */
[----:B------:R-:W-:Y:S02]  /*19240*/  WARPGROUP.DEPBAR.LE gsb0, 0x0 ;  /* 0x00008000000079c5 */ /* 0x000fe40000010000 */
[----:B------:R-:W-:-:S15]  /*19250*/  WARPGROUP.ARRIVE ;  /* 0x00000000000079c5 */ /* 0x000fde0000000000 */
[----:B------:R-:W-:-:S08]  /*19260*/  NOP ;  /* 0x0000000000007918 */ /* 0x000fd00000000000 */
[----:B------:R-:W-:Y:S01]  /*19270*/  HGMMA.64x256x16.F32.BF16 R24, gdesc[UR44].tnspA, R24, gsb0 ;  /* 0x23e000002c1879f0 */ /* 0x000fe20008001818 */
[----:B------:R-:W-:Y:S01]  /*19280*/  UMOV UR20, UR36 ;  /* 0x0000002400147c82 */ /* 0x000fe20008000000 */
[----:B------:R-:W-:Y:S01]  /*19290*/  UMOV UR21, UR37 ;  /* 0x0000002500157c82 */ /* 0x000fe20008000000 */
[----:B------:R-:W-:Y:S02]  /*192a0*/  WARPGROUP.DEPBAR.LE gsb0, 0x0 ;  /* 0x00008000000079c5 */ /* 0x000fe40000010000 */
[----:B------:R-:W-:-:S15]  /*192b0*/  WARPGROUP.ARRIVE ;  /* 0x00000000000079c5 */ /* 0x000fde0000000000 */
[----:B------:R-:W-:-:S08]  /*192c0*/  NOP ;  /* 0x0000000000007918 */ /* 0x000fd00000000000 */
[----:B------:R-:W-:Y:S01]  /*192d0*/  HGMMA.64x256x16.F32.BF16 R24, gdesc[UR16].tnspA, R24, gsb0 ;  /* 0x23e00000101879f0 */ /* 0x000fe20008001818 */
[----:B------:R-:W-:Y:S04]  /*192e0*/  STL [R1+0x1778], R204 ;  /* 0x001778cc01007387 */ /* 0x000fe80000100800 */
        /* <DEDUP_REMOVED lines=20> */
[----:B------:R-:W-:Y:S01]  /*19430*/  STL [R1+0x1724], R245 ;  /* 0x001724f501007387 */ /* 0x000fe20000100800 */
[----:B------:R-:W-:-:S02]  /*19440*/  WARPGROUP.DEPBAR.LE gsb0, 0x0 ;  /* 0x00008000000079c5 */ /* 0x000fc40000010000 */
[----:B------:R-:W-:-:S06]  /*19450*/  WARPGROUP.ARRIVE ;  /* 0x00000000000079c5 */ /* 0x000fcc0000000000 */
[----:B------:R-:W-:Y:S01]  /*19460*/  HGMMA.64x256x16.F32.BF16 R24, gdesc[UR20].tnspA, R24, gsb0 ;  /* 0x23e00000141879f0 */ /* 0x000fe20008001818 */
[----:B------:R-:W-:Y:S04]  /*19470*/  STL [R1+0x1720], R248 ;  /* 0x001720f801007387 */ /* 0x000fe80000100800 */
[----:B------:R-:W-:Y:S01]  /*19480*/  STL [R1+0x171c], R249 ;  /* 0x00171cf901007387 */ /* 0x000fe20000100800 */
[----:B------:R-:W-:-:S03]  /*19490*/  WARPGROUP.DEPBAR.LE gsb0, 0x0 ;  /* 0x00008000000079c5 */ /* 0x000fc60000010000 */
        /* <DEDUP_REMOVED lines=64> */
[----:B0-----:R-:W4:Y:S04]  /*198a0*/  LDL.LU.64 R24, [R1+0x600] ;  /* 0x0006000001187983 */ /* 0x001f280000300a00 */
[----:B-1----:R-:W4:Y:S04]  /*198b0*/  LDL.LU.64 R26, [R1+0x608] ;  /* 0x00060800011a7983 */ /* 0x002f280000300a00 */
[----:B--2---:R-:W2:Y:S04]  /*198c0*/  LDL.LU.64 R28, [R1+0x610] ;  /* 0x00061000011c7983 */ /* 0x004ea80000300a00 */
[----:B---3--:R-:W3:Y:S04]  /*198d0*/  LDL.LU.64 R30, [R1+0x618] ;  /* 0x00061800011e7983 */ /* 0x008ee80000300a00 */
[----:B----4-:R-:W4:Y:S04]  /*198e0*/  LDL.LU.64 R32, [R1+0x620] ;  /* 0x0006200001207983 */ /* 0x010f280000300a00 */
[----:B------:R-:W2:Y:S04]  /*198f0*/  LDL.LU.64 R34, [R1+0x628] ;  /* 0x0006280001227983 */ /* 0x000ea80000300a00 */
[----:B------:R-:W3:Y:S04]  /*19900*/  LDL.LU.64 R36, [R1+0x630] ;  /* 0x0006300001247983 */ /* 0x000ee80000300a00 */
[----:B------:R-:W4:Y:S04]  /*19910*/  LDL.LU.64 R38, [R1+0x638] ;  /* 0x0006380001267983 */ /* 0x000f280000300a00 */
        /* <DEDUP_REMOVED lines=56> */
[----:B---3--:R-:W-:Y:S04]  /*19ca0*/  STL.64 [R1+0x1dd8], R150 ;  /* 0x001dd89601007387 */ /* 0x008fe80000100a00 */
[----:B--2---:R-:W-:Y:S04]  /*19cb0*/  STL.64 [R1+0x1dd0], R148 ;  /* 0x001dd09401007387 */ /* 0x004fe80000100a00 */
[----:B----4-:R-:W-:Y:S04]  /*19cc0*/  STL.64 [R1+0x1dc8], R146 ;  /* 0x001dc89201007387 */ /* 0x010fe80000100a00 */
        /* <DEDUP_REMOVED lines=61> */
[----:B0-----:R-:W2:Y:S04]  /*1a0a0*/  LDL.LU.64 R24, [R1+0x800] ;  /* 0x0008000001187983 */ /* 0x001ea80000300a00 */
        /* <DEDUP_REMOVED lines=63> */
[----:B------:R-:W-:-:S02]  /*1a4a0*/  UIADD3.64 UR40, UR24, 0x380, URZ ;  /* 0x0000038018287897 */ /* 0x000fc4000fffe03f */
[----:B------:R-:W-:Y:S01]  /*1a4b0*/  UIADD3.64 UR28, UR24, 0x400, URZ ;  /* 0x00000400181c7897 */ /* 0x000fe2000fffe03f */
[----:B------:R-:W-:Y:S01]  /*1a4c0*/  UMOV UR30, UR26 ;  /* 0x0000001a001e7c82 */ /* 0x000fe20008000000 */
[----:B------:R-:W-:Y:S01]  /*1a4d0*/  UMOV UR31, UR27 ;  /* 0x0000001b001f7c82 */ /* 0x000fe20008000000 */
[----:B--2---:R-:W-:-:S06]  /*1a4e0*/  WARPGROUP.ARRIVE ;  /* 0x00000000000079c5 */ /* 0x004fcc0000000000 */
[----:B------:R-:W-:Y:S01]  /*1a4f0*/  HGMMA.64x256x16.F32.BF16 R24, gdesc[UR40].tnspA, R24, gsb0 ;  /* 0x23e00000281879f0 */ /* 0x000fe20008001818 */
[----:B------:R-:W-:Y:S02]  /*1a500*/  UIADD3.64 UR32, UR24, 0x480, URZ ;  /* 0x0000048018207897 */ /* 0x000fe4000fffe03f */
[----:B------:R-:W-:Y:S02]  /*1a510*/  WARPGROUP.DEPBAR.LE gsb0, 0x0 ;  /* 0x00008000000079c5 */ /* 0x000fe40000010000 */
[----:B------:R-:W-:-:S15]  /*1a520*/  WARPGROUP.ARRIVE ;  /* 0x00000000000079c5 */ /* 0x000fde0000000000 */
[----:B------:R-:W-:-:S08]  /*1a530*/  NOP ;  /* 0x0000000000007918 */ /* 0x000fd00000000000 */
        /* <DEDUP_REMOVED lines=74> */
[----:B------:R0:W-:Y:S01]  /*1a9e0*/  STL.64 [R1+0x9f8], R150 ;  /* 0x0009f89601007387 */ /* 0x0001e20000100a00 */
[----:B------:R-:W-:-:S02]  /*1a9f0*/  IMAD.MOV.U32 R251, RZ, RZ, R134 ;  /* 0x000000fffffb7224 */ /* 0x000fc400078e0086 */
[----:B------:R-:W-:Y:S01]  /*1aa00*/  IMAD.MOV.U32 R250, RZ, RZ, R132 ;  /* 0x000000fffffa7224 */ /* 0x000fe200078e0084 */
[----:B0-----:R-:W2:Y:S04]  /*1aa10*/  LDL.LU.64 R150, [R1+0x1dd8] ;  /* 0x001dd80001967983 */ /* 0x001ea80000300a00 */
        /* <DEDUP_REMOVED lines=254> */
[----:B--2---:R-:W-:Y:S04]  /*1ba00*/  STL.64 [R1+0x1bd8], R130 ;  /* 0x001bd88201007387 */ /* 0x004fe80000100a00 */
[----:B----4-:R-:W-:Y:S04]  /*1ba10*/  STL.64 [R1+0x1bd0], R128 ;  /* 0x001bd08001007387 */ /* 0x010fe80000100a00 */
[----:B---3--:R-:W-:Y:S04]  /*1ba20*/  STL.64 [R1+0x1bc8], R126 ;  /* 0x001bc87e01007387 */ /* 0x008fe80000100a00 */
        /* <DEDUP_REMOVED lines=56> */
[----:B------:R-:W-:Y:S04]  /*1bdb0*/  STL [R1+0x1a00], R12 ;  /* 0x001a000c01007387 */ /* 0x000fe80000100800 */
[----:B------:R-:W-:Y:S04]  /*1bdc0*/  STL.64 [R1+0x19f8], R10 ;  /* 0x0019f80a01007387 */ /* 0x000fe80000100a00 */
[----:B------:R-:W-:Y:S04]  /*1bdd0*/  STL.64 [R1+0x19f0], R8 ;  /* 0x0019f00801007387 */ /* 0x000fe80000100a00 */
[----:B------:R0:W-:Y:S04]  /*1bde0*/  STL [R1+0x19ec], R4 ;  /* 0x0019ec0401007387 */ /* 0x0001e80000100800 */
        /* <DEDUP_REMOVED lines=66> */
[----:B------:R-:W3:Y:S01]  /*1c210*/  LDL.LU.64 R132, [R1+0x3b0] ;  /* 0x0003b00001847983 */ /* 0x000ee20000300a00 */
[----:B------:R-:W-:Y:S01]  /*1c220*/  UMOV UR30, UR26 ;  /* 0x0000001a001e7c82 */ /* 0x000fe20008000000 */
[----:B------:R-:W-:Y:S01]  /*1c230*/  UMOV UR31, UR27 ;  /* 0x0000001b001f7c82 */ /* 0x000fe20008000000 */
[----:B------:R-:W-:Y:S01]  /*1c240*/  UIADD3.64 UR32, UR24, 0x880, URZ ;  /* 0x0000088018207897 */ /* 0x000fe2000fffe03f */
[----:B------:R-:W3:Y:S01]  /*1c250*/  LDL.LU.64 R134, [R1+0x3b8] ;  /* 0x0003b80001867983 */ /* 0x000ee20000300a00 */
[----:B------:R-:W-:-:S03]  /*1c260*/  UIADD3.64 UR36, UR24, 0x900, URZ ;  /* 0x0000090018247897 */ /* 0x000fc6000fffe03f */
[----:B------:R-:W3:Y:S04]  /*1c270*/  LDL.LU.64 R136, [R1+0x3c0] ;  /* 0x0003c00001887983 */ /* 0x000ee80000300a00 */
[----:B------:R-:W3:Y:S04]  /*1c280*/  LDL.LU.64 R138, [R1+0x3c8] ;  /* 0x0003c800018a7983 */ /* 0x000ee80000300a00 */
[----:B------:R-:W3:Y:S04]  /*1c290*/  LDL.LU.64 R140, [R1+0x3d0] ;  /* 0x0003d000018c7983 */ /* 0x000ee80000300a00 */
[----:B------:R-:W3:Y:S04]  /*1c2a0*/  LDL.LU.64 R142, [R1+0x3d8] ;  /* 0x0003d800018e7983 */ /* 0x000ee80000300a00 */
[----:B------:R-:W3:Y:S04]  /*1c2b0*/  LDL.LU.64 R144, [R1+0x3e0] ;  /* 0x0003e00001907983 */ /* 0x000ee80000300a00 */
[----:B------:R-:W3:Y:S04]  /*1c2c0*/  LDL.LU.64 R146, [R1+0x3e8] ;  /* 0x0003e80001927983 */ /* 0x000ee80000300a00 */
[----:B------:R-:W3:Y:S04]  /*1c2d0*/  LDL.LU.64 R148, [R1+0x3f0] ;  /* 0x0003f00001947983 */ /* 0x000ee80000300a00 */
[----:B------:R-:W3:Y:S01]  /*1c2e0*/  LDL.LU.64 R150, [R1+0x3f8] ;  /* 0x0003f80001967983 */ /* 0x000ee20000300a00 */
[----:B--2---:R-:W-:-:S06]  /*1c2f0*/  WARPGROUP.ARRIVE ;  /* 0x00000000000079c5 */ /* 0x004fcc0000000000 */
[----:B------:R-:W-:Y:S03]  /*1c300*/  HGMMA.64x256x16.F32.BF16 R4, gdesc[UR40].tnspA, R4, gsb0 ;  /* 0x23e00000280479f0 */ /* 0x000fe60008001804 */
        /* <DEDUP_REMOVED lines=77> */
[----:B0-----:R-:W3:Y:S04]  /*1c7e0*/  LDL.LU.64 R130, [R1+0x1bd8] ;  /* 0x001bd80001827983 */ /* 0x001ee80000300a00 */
        /* <DEDUP_REMOVED lines=53> */
[----:B------:R-:W-:Y:S01]  /*1cb40*/  UMOV UR12, UR40 ;  /* 0x00000028000c7c82 */ /* 0x000fe20008000000 */
[----:B------:R-:W-:Y:S01]  /*1cb50*/  UMOV UR13, UR41 ;  /* 0x00000029000d7c82 */ /* 0x000fe20008000000 */
[----:B------:R-:W-:Y:S01]  /*1cb60*/  UMOV UR30, UR46 ;  /* 0x0000002e001e7c82 */ /* 0x000fe20008000000 */
[----:B------:R-:W-:Y:S01]  /*1cb70*/  UMOV UR31, UR47 ;  /* 0x0000002f001f7c82 */ /* 0x000fe20008000000 */
[----:B------:R-:W-:Y:S01]  /*1cb80*/  UMOV UR16, UR32 ;  /* 0x0000002000107c82 */ /* 0x000fe20008000000 */
[----:B------:R-:W-:Y:S01]  /*1cb90*/  UMOV UR17, UR33 ;  /* 0x0000002100117c82 */ /* 0x000fe20008000000 */
[----:B------:R-:W-:Y:S01]  /*1cba0*/  UMOV UR20, UR36 ;  /* 0x0000002400147c82 */ /* 0x000fe20008000000 */
[----:B------:R-:W-:Y:S01]  /*1cbb0*/  UMOV UR21, UR37 ;  /* 0x0000002500157c82 */ /* 0x000fe20008000000 */
[----:B------:R0:W5:Y:S04]  /*1cbc0*/  LDL.LU.64 R22, [R1+0x1a28] ;  /* 0x001a280001167983 */ /* 0x0001680000300a00 */
[----:B------:R0:W5:Y:S04]  /*1cbd0*/  LDL.LU.64 R20, [R1+0x1a20] ;  /* 0x001a200001147983 */ /* 0x0001680000300a00 */
[----:B------:R0:W5:Y:S04]  /*1cbe0*/  LDL.LU.64 R18, [R1+0x1a18] ;  /* 0x001a180001127983 */ /* 0x0001680000300a00 */
[----:B------:R0:W5:Y:S01]  /*1cbf0*/  LDL.LU.64 R16, [R1+0x1a10] ;  /* 0x001a100001107983 */ /* 0x0001620000300a00 */
[----:B------:R-:W-:-:S03]  /*1cc00*/  IMAD.MOV.U32 R188, RZ, RZ, R4 ;  /* 0x000000ffffbc7224 */ /* 0x000fc600078e0004 */
[----:B------:R0:W5:Y:S04]  /*1cc10*/  LDL.LU.64 R14, [R1+0x1a08] ;  /* 0x001a0800010e7983 */ /* 0x0001680000300a00 */
[----:B------:R-:W2:Y:S04]  /*1cc20*/  LDL.LU R12, [R1+0x1a00] ;  /* 0x001a0000010c7983 */ /* 0x000ea80000300800 */
[----:B------:R-:W2:Y:S04]  /*1cc30*/  LDL.LU.64 R10, [R1+0x19f8] ;  /* 0x0019f800010a7983 */ /* 0x000ea80000300a00 */
[----:B------:R-:W4:Y:S04]  /*1cc40*/  LDL.LU.64 R8, [R1+0x19f0] ;  /* 0x0019f00001087983 */ /* 0x000f280000300a00 */
[----:B------:R-:W2:Y:S01]  /*1cc50*/  LDL.LU R4, [R1+0x19ec] ;  /* 0x0019ec0001047983 */ /* 0x000ea20000300800 */
[----:B---3--:R-:W-:-:S06]  /*1cc60*/  WARPGROUP.ARRIVE ;  /* 0x00000000000079c5 */ /* 0x008fcc0000000000 */
        /* <DEDUP_REMOVED lines=78> */
[----:B-1----:R-:W3:Y:S04]  /*1d150*/  LDL.LU R151, [R1+0x19e8] ;  /* 0x0019e80001977983 */ /* 0x002ee80000300800 */
[----:B------:R-:W4:Y:S04]  /*1d160*/  LDL.LU.64 R48, [R1+0x19e0] ;  /* 0x0019e00001307983 */ /* 0x000f280000300a00 */
        /* <DEDUP_REMOVED lines=12> */
[----:B------:R-:W-:-:S02]  /*1d230*/  IMAD.MOV.U32 R193, RZ, RZ, R5 ;  /* 0x000000ffffc17224 */ /* 0x000fc400078e0005 */
[----:B------:R-:W-:Y:S02]  /*1d240*/  IMAD.MOV.U32 R189, RZ, RZ, R6 ;  /* 0x000000ffffbd7224 */ /* 0x000fe400078e0006 */
[----:B--2---:R-:W-:Y:S02]  /*1d250*/  IMAD.MOV.U32 R191, RZ, RZ, R4 ;  /* 0x000000ffffbf7224 */ /* 0x004fe400078e0004 */
[----:B------:R-:W-:Y:S02]  /*1d260*/  IMAD.MOV.U32 R205, RZ, RZ, R2 ;  /* 0x000000ffffcd7224 */ /* 0x000fe400078e0002 */
[----:B------:R-:W-:Y:S02]  /*1d270*/  IMAD.MOV.U32 R195, RZ, RZ, R7 ;  /* 0x000000ffffc37224 */ /* 0x000fe400078e0007 */
[----:B----4-:R-:W-:Y:S02]  /*1d280*/  IMAD.MOV.U32 R13, RZ, RZ, R49 ;  /* 0x000000ffff0d7224 */ /* 0x010fe400078e0031 */
[----:B------:R-:W-:-:S02]  /*1d290*/  IMAD.MOV.U32 R7, RZ, RZ, R48 ;  /* 0x000000ffff077224 */ /* 0x000fc400078e0030 */
[----:B---3--:R-:W-:Y:S02]  /*1d2a0*/  IMAD.MOV.U32 R190, RZ, RZ, R47 ;  /* 0x000000ffffbe7224 */ /* 0x008fe400078e002f */
[----:B------:R-:W-:Y:S02]  /*1d2b0*/  IMAD.MOV.U32 R2, RZ, RZ, R46 ;  /* 0x000000ffff027224 */ /* 0x000fe400078e002e */
[----:B------:R-:W-:Y:S02]  /*1d2c0*/  IMAD.MOV.U32 R4, RZ, RZ, R45 ;  /* 0x000000ffff047224 */ /* 0x000fe400078e002d */
[----:B------:R-:W-:Y:S02]  /*1d2d0*/  IMAD.MOV.U32 R208, RZ, RZ, R44 ;  /* 0x000000ffffd07224 */ /* 0x000fe400078e002c */
[----:B------:R-:W-:Y:S02]  /*1d2e0*/  IMAD.MOV.U32 R209, RZ, RZ, R43 ;  /* 0x000000ffffd17224 */ /* 0x000fe400078e002b */
[----:B------:R-:W-:-:S02]  /*1d2f0*/  IMAD.MOV.U32 R232, RZ, RZ, R42 ;  /* 0x000000ffffe87224 */ /* 0x000fc400078e002a */
[----:B------:R-:W-:Y:S02]  /*1d300*/  IMAD.MOV.U32 R233, RZ, RZ, R41 ;  /* 0x000000ffffe97224 */ /* 0x000fe400078e0029 */
        /* <DEDUP_REMOVED lines=17> */
[----:B------:R-:W2:Y:S04]  /*1d420*/  LDL.LU.64 R24, [R1] ;  /* 0x0000000001187983 */ /* 0x000ea80000300a00 */
        /* <DEDUP_REMOVED lines=83> */
[----:B------:R-:W-:Y:S01]  /*1d960*/  HGMMA.64x256x16.F32.BF16 R24, gdesc[UR36].tnspA, R24, gsb0 ;  /* 0x23e00000241879f0 */ /* 0x000fe20008001818 */
        /* <DEDUP_REMOVED lines=16> */
[----:B------:R-:W-:Y:S01]  /*1da70*/  IMAD.MOV.U32 R232, RZ, RZ, R7 ;  /* 0x000000ffffe87224 */ /* 0x000fe200078e0007 */
[-C--:B------:R-:W-:Y:S01]  /*1da80*/  IADD3 R7, P0, R10, R12.reuse, RZ ;  /* 0x0000000c0a077210 */ /* 0x080fe20007f1e0ff */
[----:B------:R-:W-:Y:S01]  /*1da90*/  IMAD.MOV.U32 R233, RZ, RZ, R13 ;  /* 0x000000ffffe97224 */ /* 0x000fe200078e000d */
[----:B------:R-:W-:Y:S01]  /*1daa0*/  IADD3 R13, P1, R8, R12, RZ ;  /* 0x0000000c080d7210 */ /* 0x000fe20007f3e0ff */
[----:B------:R-:W-:-:S02]  /*1dab0*/  IMAD.MOV.U32 R209, RZ, RZ, R191 ;  /* 0x000000ffffd17224 */ /* 0x000fc400078e00bf */
[----:B------:R-:W-:Y:S02]  /*1dac0*/  IMAD.MOV.U32 R208, RZ, RZ, R190 ;  /* 0x000000ffffd07224 */ /* 0x000fe400078e00be */
[--C-:B------:R-:W-:Y:S02]  /*1dad0*/  IMAD.X R10, R11, 0x1, R0.reuse, P0 ;  /* 0x000000010b0a7824 */ /* 0x100fe400000e0600 */
[----:B------:R-:W-:Y:S01]  /*1dae0*/  IMAD.X R8, R9, 0x1, R0, P1 ;  /* 0x0000000109087824 */ /* 0x000fe200008e0600 */
[----:B------:R-:W-:Y:S02]  /*1daf0*/  WARPGROUP.DEPBAR.LE gsb0, 0x0 ;  /* 0x00008000000079c5 */ /* 0x000fe40000010000 */
[----:B------:R-:W-:Y:S04]  /*1db00*/  STL.64 [R1], R24 ;  /* 0x0000001801007387 */ /* 0x000fe80000100a00 */
        /* <DEDUP_REMOVED lines=63> */
[----:B-1----:R-:W2:Y:S04]  /*1df00*/  LDL.LU.64 R150, [R1+0x1978] ;  /* 0x0019780001967983 */ /* 0x002ea80000300a00 */
        /* <DEDUP_REMOVED lines=65> */
[----:B------:R-:W3:Y:S04]  /*1e320*/  LDL.LU R11, [R1+0xedc] ;  /* 0x000edc00010b7983 */ /* 0x000ee80000300800 */
[----:B------:R-:W4:Y:S01]  /*1e330*/  LDL R9, [R1+0x16d0] ;  /* 0x0016d00001097983 */ /* 0x000f220000100800 */
[----:B------:R-:W-:-:S05]  /*1e340*/  VIADD R199, R199, 0x1 ;  /* 0x00000001c7c77836 */ /* 0x000fca0000000000 */
[----:B----4-:R-:W-:Y:S02]  /*1e350*/  ISETP.NE.U32.AND P0, PT, R199, R9, PT ;  /* 0x00000009c700720c */ /* 0x010fe40003f05070 */
[----:B------:R-:W4:Y:S02]  /*1e360*/  LDL.LU R9, [R1+0x1698] ;  /* 0x0016980001097983 */ /* 0x000f240000300800 */
[----:B----4-:R-:W-:-:S05]  /*1e370*/  IADD3 R9, P3, R9, R12, RZ ;  /* 0x0000000c09097210 */ /* 0x010fca0007f7e0ff */
[----:B------:R1:W-:Y:S04]  /*1e380*/  STL [R1+0x1698], R9 ;  /* 0x0016980901007387 */ /* 0x0003e80000100800 */
[----:B-1----:R-:W4:Y:S02]  /*1e390*/  LDL.LU R9, [R1+0x1690] ;  /* 0x0016900001097983 */ /* 0x002f240000300800 */
        /* <DEDUP_REMOVED lines=8> */
[----:B-1----:R-:W4:Y:S01]  /*1e420*/  LDL.LU R9, [R1+0x1670] ;  /* 0x0016700001097983 */ /* 0x002f220000300800 */
[----:B------:R-:W-:-:S05]  /*1e430*/  IADD3 R204, P1, R204, R12, RZ ;  /* 0x0000000ccccc7210 */ /* 0x000fca0007f3e0ff */
[----:B------:R1:W-:Y:S04]  /*1e440*/  STL [R1+0x1678], R204 ;  /* 0x001678cc01007387 */ /* 0x0003e80000100800 */
[----:B-1----:R0:W5:Y:S01]  /*1e450*/  LDL.LU R204, [R1+0x1778] ;  /* 0x0017780001cc7983 */ /* 0x0021620000300800 */
[----:B----4-:R-:W-:-:S03]  /*1e460*/  IADD3 R9, P2, R9, R12, RZ ;  /* 0x0000000c09097210 */ /* 0x010fc60007f5e0ff */
[----:B------:R-:W4:Y:S04]  /*1e470*/  LDL.LU R12, [R1+0x1694] ;  /* 0x00169400010c7983 */ /* 0x000f280000300800 */
[----:B------:R1:W-:Y:S04]  /*1e480*/  STL [R1+0x1670], R9 ;  /* 0x0016700901007387 */ /* 0x0003e80000100800 */
[----:B-1----:R-:W2:Y:S01]  /*1e490*/  LDL.LU R9, [R1+0x1668] ;  /* 0x0016680001097983 */ /* 0x002ea20000300800 */
[----:B----4-:R-:W-:-:S05]  /*1e4a0*/  IMAD.X R12, R12, 0x1, R0, P3 ;  /* 0x000000010c0c7824 */ /* 0x010fca00018e0600 */
[----:B------:R1:W-:Y:S02]  /*1e4b0*/  STL [R1+0x1694], R12 ;  /* 0x0016940c01007387 */ /* 0x0003e40000100800 */
[----:B-1----:R-:W1:Y:S02]  /*1e4c0*/  LDC R12, c[0x0][0x238] ;  /* 0x00008e00ff0c7b82 */ /* 0x002e640000000800 */
[----:B-1----:R-:W-:-:S04]  /*1e4d0*/  IMAD.SHL.U32 R12, R12, 0x40, RZ ;  /* 0x000000400c0c7824 */ /* 0x002fc800078e00ff */
[----:B------:R-:W-:-:S05]  /*1e4e0*/  IMAD.SHL.U32 R12, R12, 0x2, RZ ;  /* 0x000000020c0c7824 */ /* 0x000fca00078e00ff */
[----:B--2---:R-:W-:Y:S02]  /*1e4f0*/  IADD3 R9, P3, R9, R12, RZ ;  /* 0x0000000c09097210 */ /* 0x004fe40007f7e0ff */
[----:B------:R-:W2:Y:S04]  /*1e500*/  LDL.LU R12, [R1+0x168c] ;  /* 0x00168c00010c7983 */ /* 0x000ea80000300800 */
[----:B------:R1:W-:Y:S04]  /*1e510*/  STL [R1+0x1668], R9 ;  /* 0x0016680901007387 */ /* 0x0003e80000100800 */
[----:B-1----:R-:W4:Y:S01]  /*1e520*/  LDL.LU R9, [R1+0x1660] ;  /* 0x0016600001097983 */ /* 0x002f220000300800 */
[----:B--2---:R-:W-:-:S05]  /*1e530*/  IMAD.X R12, R12, 0x1, R0, P4 ;  /* 0x000000010c0c7824 */ /* 0x004fca00020e0600 */
[----:B------:R1:W-:Y:S02]  /*1e540*/  STL [R1+0x168c], R12 ;  /* 0x00168c0c01007387 */ /* 0x0003e40000100800 */
[----:B-1----:R-:W1:Y:S02]  /*1e550*/  LDC R12, c[0x0][0x238] ;  /* 0x00008e00ff0c7b82 */ /* 0x002e640000000800 */
[----:B-1----:R-:W-:-:S04]  /*1e560*/  IMAD.SHL.U32 R12, R12, 0x40, RZ ;  /* 0x000000400c0c7824 */ /* 0x002fc800078e00ff */
[----:B------:R-:W-:-:S05]  /*1e570*/  IMAD.SHL.U32 R12, R12, 0x2, RZ ;  /* 0x000000020c0c7824 */ /* 0x000fca00078e00ff */
[----:B----4-:R-:W-:Y:S02]  /*1e580*/  IADD3 R9, P4, R9, R12, RZ ;  /* 0x0000000c09097210 */ /* 0x010fe40007f9e0ff */
        /* <DEDUP_REMOVED lines=728> */
[----:B----4-:R-:W-:-:S05]  /*21310*/  IADD3 R9, P1, R9, R12, RZ ;  /* 0x0000000c09097210 */ /* 0x010fca0007f3e0ff */
[----:B------:R1:W-:Y:S04]  /*21320*/  STL [R1+0x13d8], R9 ;  /* 0x0013d80901007387 */ /* 0x0003e80000100800 */
[----:B-1----:R-:W2:Y:S02]  /*21330*/  LDL.LU R9, [R1+0x13fc] ;  /* 0x0013fc0001097983 */ /* 0x002ea40000300800 */
[----:B--2---:R-:W-:-:S05]  /*21340*/  IMAD.X R9, R9, 0x1, R0, P2 ;  /* 0x0000000109097824 */ /* 0x004fca00010e0600 */
[----:B------:R1:W-:Y:S04]  /*21350*/  STL [R1+0x13fc], R9 ;  /* 0x0013fc0901007387 */ /* 0x0003e80000100800 */
[----:B-1----:R-:W2:Y:S02]  /*21360*/  LDL.LU R9, [R1+0x13d0] ;  /* 0x0013d00001097983 */ /* 0x002ea40000300800 */
        /* <DEDUP_REMOVED lines=329> */
[----:B------:R1:W-:Y:S01]  /*22800*/  STL [R1+0x12d4], R12 ;  /* 0x0012d40c01007387 */ /* 0x0003e20000100800 */
[----:B----4-:R-:W-:-:S03]  /*22810*/  IADD3 R9, P3, R9, UR5, RZ ;  /* 0x0000000509097c10 */ /* 0x010fc6000ff7e0ff */
[----:B-1----:R-:W2:Y:S04]  /*22820*/  LDL.LU R12, [R1+0x12cc] ;  /* 0x0012cc00010c7983 */ /* 0x002ea80000300800 */
        /* <DEDUP_REMOVED lines=32> */
[----:B--2---:R-:W-:-:S05]  /*22a30*/  IADD3.X R12, R12, UR6, RZ, P3, !PT ;  /* 0x000000060c0c7c10 */ /* 0x004fca0009ffe4ff */
        /* <DEDUP_REMOVED lines=246> */
[----:B------:R-:W-:Y:S01]  /*239a0*/  STL [R1+0x118c], R12 ;  /* 0x00118c0c01007387 */ /* 0x000fe20000100800 */
[----:B----4-:R-:W-:-:S05]  /*239b0*/  IADD3 R9, P2, R9, UR5, RZ ;  /* 0x0000000509097c10 */ /* 0x010fca000ff5e0ff */
[----:B------:R1:W-:Y:S04]  /*239c0*/  STL [R1+0x1160], R9 ;  /* 0x0011600901007387 */ /* 0x0003e80000100800 */
[----:B-1----:R-:W2:Y:S02]  /*239d0*/  LDL.LU R9, [R1+0x1184] ;  /* 0x0011840001097983 */ /* 0x002ea40000300800 */
[----:B--2---:R-:W-:-:S05]  /*239e0*/  IADD3.X R9, R9, UR6, RZ, P3, !PT ;  /* 0x0000000609097c10 */ /* 0x004fca0009ffe4ff */
[----:B------:R1:W-:Y:S04]  /*239f0*/  STL [R1+0x1184], R9 ;  /* 0x0011840901007387 */ /* 0x0003e80000100800 */
[----:B------:R-:W2:Y:S04]  /*23a00*/  LDL.LU R12, [R1+0x1158] ;  /* 0x00115800010c7983 */ /* 0x000ea80000300800 */
[----:B-1----:R-:W4:Y:S01]  /*23a10*/  LDL.LU R9, [R1+0x117c] ;  /* 0x00117c0001097983 */ /* 0x002f220000300800 */
[----:B--2---:R-:W-:Y:S02]  /*23a20*/  IADD3 R12, P3, R12, UR5, RZ ;  /* 0x000000050c0c7c10 */ /* 0x004fe4000ff7e0ff */
[----:B----4-:R-:W-:-:S03]  /*23a30*/  IADD3.X R9, R9, UR6, RZ, P4, !PT ;  /* 0x0000000609097c10 */ /* 0x010fc6000a7fe4ff */
[----:B------:R1:W-:Y:S04]  /*23a40*/  STL [R1+0x1158], R12 ;  /* 0x0011580c01007387 */ /* 0x0003e80000100800 */
[----:B------:R2:W-:Y:S04]  /*23a50*/  STL [R1+0x117c], R9 ;  /* 0x00117c0901007387 */ /* 0x0005e80000100800 */
[----:B-1----:R-:W4:Y:S04]  /*23a60*/  LDL.LU R12, [R1+0x1150] ;  /* 0x00115000010c7983 */ /* 0x002f280000300800 */
[----:B--2---:R-:W2:Y:S01]  /*23a70*/  LDL.LU R9, [R1+0x1174] ;  /* 0x0011740001097983 */ /* 0x004ea20000300800 */
[----:B----4-:R-:W-:-:S02]  /*23a80*/  IADD3 R12, P4, R12, UR5, RZ ;  /* 0x000000050c0c7c10 */ /* 0x010fc4000ff9e0ff */
[----:B--2---:R-:W-:-:S03]  /*23a90*/  IADD3.X R9, R9, UR6, RZ, P5, !PT ;  /* 0x0000000609097c10 */ /* 0x004fc6000affe4ff */
        /* <DEDUP_REMOVED lines=370> */
[----:B------:R-:W-:-:S02]  /*251c0*/  IADD3 R205, P6, R205, UR5, RZ ;  /* 0x00000005cdcd7c10 */ /* 0x000fc4000ffde0ff */
[----:B------:R-:W-:-:S03]  /*251d0*/  IADD3.X R208, R208, UR6, RZ, P1, !PT ;  /* 0x00000006d0d07c10 */ /* 0x000fc60008ffe4ff */
[----:B------:R1:W-:Y:S01]  /*251e0*/  STL [R1+0xf60], R205 ;  /* 0x000f60cd01007387 */ /* 0x0003e20000100800 */
[----:B------:R-:W-:Y:S02]  /*251f0*/  IADD3.X R212, R212, UR6, RZ, P3, !PT ;  /* 0x00000006d4d47c10 */ /* 0x000fe40009ffe4ff */
[----:B------:R-:W-:Y:S01]  /*25200*/  IADD3 R213, P3, R213, UR5, RZ ;  /* 0x00000005d5d57c10 */ /* 0x000fe2000ff7e0ff */
[----:B-1----:R0:W5:Y:S04]  /*25210*/  LDL.LU R205, [R1+0x1774] ;  /* 0x0017740001cd7983 */ /* 0x0021680000300800 */
[----:B------:R1:W-:Y:S01]  /*25220*/  STL [R1+0xf84], R208 ;  /* 0x000f84d001007387 */ /* 0x0003e20000100800 */
[----:B------:R-:W-:Y:S02]  /*25230*/  IADD3.X R216, R216, UR6, RZ, P4, !PT ;  /* 0x00000006d8d87c10 */ /* 0x000fe4000a7fe4ff */
[----:B------:R-:W-:Y:S01]  /*25240*/  IADD3 R217, P4, R217, UR5, RZ ;  /* 0x00000005d9d97c10 */ /* 0x000fe2000ff9e0ff */
[----:B-1----:R0:W5:Y:S01]  /*25250*/  LDL.LU R208, [R1+0x1770] ;  /* 0x0017700001d07983 */ /* 0x0021620000300800 */
[----:B------:R-:W-:-:S02]  /*25260*/  IADD3.X R220, R220, UR6, RZ, P5, !PT ;  /* 0x00000006dcdc7c10 */ /* 0x000fc4000affe4ff */
[----:B------:R-:W-:Y:S02]  /*25270*/  IADD3 R221, P5, R221, UR5, RZ ;  /* 0x00000005dddd7c10 */ /* 0x000fe4000ffbe0ff */
[----:B------:R-:W-:Y:S02]  /*25280*/  IADD3.X R224, R224, UR6, RZ, P6, !PT ;  /* 0x00000006e0e07c10 */ /* 0x000fe4000b7fe4ff */
[----:B------:R-:W-:Y:S02]  /*25290*/  IADD3 R225, P6, R225, UR5, RZ ;  /* 0x00000005e1e17c10 */ /* 0x000fe4000ffde0ff */
[----:B------:R-:W-:Y:S02]  /*252a0*/  IADD3.X R236, R236, UR6, RZ, P3, !PT ;  /* 0x00000006ecec7c10 */ /* 0x000fe40009ffe4ff */
[----:B------:R-:W-:Y:S02]  /*252b0*/  IADD3 R237, P3, R237, UR5, RZ ;  /* 0x00000005eded7c10 */ /* 0x000fe4000ff7e0ff */
[----:B------:R-:W-:-:S02]  /*252c0*/  IADD3.X R240, R240, UR6, RZ, P4, !PT ;  /* 0x00000006f0f07c10 */ /* 0x000fc4000a7fe4ff */
[----:B------:R-:W-:Y:S02]  /*252d0*/  IADD3 R241, P4, R241, UR5, RZ ;  /* 0x00000005f1f17c10 */ /* 0x000fe4000ff9e0ff */
[----:B------:R-:W-:Y:S02]  /*252e0*/  IADD3.X R244, R244, UR6, RZ, P5, !PT ;  /* 0x00000006f4f47c10 */ /* 0x000fe4000affe4ff */
[----:B------:R-:W-:Y:S02]  /*252f0*/  IADD3 R245, P5, R245, UR5, RZ ;  /* 0x00000005f5f57c10 */ /* 0x000fe4000ffbe0ff */
[----:B------:R-:W-:Y:S02]  /*25300*/  IADD3.X R248, R248, UR6, RZ, P6, !PT ;  /* 0x00000006f8f87c10 */ /* 0x000fe4000b7fe4ff */
[----:B------:R-:W-:Y:S02]  /*25310*/  IADD3 R249, P6, R249, UR5, RZ ;  /* 0x00000005f9f97c10 */ /* 0x000fe4000ffde0ff */
[----:B----4-:R-:W-:-:S02]  /*25320*/  IADD3 R12, P1, R12, UR5, RZ ;  /* 0x000000050c0c7c10 */ /* 0x010fc4000ff3e0ff */
[----:B--2---:R-:W-:Y:S02]  /*25330*/  IADD3.X R9, R9, UR6, RZ, P2, !PT ;  /* 0x0000000609097c10 */ /* 0x004fe400097fe4ff */
[----:B------:R-:W-:Y:S01]  /*25340*/  IADD3 R209, P2, R209, UR5, RZ ;  /* 0x00000005d1d17c10 */ /* 0x000fe2000ff5e0ff */
[----:B------:R1:W-:Y:S04]  /*25350*/  STL [R1+0xf58], R12 ;  /* 0x000f580c01007387 */ /* 0x0003e80000100800 */
[----:B-1----:R-:W2:Y:S04]  /*25360*/  LDL.LU R12, [R1+0xee0] ;  /* 0x000ee000010c7983 */ /* 0x002ea80000300800 */
[----:B------:R1:W-:Y:S04]  /*25370*/  STL [R1+0xf7c], R9 ;  /* 0x000f7c0901007387 */ /* 0x0003e80000100800 */
[----:B-1----:R-:W4:Y:S04]  /*25380*/  LDL.LU R9, [R1+0xf04] ;  /* 0x000f040001097983 */ /* 0x002f280000300800 */
[----:B------:R1:W-:Y:S04]  /*25390*/  STL [R1+0xf50], R209 ;  /* 0x000f50d101007387 */ /* 0x0003e80000100800 */
[----:B-1----:R0:W5:Y:S04]  /*253a0*/  LDL.LU R209, [R1+0x176c] ;  /* 0x00176c0001d17983 */ /* 0x0021680000300800 */
[----:B------:R1:W-:Y:S04]  /*253b0*/  STL [R1+0xf74], R212 ;  /* 0x000f74d401007387 */ /* 0x0003e80000100800 */
[----:B-1----:R0:W5:Y:S04]  /*253c0*/  LDL.LU R212, [R1+0x1768] ;  /* 0x0017680001d47983 */ /* 0x0021680000300800 */
[----:B------:R1:W-:Y:S01]  /*253d0*/  STL [R1+0xf48], R213 ;  /* 0x000f48d501007387 */ /* 0x0003e20000100800 */
[----:B------:R-:W-:-:S03]  /*253e0*/  IADD3.X R228, R228, UR6, RZ, P1, !PT ;  /* 0x00000006e4e47c10 */ /* 0x000fc60008ffe4ff */
[----:B-1----:R0:W5:Y:S04]  /*253f0*/  LDL.LU R213, [R1+0x1764] ;  /* 0x0017640001d57983 */ /* 0x0021680000300800 */
[----:B------:R1:W-:Y:S01]  /*25400*/  STL [R1+0xf6c], R216 ;  /* 0x000f6cd801007387 */ /* 0x0003e20000100800 */
[----:B------:R-:W-:-:S03]  /*25410*/  IADD3 R229, P1, R229, UR5, RZ ;  /* 0x00000005e5e57c10 */ /* 0x000fc6000ff3e0ff */
[----:B-1----:R0:W5:Y:S04]  /*25420*/  LDL.LU R216, [R1+0x1760] ;  /* 0x0017600001d87983 */ /* 0x0021680000300800 */
[----:B------:R1:W-:Y:S01]  /*25430*/  STL [R1+0xf40], R217 ;  /* 0x000f40d901007387 */ /* 0x0003e20000100800 */
[----:B------:R-:W-:-:S03]  /*25440*/  IADD3.X R232, R232, UR6, RZ, P2, !PT ;  /* 0x00000006e8e87c10 */ /* 0x000fc600097fe4ff */
[----:B-1----:R0:W5:Y:S04]  /*25450*/  LDL.LU R217, [R1+0x175c] ;  /* 0x00175c0001d97983 */ /* 0x0021680000300800 */
[----:B------:R1:W-:Y:S01]  /*25460*/  STL [R1+0xf64], R220 ;  /* 0x000f64dc01007387 */ /* 0x0003e20000100800 */
[----:B------:R-:W-:-:S03]  /*25470*/  IADD3 R233, P2, R233, UR5, RZ ;  /* 0x00000005e9e97c10 */ /* 0x000fc6000ff5e0ff */
[----:B-1----:R0:W5:Y:S04]  /*25480*/  LDL.LU R220, [R1+0x1758] ;  /* 0x0017580001dc7983 */ /* 0x0021680000300800 */
[----:B------:R1:W-:Y:S04]  /*25490*/  STL [R1+0xf38], R221 ;  /* 0x000f38dd01007387 */ /* 0x0003e80000100800 */
        /* <DEDUP_REMOVED lines=15> */
[----:B------:R1:W-:Y:S01]  /*25590*/  STL [R1+0xf18], R237 ;  /* 0x000f18ed01007387 */ /* 0x0003e20000100800 */
[----:B------:R-:W-:-:S03]  /*255a0*/  IADD3.X R6, R6, UR6, RZ, P1, !PT ;  /* 0x0000000606067c10 */ /* 0x000fc60008ffe4ff */
        /* <DEDUP_REMOVED lines=14> */
[----:B-1----:R-:W3:Y:S01]  /*25690*/  LDL.LU R6, [R1+0x1718] ;  /* 0x0017180001067983 */ /* 0x002ee20000300800 */
[----:B------:R-:W-:Y:S01]  /*256a0*/  WARPGROUP.ARRIVE ;  /* 0x00000000000079c5 */ /* 0x000fe20000000000 */
[----:B------:R-:W-:Y:S01]  /*256b0*/  UMOV UR12, UR40 ;  /* 0x00000028000c7c82 */ /* 0x000fe20008000000 */
[----:B------:R-:W-:-:S04]  /*256c0*/  UMOV UR13, UR41 ;  /* 0x00000029000d7c82 */ /* 0x000fc80008000000 */
[----:B------:R-:W-:Y:S01]  /*256d0*/  HGMMA.64x256x16.F32.BF16 R24, gdesc[UR12].tnspA, R24, gsb0 ;  /* 0x23e000000c1879f0 */ /* 0x000fe20008001818 */
[----:B------:R-:W-:Y:S02]  /*256e0*/  IADD3 R5, P1, R5, UR5, RZ ;  /* 0x0000000505057c10 */ /* 0x000fe4000ff3e0ff */
[----:B------:R-:W-:-:S03]  /*256f0*/  IADD3.X R3, R3, UR6, RZ, P2, !PT ;  /* 0x0000000603037c10 */ /* 0x000fc600097fe4ff */
[----:B------:R1:W-:Y:S04]  /*25700*/  STL [R1+0xef8], R5 ;  /* 0x000ef80501007387 */ /* 0x0003e80000100800 */
[----:B-1----:R-:W4:Y:S04]  /*25710*/  LDL.LU R5, [R1+0x1714] ;  /* 0x0017140001057983 */ /* 0x002f280000300800 */
[----:B------:R1:W-:Y:S04]  /*25720*/  STL [R1+0xf1c], R3 ;  /* 0x000f1c0301007387 */ /* 0x0003e80000100800 */
[----:B-1----:R-:W4:Y:S01]  /*25730*/  LDL.LU R3, [R1+0x1710] ;  /* 0x0017100001037983 */ /* 0x002f220000300800 */
[----:B------:R-:W-:Y:S01]  /*25740*/  UMOV UR30, UR46 ;  /* 0x0000002e001e7c82 */ /* 0x000fe20008000000 */
[----:B------:R-:W-:Y:S01]  /*25750*/  UMOV UR31, UR47 ;  /* 0x0000002f001f7c82 */ /* 0x000fe20008000000 */
[----:B---3--:R-:W-:-:S05]  /*25760*/  IADD3 R6, P2, R6, UR5, RZ ;  /* 0x0000000506067c10 */ /* 0x008fca000ff5e0ff */
[----:B------:R1:W-:Y:S04]  /*25770*/  STL [R1+0xef0], R6 ;  /* 0x000ef00601007387 */ /* 0x0003e80000100800 */
[----:B-1----:R-:W3:Y:S01]  /*25780*/  LDL.LU R6, [R1+0x170c] ;  /* 0x00170c0001067983 */ /* 0x002ee20000300800 */
[----:B------:R-:W-:Y:S02]  /*25790*/  WARPGROUP.DEPBAR.LE gsb0, 0x0 ;  /* 0x00008000000079c5 */ /* 0x000fe40000010000 */
[----:B------:R-:W-:-:S06]  /*257a0*/  WARPGROUP.ARRIVE ;  /* 0x00000000000079c5 */ /* 0x000fcc0000000000 */
[----:B------:R-:W-:Y:S01]  /*257b0*/  HGMMA.64x256x16.F32.BF16 R24, gdesc[UR28].tnspA, R24, gsb0 ;  /* 0x23e000001c1879f0 */ /* 0x000fe20008001818 */
[----:B------:R-:W-:Y:S01]  /*257c0*/  UMOV UR16, UR32 ;  /* 0x0000002000107c82 */ /* 0x000fe20008000000 */
[----:B------:R-:W-:Y:S01]  /*257d0*/  UMOV UR17, UR33 ;  /* 0x0000002100117c82 */ /* 0x000fe20008000000 */
[----:B------:R-:W-:Y:S02]  /*257e0*/  IADD3.X R2, R2, UR6, RZ, P3, !PT ;  /* 0x0000000602027c10 */ /* 0x000fe40009ffe4ff */
[----:B------:R-:W-:-:S03]  /*257f0*/  IADD3 R4, P3, R4, UR5, RZ ;  /* 0x0000000504047c10 */ /* 0x000fc6000ff7e0ff */
[----:B------:R1:W-:Y:S04]  /*25800*/  STL [R1+0xf14], R2 ;  /* 0x000f140201007387 */ /* 0x0003e80000100800 */
[----:B-1----:R0:W5:Y:S04]  /*25810*/  LDL.LU R2, [R1+0x1708] ;  /* 0x0017080001027983 */ /* 0x0021680000300800 */
[----:B------:R1:W-:Y:S04]  /*25820*/  STL [R1+0xee8], R4 ;  /* 0x000ee80401007387 */ /* 0x0003e80000100800 */
[----:B-1----:R-:W4:Y:S01]  /*25830*/  LDL.LU R4, [R1+0x1704] ;  /* 0x0017040001047983 */ /* 0x002f220000300800 */
[----:B------:R-:W-:Y:S01]  /*25840*/  UMOV UR20, UR36 ;  /* 0x0000002400147c82 */ /* 0x000fe20008000000 */
[----:B------:R-:W-:Y:S01]  /*25850*/  UMOV UR21, UR37 ;  /* 0x0000002500157c82 */ /* 0x000fe20008000000 */
[----:B------:R-:W-:-:S02]  /*25860*/  WARPGROUP.DEPBAR.LE gsb0, 0x0 ;  /* 0x00008000000079c5 */ /* 0x000fc40000010000 */
[----:B------:R-:W-:-:S06]  /*25870*/  WARPGROUP.ARRIVE ;  /* 0x00000000000079c5 */ /* 0x000fcc0000000000 */
[----:B------:R-:W-:Y:S01]  /*25880*/  HGMMA.64x256x16.F32.BF16 R24, gdesc[UR16].tnspA, R24, gsb0 ;  /* 0x23e00000101879f0 */ /* 0x000fe20008001818 */
[----:B---3--:R-:W-:-:S05]  /*25890*/  IADD3.X R6, R6, UR6, RZ, P4, !PT ;  /* 0x0000000606067c10 */ /* 0x008fca000a7fe4ff */
[----:B------:R1:W-:Y:S04]  /*258a0*/  STL [R1+0xf0c], R6 ;  /* 0x000f0c0601007387 */ /* 0x0003e80000100800 */
[----:B-1----:R-:W3:Y:S01]  /*258b0*/  LDL.LU R6, [R1+0x1700] ;  /* 0x0017000001067983 */ /* 0x002ee20000300800 */
[----:B--2---:R-:W-:-:S05]  /*258c0*/  IADD3 R12, P4, R12, UR5, RZ ;  /* 0x000000050c0c7c10 */ /* 0x004fca000ff9e0ff */
[----:B------:R1:W-:Y:S02]  /*258d0*/  STL [R1+0xee0], R12 ;  /* 0x000ee00c01007387 */ /* 0x0003e40000100800 */
[----:B-1----:R-:W1:Y:S01]  /*258e0*/  LDC R12, c[0x0][0x238] ;  /* 0x00008e00ff0c7b82 */ /* 0x002e620000000800 */
[----:B----4-:R-:W-:Y:S02]  /*258f0*/  IADD3.X R3, R3, UR6, RZ, P6, !PT ;  /* 0x0000000603037c10 */ /* 0x010fe4000b7fe4ff */
[----:B------:R-:W-:Y:S02]  /*25900*/  IADD3.X R9, R9, UR6, RZ, P5, !PT ;  /* 0x0000000609097c10 */ /* 0x000fe4000affe4ff */
[----:B------:R-:W-:Y:S01]  /*25910*/  IADD3.X R5, R5, UR6, RZ, P2, !PT ;  /* 0x0000000605057c10 */ /* 0x000fe200097fe4ff */
[----:B------:R2:W-:Y:S01]  /*25920*/  STL [R1+0xefc], R3 ;  /* 0x000efc0301007387 */ /* 0x0005e20000100800 */
[----:B------:R-:W-:Y:S02]  /*25930*/  IADD3.X R4, R4, UR6, RZ, P3, !PT ;  /* 0x0000000604047c10 */ /* 0x000fe40009ffe4ff */
[----:B------:R-:W-:Y:S01]  /*25940*/  IADD3.X R11, R11, UR6, RZ, P4, !PT ;  /* 0x000000060b0b7c10 */ /* 0x000fe2000a7fe4ff */
[----:B--2---:R0:W5:Y:S04]  /*25950*/  LDL.LU R3, [R1+0x16fc] ;  /* 0x0016fc0001037983 */ /* 0x0041680000300800 */
[----:B------:R2:W-:Y:S01]  /*25960*/  STL [R1+0xf04], R9 ;  /* 0x000f040901007387 */ /* 0x0005e20000100800 */
[----:B-1----:R-:W-:-:S02]  /*25970*/  IMAD.SHL.U32 R12, R12, 0x40, RZ ;  /* 0x000000400c0c7824 */ /* 0x002fc400078e00ff */
[----:B--2---:R-:W-:Y:S02]  /*25980*/  IMAD.MOV.U32 R9, RZ, RZ, R8 ;  /* 0x000000ffff097224 */ /* 0x004fe400078e0008 */
[----:B------:R-:W-:Y:S01]  /*25990*/  IMAD.SHL.U32 R12, R12, 0x2, RZ ;  /* 0x000000020c0c7824 */ /* 0x000fe200078e00ff */
[----:B------:R-:W-:Y:S02]  /*259a0*/  WARPGROUP.DEPBAR.LE gsb0, 0x0 ;  /* 0x00008000000079c5 */ /* 0x000fe40000010000 */
[----:B------:R-:W-:-:S06]  /*259b0*/  WARPGROUP.ARRIVE ;  /* 0x00000000000079c5 */ /* 0x000fcc0000000000 */
[----:B------:R-:W-:Y:S01]  /*259c0*/  HGMMA.64x256x16.F32.BF16 R24, gdesc[UR20].tnspA, R24, gsb0 ;  /* 0x23e00000141879f0 */ /* 0x000fe20008001818 */
[----:B------:R-:W-:Y:S01]  /*259d0*/  IMAD.MOV.U32 R8, RZ, RZ, R13 ;  /* 0x000000ffff087224 */ /* 0x000fe200078e000d */
[----:B---3--:R-:W-:-:S05]  /*259e0*/  IADD3.X R6, R6, UR6, RZ, P1, !PT ;  /* 0x0000000606067c10 */ /* 0x008fca0008ffe4ff */
[----:B------:R1:W-:Y:S04]  /*259f0*/  STL [R1+0xef4], R6 ;  /* 0x000ef40601007387 */ /* 0x0003e80000100800 */
[----:B-1----:R0:W5:Y:S04]  /*25a00*/  LDL.LU R6, [R1+0x16f8] ;  /* 0x0016f80001067983 */ /* 0x0021680000300800 */
[----:B------:R1:W-:Y:S04]  /*25a10*/  STL [R1+0xeec], R5 ;  /* 0x000eec0501007387 */ /* 0x0003e80000100800 */
[----:B-1----:R0:W5:Y:S04]  /*25a20*/  LDL.LU R5, [R1+0x16f4] ;  /* 0x0016f40001057983 */ /* 0x0021680000300800 */
[----:B------:R1:W-:Y:S04]  /*25a30*/  STL [R1+0xee4], R4 ;  /* 0x000ee40401007387 */ /* 0x0003e80000100800 */
[----:B-1----:R0:W5:Y:S04]  /*25a40*/  LDL.LU R4, [R1+0x16f0] ;  /* 0x0016f00001047983 */ /* 0x0021680000300800 */
[----:B------:R1:W-:Y:S02]  /*25a50*/  STL [R1+0xedc], R11 ;  /* 0x000edc0b01007387 */ /* 0x0003e40000100800 */
[----:B-1----:R-:W-:-:S02]  /*25a60*/  IMAD.MOV.U32 R11, RZ, RZ, R10 ;  /* 0x000000ffff0b7224 */ /* 0x002fc400078e000a */
[----:B------:R-:W-:Y:S01]  /*25a70*/  IMAD.MOV.U32 R10, RZ, RZ, R7 ;  /* 0x000000ffff0a7224 */ /* 0x000fe200078e0007 */
[----:B------:R-:W-:Y:S02]  /*25a80*/  WARPGROUP.DEPBAR.LE gsb0, 0x0 ;  /* 0x00008000000079c5 */ /* 0x000fe40000010000 */
[----:B0-----:R-:W-:Y:S05]  /*25a90*/  @P0 BRA `(.L_x_1) ;  /* 0xfffffea800c00947 */ /* 0x001fea000383ffff */
[----:B------:R-:W2:Y:S04]  /*25aa0*/  LDL.LU R7, [R1+0x1b8] ;  /* 0x0001b80001077983 */ /* 0x000ea80000300800 */
[----:B------:R-:W3:Y:S04]  /*25ab0*/  LDL.LU R13, [R1+0x778] ;  /* 0x00077800010d7983 */ /* 0x000ee80000300800 */
[----:B-----5:R-:W4:Y:S04]  /*25ac0*/  LDL.LU R2, [R1+0x3a4] ;  /* 0x0003a40001027983 */ /* 0x020f280000300800 */
[----:B------:R-:W2:Y:S04]  /*25ad0*/  LDL.LU R10, [R1+0xba4] ;  /* 0x000ba400010a7983 */ /* 0x000ea80000300800 */
[----:B------:R-:W3:Y:S04]  /*25ae0*/  LDL.LU R11, [R1+0x7a8] ;  /* 0x0007a800010b7983 */ /* 0x000ee80000300800 */
[----:B------:R-:W3:Y:S04]  /*25af0*/  LDL.LU R8, [R1+0x7a0] ;  /* 0x0007a00001087983 */ /* 0x000ee80000300800 */
[----:B------:R-:W3:Y:S04]  /*25b00*/  LDL.LU R12, [R1+0x770] ;  /* 0x00077000010c7983 */ /* 0x000ee80000300800 */
[----:B------:R-:W3:Y:S04]  /*25b10*/  LDL.LU R9, [R1+0x3a8] ;  /* 0x0003a80001097983 */ /* 0x000ee80000300800 */
[----:B------:R-:W3:Y:S04]  /*25b20*/  LDL.LU R0, [R1+0x378] ;  /* 0x0003780001007983 */ /* 0x000ee80000300800 */
[----:B------:R-:W3:Y:S04]  /*25b30*/  LDL.LU R199, [R1+0xba8] ;  /* 0x000ba80001c77983 */ /* 0x000ee80000300800 */
[----:B------:R-:W3:Y:S04]  /*25b40*/  LDL.LU R3, [R1+0xb78] ;  /* 0x000b780001037983 */ /* 0x000ee80000300800 */
[----:B------:R0:W-:Y:S04]  /*25b50*/  STL [R1+0x19e8], R250 ;  /* 0x0019e8fa01007387 */ /* 0x0001e80000100800 */
[----:B0-----:R-:W4:Y:S04]  /*25b60*/  LDL.LU R250, [R1+0xbac] ;  /* 0x000bac0001fa7983 */ /* 0x001f280000300800 */
[----:B------:R0:W-:Y:S04]  /*25b70*/  STL [R1+0x19e4], R249 ;  /* 0x0019e4f901007387 */ /* 0x0001e80000100800 */
[----:B0-----:R-:W2:Y:S04]  /*25b80*/  LDL.LU R249, [R1+0x3ac] ;  /* 0x0003ac0001f97983 */ /* 0x001ea80000300800 */
[----:B------:R0:W-:Y:S04]  /*25b90*/  STL [R1+0x19e0], R248 ;  /* 0x0019e0f801007387 */ /* 0x0001e80000100800 */
[----:B0-----:R-:W3:Y:S04]  /*25ba0*/  LDL.LU R248, [R1+0x7a4] ;  /* 0x0007a40001f87983 */ /* 0x001ee80000300800 */
        /* <DEDUP_REMOVED lines=47> */
[----:B------:R2:W-:Y:S04]  /*25ea0*/  STL [R1+0x197c], R223 ;  /* 0x00197cdf01007387 */ /* 0x0005e80000100800 */
[----:B------:R3:W-:Y:S04]  /*25eb0*/  STL [R1+0x1978], R222 ;  /* 0x001978de01007387 */ /* 0x0007e80000100800 */
[----:B------:R0:W-:Y:S04]  /*25ec0*/  STL [R1+0x1974], R221 ;  /* 0x001974dd01007387 */ /* 0x0001e80000100800 */
        /* <DEDUP_REMOVED lines=18> */
[----:B----4-:R-:W-:-:S03]  /*25ff0*/  IMAD.MOV.U32 R224, RZ, RZ, R240 ;  /* 0x000000ffffe07224 */ /* 0x010fc600078e00f0 */
[----:B------:R-:W-:Y:S04]  /*26000*/  STL [R1+0x1928], R202 ;  /* 0x001928ca01007387 */ /* 0x000fe80000100800 */
[----:B------:R-:W-:Y:S04]  /*26010*/  STL [R1+0x1924], R201 ;  /* 0x001924c901007387 */ /* 0x000fe80000100800 */
[----:B------:R-:W-:Y:S04]  /*26020*/  STL [R1+0x1920], R200 ;  /* 0x001920c801007387 */ /* 0x000fe80000100800 */
[----:B------:R-:W-:Y:S01]  /*26030*/  STL [R1+0x1918], R198 ;  /* 0x001918c601007387 */ /* 0x000fe20000100800 */
[----:B--2---:R-:W-:-:S03]  /*26040*/  IMAD.MOV.U32 R223, RZ, RZ, R239 ;  /* 0x000000ffffdf7224 */ /* 0x004fc600078e00ef */
[----:B------:R-:W-:Y:S04]  /*26050*/  STL [R1+0x1914], R197 ;  /* 0x001914c501007387 */ /* 0x000fe80000100800 */
[----:B------:R-:W-:Y:S04]  /*26060*/  STL [R1+0x1910], R196 ;  /* 0x001910c401007387 */ /* 0x000fe80000100800 */
[----:B------:R-:W-:Y:S01]  /*26070*/  STL [R1+0x190c], R187 ;  /* 0x00190cbb01007387 */ /* 0x000fe20000100800 */
[----:B---3--:R-:W-:-:S03]  /*26080*/  IMAD.MOV.U32 R222, RZ, RZ, R238 ;  /* 0x000000ffffde7224 */ /* 0x008fc600078e00ee */
[----:B------:R-:W-:Y:S04]  /*26090*/  STL [R1+0x1908], R186 ;  /* 0x001908ba01007387 */ /* 0x000fe80000100800 */
[----:B------:R-:W-:Y:S04]  /*260a0*/  STL [R1+0x1904], R185 ;  /* 0x001904b901007387 */ /* 0x000fe80000100800 */
[----:B------:R-:W-:Y:S04]  /*260b0*/  STL [R1+0x1900], R184 ;  /* 0x001900b801007387 */ /* 0x000fe80000100800 */
[----:B------:R-:W-:Y:S01]  /*260c0*/  STL [R1+0x18fc], R183 ;  /* 0x0018fcb701007387 */ /* 0x000fe20000100800 */
[----:B0-----:R-:W-:-:S03]  /*260d0*/  IMAD.MOV.U32 R221, RZ, RZ, R237 ;  /* 0x000000ffffdd7224 */ /* 0x001fc600078e00ed */
        /* <DEDUP_REMOVED lines=50> */
[----:B------:R0:W-:Y:S04]  /*26400*/  STL [R1+0x16f8], R6 ;  /* 0x0016f80601007387 */ /* 0x0001e80000100800 */
[----:B------:R1:W-:Y:S04]  /*26410*/  STL [R1+0x16f4], R5 ;  /* 0x0016f40501007387 */ /* 0x0003e80000100800 */
[----:B------:R2:W-:Y:S01]  /*26420*/  STL [R1+0x16f0], R4 ;  /* 0x0016f00401007387 */ /* 0x0005e20000100800 */
[----:B0-----:R-:W-:Y:S01]  /*26430*/  F2FP.BF16.F32.PACK_AB R6, R227, R228 ;  /* 0x000000e4e306723e */ /* 0x001fe200000010ff */
[----:B------:R-:W-:-:S02]  /*26440*/  IMAD.MOV.U32 R227, RZ, RZ, R243 ;  /* 0x000000ffffe37224 */ /* 0x000fc400078e00f3 */
[----:B------:R-:W-:Y:S01]  /*26450*/  IMAD.MOV.U32 R228, RZ, RZ, R244 ;  /* 0x000000ffffe47224 */ /* 0x000fe200078e00f4 */
[----:B-1----:R-:W-:Y:S01]  /*26460*/  F2FP.BF16.F32.PACK_AB R5, R151, R225 ;  /* 0x000000e19705723e */ /* 0x002fe200000010ff */
[----:B------:R-:W-:Y:S01]  /*26470*/  IMAD.MOV.U32 R225, RZ, RZ, R241 ;  /* 0x000000ffffe17224 */ /* 0x000fe200078e00f1 */
[----:B--2---:R-:W-:-:S03]  /*26480*/  F2FP.BF16.F32.PACK_AB R4, R149, R226 ;  /* 0x000000e29504723e */ /* 0x004fc600000010ff */
[----:B------:R0:W-:Y:S01]  /*26490*/  STL [R1+0xf1c], R5 ;  /* 0x000f1c0501007387 */ /* 0x0001e20000100800 */
[----:B------:R-:W-:-:S03]  /*264a0*/  IMAD.MOV.U32 R226, RZ, RZ, R242 ;  /* 0x000000ffffe27224 */ /* 0x000fc600078e00f2 */
[----:B------:R1:W-:Y:S04]  /*264b0*/  STL [R1+0xf18], R4 ;  /* 0x000f180401007387 */ /* 0x0003e80000100800 */
[----:B------:R2:W-:Y:S01]  /*264c0*/  STL [R1+0xf14], R6 ;  /* 0x000f140601007387 */ /* 0x0005e20000100800 */
[----:B0-----:R-:W-:Y:S02]  /*264d0*/  F2FP.BF16.F32.PACK_AB R5, R229, R230 ;  /* 0x000000e6e505723e */ /* 0x001fe400000010ff */
[----:B-1----:R-:W-:-:S03]  /*264e0*/  F2FP.BF16.F32.PACK_AB R4, R150, R231 ;  /* 0x000000e79604723e */ /* 0x002fc600000010ff */
[----:B------:R0:W-:Y:S01]  /*264f0*/  STL [R1+0xf10], R5 ;  /* 0x000f100501007387 */ /* 0x0001e20000100800 */
[----:B--2---:R-:W-:-:S03]  /*26500*/  F2FP.BF16.F32.PACK_AB R6, R148, R232 ;  /* 0x000000e89406723e */ /* 0x004fc600000010ff */
[----:B------:R1:W-:Y:S04]  /*26510*/  STL [R1+0xf0c], R4 ;  /* 0x000f0c0401007387 */ /* 0x0003e80000100800 */
[----:B------:R-:W-:Y:S01]  /*26520*/  STL [R1+0xf08], R6 ;  /* 0x000f080601007387 */ /* 0x000fe20000100800 */
[----:B0-----:R-:W-:Y:S02]  /*26530*/  F2FP.BF16.F32.PACK_AB R5, R233, R234 ;  /* 0x000000eae905723e */ /* 0x001fe400000010ff */
[----:B-1----:R-:W-:-:S03]  /*26540*/  F2FP.BF16.F32.PACK_AB R4, R235, R236 ;  /* 0x000000eceb04723e */ /* 0x002fc600000010ff */
[----:B------:R-:W-:Y:S04]  /*26550*/  STL [R1+0xf04], R5 ;  /* 0x000f040501007387 */ /* 0x000fe80000100800 */
[----:B------:R0:W-:Y:S04]  /*26560*/  STL [R1+0xf00], R4 ;  /* 0x000f000401007387 */ /* 0x0001e80000100800 */
[----:B------:R-:W2:Y:S04]  /*26570*/  LDL.LU R229, [R1+0x3e8] ;  /* 0x0003e80001e57983 */ /* 0x000ea80000300800 */
[----:B------:R-:W2:Y:S04]  /*26580*/  LDL.LU R230, [R1+0xbe8] ;  /* 0x000be80001e67983 */ /* 0x000ea80000300800 */
[----:B------:R-:W3:Y:S04]  /*26590*/  LDL.LU R231, [R1+0x3e0] ;  /* 0x0003e00001e77983 */ /* 0x000ee80000300800 */
[----:B------:R-:W3:Y:S04]  /*265a0*/  LDL.LU R232, [R1+0xbe0] ;  /* 0x000be00001e87983 */ /* 0x000ee80000300800 */
[----:B------:R-:W4:Y:S04]  /*265b0*/  LDL.LU R233, [R1+0x7dc] ;  /* 0x0007dc0001e97983 */ /* 0x000f280000300800 */
        /* <DEDUP_REMOVED lines=10> */
[----:B------:R-:W4:Y:S01]  /*26660*/  LDL.LU R244, [R1+0xbd0] ;  /* 0x000bd00001f47983 */ /* 0x000f220000300800 */
[----:B0-----:R-:W-:-:S02]  /*26670*/  F2FP.BF16.F32.PACK_AB R4, R147, R221 ;  /* 0x000000dd9304723e */ /* 0x001fc400000010ff */
[----:B------:R-:W-:Y:S02]  /*26680*/  F2FP.BF16.F32.PACK_AB R6, R145, R222 ;  /* 0x000000de9106723e */ /* 0x000fe400000010ff */
[----:B------:R-:W-:Y:S01]  /*26690*/  F2FP.BF16.F32.PACK_AB R5, R223, R224 ;  /* 0x000000e0df05723e */ /* 0x000fe200000010ff */
[----:B------:R0:W-:Y:S01]  /*266a0*/  STL [R1+0xefc], R4 ;  /* 0x000efc0401007387 */ /* 0x0001e20000100800 */
[----:B------:R-:W-:Y:S02]  /*266b0*/  IMAD.MOV.U32 R223, RZ, RZ, R245 ;  /* 0x000000ffffdf7224 */ /* 0x000fe400078e00f5 */
[----:B------:R-:W-:Y:S01]  /*266c0*/  IMAD.MOV.U32 R224, RZ, RZ, R246 ;  /* 0x000000ffffe07224 */ /* 0x000fe200078e00f6 */
[----:B------:R1:W-:Y:S04]  /*266d0*/  STL [R1+0xef8], R6 ;  /* 0x000ef80601007387 */ /* 0x0003e80000100800 */
[----:B------:R1:W-:Y:S01]  /*266e0*/  STL [R1+0xef4], R5 ;  /* 0x000ef40501007387 */ /* 0x0003e20000100800 */
[----:B0-----:R-:W-:-:S02]  /*266f0*/  F2FP.BF16.F32.PACK_AB R4, R225, R226 ;  /* 0x000000e2e104723e */ /* 0x001fc400000010ff */
[----:B-1----:R-:W-:-:S03]  /*26700*/  F2FP.BF16.F32.PACK_AB R6, R146, R227 ;  /* 0x000000e39206723e */ /* 0x002fc600000010ff */
[----:B------:R2:W-:Y:S01]  /*26710*/  STL [R1+0xef0], R4 ;  /* 0x000ef00401007387 */ /* 0x0005e20000100800 */
[----:B------:R-:W-:-:S03]  /*26720*/  F2FP.BF16.F32.PACK_AB R5, R144, R228 ;  /* 0x000000e49005723e */ /* 0x000fc600000010ff */
[----:B------:R3:W-:Y:S04]  /*26730*/  STL [R1+0xeec], R6 ;  /* 0x000eec0601007387 */ /* 0x0007e80000100800 */
[----:B------:R4:W-:Y:S01]  /*26740*/  STL [R1+0xee8], R5 ;  /* 0x000ee80501007387 */ /* 0x0009e20000100800 */
[----:B--2---:R-:W-:-:S05]  /*26750*/  F2FP.BF16.F32.PACK_AB R4, R229, R230 ;  /* 0x000000e6e504723e */ /* 0x004fca00000010ff */
[----:B------:R0:W-:Y:S01]  /*26760*/  STL [R1+0xee4], R4 ;  /* 0x000ee40401007387 */ /* 0x0001e20000100800 */
[----:B---3--:R-:W-:Y:S02]  /*26770*/  F2FP.BF16.F32.PACK_AB R6, R231, R232 ;  /* 0x000000e8e706723e */ /* 0x008fe400000010ff */
[----:B----4-:R-:W-:-:S03]  /*26780*/  F2FP.BF16.F32.PACK_AB R5, R143, R233 ;  /* 0x000000e98f05723e */ /* 0x010fc600000010ff */
[----:B------:R1:W-:Y:S01]  /*26790*/  STL [R1+0xee0], R6 ;  /* 0x000ee00601007387 */ /* 0x0003e20000100800 */
[----:B0-----:R-:W-:-:S03]  /*267a0*/  F2FP.BF16.F32.PACK_AB R4, R141, R234 ;  /* 0x000000ea8d04723e */ /* 0x001fc600000010ff */
[----:B------:R0:W-:Y:S04]  /*267b0*/  STL [R1+0xedc], R5 ;  /* 0x000edc0501007387 */ /* 0x0001e80000100800 */
[----:B------:R2:W-:Y:S01]  /*267c0*/  STL [R1+0xed8], R4 ;  /* 0x000ed80401007387 */ /* 0x0005e20000100800 */
[----:B-1----:R-:W-:-:S05]  /*267d0*/  F2FP.BF16.F32.PACK_AB R6, R235, R236 ;  /* 0x000000eceb06723e */ /* 0x002fca00000010ff */
[----:B------:R1:W-:Y:S01]  /*267e0*/  STL [R1+0xed4], R6 ;  /* 0x000ed40601007387 */ /* 0x0003e20000100800 */
[----:B0-----:R-:W-:Y:S02]  /*267f0*/  F2FP.BF16.F32.PACK_AB R5, R237, R238 ;  /* 0x000000eeed05723e */ /* 0x001fe400000010ff */
[----:B--2---:R-:W-:-:S03]  /*26800*/  F2FP.BF16.F32.PACK_AB R4, R142, R239 ;  /* 0x000000ef8e04723e */ /* 0x004fc600000010ff */
[----:B------:R0:W-:Y:S01]  /*26810*/  STL [R1+0xed0], R5 ;  /* 0x000ed00501007387 */ /* 0x0001e20000100800 */
[----:B-1----:R-:W-:-:S03]  /*26820*/  F2FP.BF16.F32.PACK_AB R6, R140, R240 ;  /* 0x000000f08c06723e */ /* 0x002fc600000010ff */
[----:B------:R1:W-:Y:S04]  /*26830*/  STL [R1+0xecc], R4 ;  /* 0x000ecc0401007387 */ /* 0x0003e80000100800 */
[----:B------:R-:W-:Y:S01]  /*26840*/  STL [R1+0xec8], R6 ;  /* 0x000ec80601007387 */ /* 0x000fe20000100800 */
[----:B0-----:R-:W-:-:S05]  /*26850*/  F2FP.BF16.F32.PACK_AB R5, R241, R242 ;  /* 0x000000f2f105723e */ /* 0x001fca00000010ff */
[----:B------:R-:W-:Y:S01]  /*26860*/  STL [R1+0xec4], R5 ;  /* 0x000ec40501007387 */ /* 0x000fe20000100800 */
[----:B-1----:R-:W-:-:S05]  /*26870*/  F2FP.BF16.F32.PACK_AB R4, R243, R244 ;  /* 0x000000f4f304723e */ /* 0x002fca00000010ff */
        /* <DEDUP_REMOVED lines=23> */
[----:B0-----:R-:W-:Y:S01]  /*269f0*/  F2FP.BF16.F32.PACK_AB R4, R139, R223 ;  /* 0x000000df8b04723e */ /* 0x001fe200000010ff */
[----:B------:R-:W-:Y:S01]  /*26a00*/  IMAD.MOV.U32 R215, RZ, RZ, R247 ;  /* 0x000000ffffd77224 */ /* 0x000fe200078e00f7 */
[----:B------:R-:W-:Y:S01]  /*26a10*/  F2FP.BF16.F32.PACK_AB R6, R137, R224 ;  /* 0x000000e08906723e */ /* 0x000fe200000010ff */
[----:B------:R-:W-:-:S02]  /*26a20*/  IMAD.MOV.U32 R216, RZ, RZ, R248 ;  /* 0x000000ffffd87224 */ /* 0x000fc400078e00f8 */
[----:B------:R3:W-:Y:S01]  /*26a30*/  STL [R1+0xebc], R4 ;  /* 0x000ebc0401007387 */ /* 0x0007e20000100800 */
[----:B------:R-:W-:Y:S02]  /*26a40*/  IMAD.MOV.U32 R217, RZ, RZ, R249 ;  /* 0x000000ffffd97224 */ /* 0x000fe400078e00f9 */
[----:B------:R-:W-:Y:S01]  /*26a50*/  IMAD.MOV.U32 R218, RZ, RZ, R250 ;  /* 0x000000ffffda7224 */ /* 0x000fe200078e00fa */
[----:B------:R4:W-:Y:S01]  /*26a60*/  STL [R1+0xeb8], R6 ;  /* 0x000eb80601007387 */ /* 0x0009e20000100800 */
[----:B------:R-:W-:Y:S02]  /*26a70*/  IMAD.MOV.U32 R219, RZ, RZ, R2 ;  /* 0x000000ffffdb7224 */ /* 0x000fe400078e0002 */
[----:B------:R-:W-:Y:S02]  /*26a80*/  IMAD.MOV.U32 R220, RZ, RZ, R10 ;  /* 0x000000ffffdc7224 */ /* 0x000fe400078e000a */
[----:B------:R-:W-:Y:S02]  /*26a90*/  IMAD.MOV.U32 R221, RZ, RZ, R11 ;  /* 0x000000ffffdd7224 */ /* 0x000fe400078e000b */
[----:B------:R-:W-:-:S02]  /*26aa0*/  IMAD.MOV.U32 R222, RZ, RZ, R8 ;  /* 0x000000ffffde7224 */ /* 0x000fc400078e0008 */
[----:B------:R-:W-:Y:S02]  /*26ab0*/  IMAD.MOV.U32 R223, RZ, RZ, R9 ;  /* 0x000000ffffdf7224 */ /* 0x000fe400078e0009 */
[----:B------:R-:W-:Y:S01]  /*26ac0*/  IMAD.MOV.U32 R224, RZ, RZ, R199 ;  /* 0x000000ffffe07224 */ /* 0x000fe200078e00c7 */
        /* <DEDUP_REMOVED lines=15> */
[----:B------:R2:W-:Y:S01]  /*26bc0*/  STL [R1+0xe98], R4 ;  /* 0x000e980401007387 */ /* 0x0005e20000100800 */
[----:B0-----:R-:W-:-:S05]  /*26bd0*/  F2FP.BF16.F32.PACK_AB R6, R237, R238 ;  /* 0x000000eeed06723e */ /* 0x001fca00000010ff */
[----:B------:R0:W-:Y:S01]  /*26be0*/  STL [R1+0xe94], R6 ;  /* 0x000e940601007387 */ /* 0x0001e20000100800 */
[----:B-1----:R-:W-:Y:S02]  /*26bf0*/  F2FP.BF16.F32.PACK_AB R5, R239, R240 ;  /* 0x000000f0ef05723e */ /* 0x002fe400000010ff */
[----:B--2---:R-:W-:-:S03]  /*26c00*/  F2FP.BF16.F32.PACK_AB R4, R134, R241 ;  /* 0x000000f18604723e */ /* 0x004fc600000010ff */
[----:B------:R1:W-:Y:S01]  /*26c10*/  STL [R1+0xe90], R5 ;  /* 0x000e900501007387 */ /* 0x0003e20000100800 */
[----:B0-----:R-:W-:-:S03]  /*26c20*/  F2FP.BF16.F32.PACK_AB R6, R132, R242 ;  /* 0x000000f28406723e */ /* 0x001fc600000010ff */
[----:B------:R0:W-:Y:S04]  /*26c30*/  STL [R1+0xe8c], R4 ;  /* 0x000e8c0401007387 */ /* 0x0001e80000100800 */
[----:B------:R2:W-:Y:S01]  /*26c40*/  STL [R1+0xe88], R6 ;  /* 0x000e880601007387 */ /* 0x0005e20000100800 */
[----:B-1----:R-:W-:-:S05]  /*26c50*/  F2FP.BF16.F32.PACK_AB R5, R243, R244 ;  /* 0x000000f4f305723e */ /* 0x002fca00000010ff */
[----:B------:R1:W-:Y:S01]  /*26c60*/  STL [R1+0xe84], R5 ;  /* 0x000e840501007387 */ /* 0x0003e20000100800 */
[----:B0-----:R-:W-:-:S05]  /*26c70*/  F2FP.BF16.F32.PACK_AB R4, R245, R246 ;  /* 0x000000f6f504723e */ /* 0x001fca00000010ff */
[----:B------:R0:W-:Y:S04]  /*26c80*/  STL [R1+0xe80], R4 ;  /* 0x000e800401007387 */ /* 0x0001e80000100800 */
        /* <DEDUP_REMOVED lines=32> */
[----:B--2---:R-:W-:Y:S01]  /*26e90*/  F2FP.BF16.F32.PACK_AB R6, R131, R215 ;  /* 0x000000d78306723e */ /* 0x004fe200000010ff */
[----:B------:R-:W-:Y:S01]  /*26ea0*/  IMAD.MOV.U32 R215, RZ, RZ, R0 ;  /* 0x000000ffffd77224 */ /* 0x000fe200078e0000 */
[----:B-1----:R-:W-:Y:S01]  /*26eb0*/  F2FP.BF16.F32.PACK_AB R5, R129, R216 ;  /* 0x000000d88105723e */ /* 0x002fe200000010ff */
[----:B------:R-:W-:Y:S01]  /*26ec0*/  IMAD.MOV.U32 R216, RZ, RZ, R3 ;  /* 0x000000ffffd87224 */ /* 0x000fe200078e0003 */
[----:B0-----:R-:W-:Y:S01]  /*26ed0*/  F2FP.BF16.F32.PACK_AB R4, R217, R218 ;  /* 0x000000dad904723e */ /* 0x001fe200000010ff */
[----:B------:R0:W-:Y:S01]  /*26ee0*/  STL [R1+0xe7c], R6 ;  /* 0x000e7c0601007387 */ /* 0x0001e20000100800 */
[----:B------:R-:W-:-:S02]  /*26ef0*/  IMAD.MOV.U32 R214, RZ, RZ, R12 ;  /* 0x000000ffffd67224 */ /* 0x000fc400078e000c */
[----:B------:R-:W-:Y:S01]  /*26f00*/  IMAD.MOV.U32 R213, RZ, RZ, R13 ;  /* 0x000000ffffd57224 */ /* 0x000fe200078e000d */
[----:B------:R1:W-:Y:S04]  /*26f10*/  STL [R1+0xe78], R5 ;  /* 0x000e780501007387 */ /* 0x0003e80000100800 */
[----:B------:R2:W-:Y:S01]  /*26f20*/  STL [R1+0xe74], R4 ;  /* 0x000e740401007387 */ /* 0x0005e20000100800 */
[----:B0-----:R-:W-:Y:S02]  /*26f30*/  F2FP.BF16.F32.PACK_AB R6, R219, R220 ;  /* 0x000000dcdb06723e */ /* 0x001fe400000010ff */
[----:B-1----:R-:W-:-:S03]  /*26f40*/  F2FP.BF16.F32.PACK_AB R5, R130, R221 ;  /* 0x000000dd8205723e */ /* 0x002fc600000010ff */
[----:B------:R0:W-:Y:S01]  /*26f50*/  STL [R1+0xe70], R6 ;  /* 0x000e700601007387 */ /* 0x0001e20000100800 */
[----:B--2---:R-:W-:-:S03]  /*26f60*/  F2FP.BF16.F32.PACK_AB R4, R128, R222 ;  /* 0x000000de8004723e */ /* 0x004fc600000010ff */
[----:B------:R3:W-:Y:S04]  /*26f70*/  STL [R1+0xe6c], R5 ;  /* 0x000e6c0501007387 */ /* 0x0007e80000100800 */
[----:B------:R4:W-:Y:S01]  /*26f80*/  STL [R1+0xe68], R4 ;  /* 0x000e680401007387 */ /* 0x0009e20000100800 */
[----:B0-----:R-:W-:-:S05]  /*26f90*/  F2FP.BF16.F32.PACK_AB R6, R223, R224 ;  /* 0x000000e0df06723e */ /* 0x001fca00000010ff */
        /* <DEDUP_REMOVED lines=32> */
[----:B------:R0:W-:Y:S01]  /*271a0*/  STL [R1+0xe24], R5 ;  /* 0x000e240501007387 */ /* 0x0001e20000100800 */
[----:B-1----:R-:W-:Y:S02]  /*271b0*/  F2FP.BF16.F32.PACK_AB R4, R249, R250 ;  /* 0x000000faf904723e */ /* 0x002fe400000010ff */
[----:B------:R-:W-:-:S03]  /*271c0*/  F2FP.BF16.F32.PACK_AB R2, R119, R2 ;  /* 0x000000027702723e */ /* 0x000fc600000010ff */
[----:B------:R1:W-:Y:S01]  /*271d0*/  STL [R1+0xe20], R4 ;  /* 0x000e200401007387 */ /* 0x0003e20000100800 */
[----:B0-----:R-:W-:-:S03]  /*271e0*/  F2FP.BF16.F32.PACK_AB R5, R117, R10 ;  /* 0x0000000a7505723e */ /* 0x001fc600000010ff */
[----:B------:R0:W-:Y:S04]  /*271f0*/  STL [R1+0xe1c], R2 ;  /* 0x000e1c0201007387 */ /* 0x0001e80000100800 */
[----:B------:R-:W-:Y:S01]  /*27200*/  STL [R1+0xe18], R5 ;  /* 0x000e180501007387 */ /* 0x000fe20000100800 */
[----:B-1----:R-:W-:-:S05]  /*27210*/  F2FP.BF16.F32.PACK_AB R4, R11, R8 ;  /* 0x000000080b04723e */ /* 0x002fca00000010ff */
[----:B------:R-:W-:Y:S01]  /*27220*/  STL [R1+0xe14], R4 ;  /* 0x000e140401007387 */ /* 0x000fe20000100800 */
[----:B0-----:R-:W-:-:S05]  /*27230*/  F2FP.BF16.F32.PACK_AB R2, R9, R199 ;  /* 0x000000c70902723e */ /* 0x001fca00000010ff */
[----:B------:R0:W-:Y:S04]  /*27240*/  STL [R1+0xe10], R2 ;  /* 0x000e100201007387 */ /* 0x0001e80000100800 */
[----:B------:R-:W2:Y:S04]  /*27250*/  LDL.LU R217, [R1+0x370] ;  /* 0x0003700001d97983 */ /* 0x000ea80000300800 */
[----:B------:R-:W2:Y:S04]  /*27260*/  LDL.LU R218, [R1+0xb70] ;  /* 0x000b700001da7983 */ /* 0x000ea80000300800 */
        /* <DEDUP_REMOVED lines=32> */
[----:B0-----:R-:W4:Y:S04]  /*27470*/  LDL.LU R2, [R1+0x348] ;  /* 0x0003480001027983 */ /* 0x001f280000300800 */
        /* <DEDUP_REMOVED lines=9> */
[----:B------:R-:W-:-:S02]  /*27510*/  F2FP.BF16.F32.PACK_AB R6, R118, R213 ;  /* 0x000000d57606723e */ /* 0x000fc400000010ff */
[----:B------:R-:W-:Y:S02]  /*27520*/  F2FP.BF16.F32.PACK_AB R5, R116, R214 ;  /* 0x000000d67405723e */ /* 0x000fe400000010ff */
[----:B------:R-:W-:Y:S01]  /*27530*/  F2FP.BF16.F32.PACK_AB R4, R215, R216 ;  /* 0x000000d8d704723e */ /* 0x000fe200000010ff */
[----:B------:R2:W-:Y:S04]  /*27540*/  STL [R1+0xe0c], R6 ;  /* 0x000e0c0601007387 */ /* 0x0005e80000100800 */
[----:B------:R3:W-:Y:S04]  /*27550*/  STL [R1+0xe08], R5 ;  /* 0x000e080501007387 */ /* 0x0007e80000100800 */
[----:B------:R4:W-:Y:S01]  /*27560*/  STL [R1+0xe04], R4 ;  /* 0x000e040401007387 */ /* 0x0009e20000100800 */
[----:B--2---:R-:W-:-:S02]  /*27570*/  F2FP.BF16.F32.PACK_AB R6, R217, R218 ;  /* 0x000000dad906723e */ /* 0x004fc400000010ff */
[----:B---3--:R-:W-:-:S03]  /*27580*/  F2FP.BF16.F32.PACK_AB R5, R115, R219 ;  /* 0x000000db7305723e */ /* 0x008fc600000010ff */
[----:B------:R0:W-:Y:S01]  /*27590*/  STL [R1+0xe00], R6 ;  /* 0x000e000601007387 */ /* 0x0001e20000100800 */
[----:B----4-:R-:W-:-:S03]  /*275a0*/  F2FP.BF16.F32.PACK_AB R4, R113, R220 ;  /* 0x000000dc7104723e */ /* 0x010fc600000010ff */
        /* <DEDUP_REMOVED lines=40> */
[----:B------:R-:W-:Y:S04]  /*27830*/  STL [R1+0xbac], R6 ;  /* 0x000bac0601007387 */ /* 0x000fe80000100800 */
[----:B------:R0:W-:Y:S01]  /*27840*/  STL [R1+0xba8], R5 ;  /* 0x000ba80501007387 */ /* 0x0001e20000100800 */
[----:B-1----:R-:W-:-:S05]  /*27850*/  F2FP.BF16.F32.PACK_AB R4, R2, R10 ;  /* 0x0000000a0204723e */ /* 0x002fca00000010ff */
[----:B------:R1:W-:Y:S01]  /*27860*/  STL [R1+0xba4], R4 ;  /* 0x000ba40401007387 */ /* 0x0003e20000100800 */
[----:B------:R-:W-:Y:S02]  /*27870*/  F2FP.BF16.F32.PACK_AB R2, R11, R8 ;  /* 0x000000080b02723e */ /* 0x000fe400000010ff */
[----:B0-----:R-:W-:-:S03]  /*27880*/  F2FP.BF16.F32.PACK_AB R5, R103, R9 ;  /* 0x000000096705723e */ /* 0x001fc600000010ff */
[----:B------:R0:W-:Y:S01]  /*27890*/  STL [R1+0xba0], R2 ;  /* 0x000ba00201007387 */ /* 0x0001e20000100800 */
[----:B-1----:R-:W-:-:S03]  /*278a0*/  F2FP.BF16.F32.PACK_AB R4, R101, R199 ;  /* 0x000000c76504723e */ /* 0x002fc600000010ff */
[----:B------:R-:W-:Y:S04]  /*278b0*/  STL [R1+0xb9c], R5 ;  /* 0x000b9c0501007387 */ /* 0x000fe80000100800 */
[----:B------:R-:W-:Y:S01]  /*278c0*/  STL [R1+0xb98], R4 ;  /* 0x000b980401007387 */ /* 0x000fe20000100800 */
[----:B0-----:R-:W-:-:S05]  /*278d0*/  F2FP.BF16.F32.PACK_AB R2, R3, R0 ;  /* 0x000000000302723e */ /* 0x001fca00000010ff */
[----:B------:R0:W-:Y:S01]  /*278e0*/  STL [R1+0xb94], R2 ;  /* 0x000b940201007387 */ /* 0x0001e20000100800 */
[----:B------:R-:W-:-:S03]  /*278f0*/  F2FP.BF16.F32.PACK_AB R0, R12, R13 ;  /* 0x0000000d0c00723e */ /* 0x000fc600000010ff */
[----:B------:R-:W2:Y:S04]  /*27900*/  LDL.LU R213, [R1+0x738] ;  /* 0x0007380001d57983 */ /* 0x000ea80000300800 */
[----:B------:R1:W-:Y:S04]  /*27910*/  STL [R1+0xb90], R0 ;  /* 0x000b900001007387 */ /* 0x0003e80000100800 */
        /* <DEDUP_REMOVED lines=44> */
[----:B-1----:R-:W4:Y:S04]  /*27be0*/  LDL.LU R0, [R1+0xafc] ;  /* 0x000afc0001007983 */ /* 0x002f280000300800 */
[----:B------:R-:W4:Y:S04]  /*27bf0*/  LDL.LU R12, [R1+0x2f4] ;  /* 0x0002f400010c7983 */ /* 0x000f280000300800 */
[----:B------:R-:W4:Y:S01]  /*27c00*/  LDL.LU R13, [R1+0xaf4] ;  /* 0x000af400010d7983 */ /* 0x000f220000300800 */
[----:B--2---:R-:W-:-:S05]  /*27c10*/  F2FP.BF16.F32.PACK_AB R6, R102, R213 ;  /* 0x000000d56606723e */ /* 0x004fca00000010ff */
[----:B------:R0:W-:Y:S01]  /*27c20*/  STL [R1+0xb8c], R6 ;  /* 0x000b8c0601007387 */ /* 0x0001e20000100800 */
[----:B---3--:R-:W-:-:S05]  /*27c30*/  F2FP.BF16.F32.PACK_AB R5, R100, R214 ;  /* 0x000000d66405723e */ /* 0x008fca00000010ff */
[----:B------:R1:W-:Y:S01]  /*27c40*/  STL [R1+0xb88], R5 ;  /* 0x000b880501007387 */ /* 0x0003e20000100800 */
[----:B----4-:R-:W-:-:S05]  /*27c50*/  F2FP.BF16.F32.PACK_AB R4, R215, R216 ;  /* 0x000000d8d704723e */ /* 0x010fca00000010ff */
        /* <DEDUP_REMOVED lines=499> */
[----:B------:R-:W-:-:S05]  /*29b90*/  F2FP.BF16.F32.PACK_AB R2, R2, R10 ;  /* 0x0000000a0202723e */ /* 0x000fca00000010ff */
[----:B------:R2:W-:Y:S01]  /*29ba0*/  STL [R1+0x630], R2 ;  /* 0x0006300201007387 */ /* 0x0005e20000100800 */
[----:B0-----:R-:W-:-:S05]  /*29bb0*/  F2FP.BF16.F32.PACK_AB R5, R11, R8 ;  /* 0x000000080b05723e */ /* 0x001fca00000010ff */
[----:B------:R-:W-:Y:S01]  /*29bc0*/  STL [R1+0x62c], R5 ;  /* 0x00062c0501007387 */ /* 0x000fe20000100800 */
[----:B-1----:R-:W-:-:S05]  /*29bd0*/  F2FP.BF16.F32.PACK_AB R4, R9, R199 ;  /* 0x000000c70904723e */ /* 0x002fca00000010ff */
[----:B------:R-:W-:Y:S01]  /*29be0*/  STL [R1+0x628], R4 ;  /* 0x0006280401007387 */ /* 0x000fe20000100800 */
[----:B--2---:R-:W-:-:S05]  /*29bf0*/  F2FP.BF16.F32.PACK_AB R2, R3, R0 ;  /* 0x000000000302723e */ /* 0x004fca00000010ff */
[----:B------:R0:W-:Y:S01]  /*29c00*/  STL [R1+0x624], R2 ;  /* 0x0006240201007387 */ /* 0x0001e20000100800 */
[----:B------:R-:W-:-:S03]  /*29c10*/  F2FP.BF16.F32.PACK_AB R0, R12, R13 ;  /* 0x0000000d0c00723e */ /* 0x000fc600000010ff */
[----:B------:R-:W2:Y:S04]  /*29c20*/  LDL.LU R196, [R1+0x1f8] ;  /* 0x0001f80001c47983 */ /* 0x000ea80000300800 */
[----:B------:R1:W-:Y:S04]  /*29c30*/  STL [R1+0x620], R0 ;  /* 0x0006200001007387 */ /* 0x0003e80000100800 */
        /* <DEDUP_REMOVED lines=69> */
[----:B0-----:R-:W-:-:S05]  /*2a090*/  F2FP.BF16.F32.PACK_AB R6, R203, R204 ;  /* 0x000000cccb06723e */ /* 0x001fca00000010ff */
[----:B------:R0:W-:Y:S01]  /*2a0a0*/  STL [R1+0x610], R6 ;  /* 0x0006100601007387 */ /* 0x0001e20000100800 */
[----:B-1----:R-:W-:-:S05]  /*2a0b0*/  F2FP.BF16.F32.PACK_AB R5, R205, R206 ;  /* 0x000000cecd05723e */ /* 0x002fca00000010ff */
[----:B------:R1:W-:Y:S01]  /*2a0c0*/  STL [R1+0x60c], R5 ;  /* 0x00060c0501007387 */ /* 0x0003e20000100800 */
[----:B--2---:R-:W-:-:S05]  /*2a0d0*/  F2FP.BF16.F32.PACK_AB R4, R207, R208 ;  /* 0x000000d0cf04723e */ /* 0x004fca00000010ff */
        /* <DEDUP_REMOVED lines=38> */
[----:B------:R-:W-:Y:S01]  /*2a340*/  STL [R1+0x36c], R6 ;  /* 0x00036c0601007387 */ /* 0x000fe20000100800 */
[----:B-1----:R-:W-:-:S05]  /*2a350*/  F2FP.BF16.F32.PACK_AB R5, R247, R248 ;  /* 0x000000f8f705723e */ /* 0x002fca00000010ff */
[----:B------:R0:W-:Y:S01]  /*2a360*/  STL [R1+0x368], R5 ;  /* 0x0003680501007387 */ /* 0x0001e20000100800 */
[----:B--2---:R-:W-:Y:S01]  /*2a370*/  F2FP.BF16.F32.PACK_AB R4, R249, R250 ;  /* 0x000000faf904723e */ /* 0x004fe200000010ff */
[----:B------:R-:W-:-:S04]  /*2a380*/  IMAD.MOV.U32 R250, RZ, RZ, R7 ;  /* 0x000000fffffa7224 */ /* 0x000fc800078e0007 */
        /* <DEDUP_REMOVED lines=8> */
[----:B------:R-:W-:Y:S01]  /*2a410*/  STL [R1+0x334], R2 ;  /* 0x0003340201007387 */ /* 0x000fe20000100800 */
[----:B------:R-:W-:-:S03]  /*2a420*/  F2FP.BF16.F32.PACK_AB R0, R12, R13 ;  /* 0x0000000d0c00723e */ /* 0x000fc600000010ff */
[----:B------:R-:W2:Y:S04]  /*2a430*/  LDL.LU R249, [R1+0x1b0] ;  /* 0x0001b00001f97983 */ /* 0x000ea80000300800 */
[----:B------:R-:W-:Y:S04]  /*2a440*/  STL [R1+0x330], R0 ;  /* 0x0003300001007387 */ /* 0x000fe80000100800 */
        /* <DEDUP_REMOVED lines=49> */
[----:B------:R-:W2:Y:S04]  /*2a760*/  LDL.LU R198, [R1+0x14c] ;  /* 0x00014c0001c67983 */ /* 0x000ea80000300800 */
[----:B--2---:R0:W-:Y:S04]  /*2a770*/  STL [R1+0x191c], R198 ;  /* 0x00191cc601007387 */ /* 0x0041e80000100800 */
[----:B0-----:R-:W2:Y:S04]  /*2a780*/  LDL.LU R198, [R1+0x550] ;  /* 0x0005500001c67983 */ /* 0x001ea80000300800 */
[----:B------:R-:W2:Y:S04]  /*2a790*/  LDL.LU R199, [R1+0x94c] ;  /* 0x00094c0001c77983 */ /* 0x000ea80000300800 */
        /* <DEDUP_REMOVED lines=34> */
[----:B------:R-:W3:Y:S04]  /*2a9c0*/  LDL.LU R147, [R1+0x908] ;  /* 0x0009080001937983 */ /* 0x000ee80000300800 */
[----:B---3--:R0:W-:Y:S04]  /*2a9d0*/  STL [R1+0x188c], R147 ;  /* 0x00188c9301007387 */ /* 0x0081e80000100800 */
[----:B0-----:R-:W3:Y:S04]  /*2a9e0*/  LDL.LU R147, [R1+0x504] ;  /* 0x0005040001937983 */ /* 0x001ee80000300800 */
[----:B------:R-:W4:Y:S04]  /*2a9f0*/  LDL.LU R146, [R1+0x900] ;  /* 0x0009000001927983 */ /* 0x000f280000300800 */
[----:B----4-:R0:W-:Y:S04]  /*2aa00*/  STL [R1+0x1888], R146 ;  /* 0x0018889201007387 */ /* 0x0101e80000100800 */
[----:B0-----:R-:W4:Y:S04]  /*2aa10*/  LDL.LU R146, [R1+0x108] ;  /* 0x0001080001927983 */ /* 0x001f280000300800 */
[----:B------:R-:W2:Y:S04]  /*2aa20*/  LDL.LU R145, [R1+0xd08] ;  /* 0x000d080001917983 */ /* 0x000ea80000300800 */
[----:B--2---:R0:W-:Y:S04]  /*2aa30*/  STL [R1+0x1884], R145 ;  /* 0x0018849101007387 */ /* 0x0041e80000100800 */
[----:B0-----:R-:W2:Y:S04]  /*2aa40*/  LDL.LU R145, [R1+0x100] ;  /* 0x0001000001917983 */ /* 0x001ea80000300800 */
        /* <DEDUP_REMOVED lines=232> */
[----:B------:R-:W2:Y:S01]  /*2b8d0*/  LDL.LU R252, [R1+0x454] ;  /* 0x0004540001fc7983 */ /* 0x000ea20000300800 */
[----:B------:R-:W-:-:S03]  /*2b8e0*/  F2FP.BF16.F32.PACK_AB R251, R250, R251 ;  /* 0x000000fbfafb723e */ /* 0x000fc600000010ff */
        /* <DEDUP_REMOVED lines=78> */
[----:B------:R-:W3:Y:S02]  /*2bdd0*/  LDL.LU R250, [R1+0x19e8] ;  /* 0x0019e80001fa7983 */ /* 0x000ee40000300800 */
[----:B---3--:R-:W-:-:S02]  /*2bde0*/  F2FP.BF16.F32.PACK_AB R250, R249, R250 ;  /* 0x000000faf9fa723e */ /* 0x008fc400000010ff */
[----:B------:R-:W3:Y:S02]  /*2bdf0*/  LDL.LU R249, [R1+0x19e4] ;  /* 0x0019e40001f97983 */ /* 0x000ee40000300800 */
[----:B---3--:R-:W-:Y:S02]  /*2be00*/  F2FP.BF16.F32.PACK_AB R249, R248, R249 ;  /* 0x000000f9f8f9723e */ /* 0x008fe400000010ff */
[----:B------:R-:W3:Y:S02]  /*2be10*/  LDL.LU R248, [R1+0x19e0] ;  /* 0x0019e00001f87983 */ /* 0x000ee40000300800 */
[----:B---3--:R-:W-:Y:S02]  /*2be20*/  F2FP.BF16.F32.PACK_AB R248, R247, R248 ;  /* 0x000000f8f7f8723e */ /* 0x008fe400000010ff */
        /* <DEDUP_REMOVED lines=338> */
[----:B------:R-:W4:Y:S02]  /*2d350*/  LDL.LU R78, [R1+0x1738] ;  /* 0x00173800014e7983 */ /* 0x000f240000300800 */
[----:B----4-:R-:W-:Y:S02]  /*2d360*/  F2FP.BF16.F32.PACK_AB R78, R77, R78 ;  /* 0x0000004e4d4e723e */ /* 0x010fe400000010ff */
[----:B------:R-:W2:Y:S02]  /*2d370*/  LDL.LU R77, [R1+0x1734] ;  /* 0x00173400014d7983 */ /* 0x000ea40000300800 */
[----:B--2---:R-:W-:Y:S02]  /*2d380*/  F2FP.BF16.F32.PACK_AB R77, R252, R77 ;  /* 0x0000004dfc4d723e */ /* 0x004fe400000010ff */
[----:B------:R-:W2:Y:S01]  /*2d390*/  LDL.LU R252, [R1+0x1730] ;  /* 0x0017300001fc7983 */ /* 0x000ea20000300800 */
[----:B------:R-:W-:Y:S02]  /*2d3a0*/  F2FP.BF16.F32.PACK_AB R83, R194, R83 ;  /* 0x00000053c253723e */ /* 0x000fe400000010ff */
[----:B------:R-:W-:-:S02]  /*2d3b0*/  F2FP.BF16.F32.PACK_AB R82, R195, R82 ;  /* 0x00000052c352723e */ /* 0x000fc400000010ff */
[----:B------:R-:W-:Y:S02]  /*2d3c0*/  F2FP.BF16.F32.PACK_AB R81, R192, R81 ;  /* 0x00000051c051723e */ /* 0x000fe400000010ff */
[----:B------:R-:W-:Y:S02]  /*2d3d0*/  F2FP.BF16.F32.PACK_AB R80, R193, R80 ;  /* 0x00000050c150723e */ /* 0x000fe400000010ff */
[----:B------:R-:W-:Y:S02]  /*2d3e0*/  F2FP.BF16.F32.PACK_AB R87, R159, R87 ;  /* 0x000000579f57723e */ /* 0x000fe400000010ff */
[----:B------:R-:W-:Y:S02]  /*2d3f0*/  F2FP.BF16.F32.PACK_AB R86, R191, R86 ;  /* 0x00000056bf56723e */ /* 0x000fe400000010ff */
        /* <DEDUP_REMOVED lines=9> */
[----:B--2---:R-:W-:Y:S02]  /*2d490*/  F2FP.BF16.F32.PACK_AB R76, R252, R76 ;  /* 0x0000004cfc4c723e */ /* 0x004fe400000010ff */
        /* <DEDUP_REMOVED lines=13> */
[----:B------:R0:W5:Y:S04]  /*2d570*/  LDL.LU R6, [R1+0x16f8] ;  /* 0x0016f80001067983 */ /* 0x0001680000300800 */
[----:B------:R0:W5:Y:S04]  /*2d580*/  LDL.LU R5, [R1+0x16f4] ;  /* 0x0016f40001057983 */ /* 0x0001680000300800 */
[----:B------:R0:W5:Y:S01]  /*2d590*/  LDL.LU R4, [R1+0x16f0] ;  /* 0x0016f00001047983 */ /* 0x0001620000300800 */
        /* <DEDUP_REMOVED lines=22> */
[----:B--2---:R-:W-:Y:S02]  /*2d700*/  F2FP.BF16.F32.PACK_AB R150, R7, R252 ;  /* 0x000000fc0796723e */ /* 0x004fe400000010ff */
[----:B---3--:R-:W-:Y:S02]  /*2d710*/  F2FP.BF16.F32.PACK_AB R149, R195, R194 ;  /* 0x000000c2c395723e */ /* 0x008fe400000010ff */
[----:B----4-:R-:W-:-:S02]  /*2d720*/  F2FP.BF16.F32.PACK_AB R148, R193, R192 ;  /* 0x000000c0c194723e */ /* 0x010fc400000010ff */
[----:B------:R-:W-:Y:S02]  /*2d730*/  F2FP.BF16.F32.PACK_AB R159, R191, R159 ;  /* 0x0000009fbf9f723e */ /* 0x000fe400000010ff */
[----:B------:R-:W-:Y:S02]  /*2d740*/  F2FP.BF16.F32.PACK_AB R158, R190, R158 ;  /* 0x0000009ebe9e723e */ /* 0x000fe400000010ff */
[----:B------:R-:W-:Y:S02]  /*2d750*/  F2FP.BF16.F32.PACK_AB R157, R189, R157 ;  /* 0x0000009dbd9d723e */ /* 0x000fe400000010ff */
[----:B0-----:R-:W-:-:S07]  /*2d760*/  F2FP.BF16.F32.PACK_AB R156, R188, R156 ;  /* 0x0000009cbc9c723e */ /* 0x001fce00000010ff */
.L_x_0:
[----:B------:R0:W-:Y:S01]  /*2d770*/  STL [R1+0x17b8], R74 ;  /* 0x0017b84a01007387 */ /* 0x0001e20000100800 */
[----:B------:R-:W1:Y:S01]  /*2d780*/  LDC R67, c[0x0][0x244] ;  /* 0x00009100ff437b82 */ /* 0x000e620000000800 */
[----:B-----5:R-:W-:Y:S01]  /*2d790*/  VIADD R2, R4, 0x135 ;  /* 0x0000013504027836 */ /* 0x020fe20000000000 */
[----:B------:R-:W-:Y:S01]  /*2d7a0*/  ULDC.64 UR14, c[0x0][0x228] ;  /* 0x00008a00000e7ab9 */ /* 0x000fe20000000a00 */
[----:B------:R3:W-:Y:S01]  /*2d7b0*/  STL [R1+0x17b4], R73 ;  /* 0x0017b44901007387 */ /* 0x0007e20000100800 */
[----:B------:R-:W-:Y:S01]  /*2d7c0*/  ULDC UR5, c[0x0][0x244] ;  /* 0x0000910000057ab9 */ /* 0x000fe20000000800 */
[----:B------:R-:W-:Y:S01]  /*2d7d0*/  ULDC.64 UR6, c[0x0][0x228] ;  /* 0x00008a0000067ab9 */ /* 0x000fe20000000a00 */
[----:B------:R-:W-:Y:S01]  /*2d7e0*/  ISETP.GE.AND P1, PT, R2, UR15, PT ;  /* 0x0000000f02007c0c */ /* 0x000fe2000bf26270 */
[----:B------:R4:W-:Y:S01]  /*2d7f0*/  STL [R1+0x17b0], R72 ;  /* 0x0017b04801007387 */ /* 0x0009e20000100800 */
[----:B------:R-:W-:Y:S01]  /*2d800*/  IMAD R2, R5, UR5, RZ ;  /* 0x0000000505027c24 */ /* 0x000fe2000f8e02ff */
[----:B------:R-:W-:Y:S01]  /*2d810*/  ULDC.64 UR12, c[0x0][0x228] ;  /* 0x00008a00000c7ab9 */ /* 0x000fe20000000a00 */
[C---:B------:R-:W-:Y:S01]  /*2d820*/  VIADD R64, R4.reuse, 0x137 ;  /* 0x0000013704407836 */ /* 0x040fe20000000000 */
[----:B------:R2:W-:Y:S01]  /*2d830*/  STL [R1+0x17ac], R71 ;  /* 0x0017ac4701007387 */ /* 0x0005e20000100800 */
[----:B------:R-:W-:Y:S01]  /*2d840*/  VIADD R65, R4, 0x136 ;  /* 0x0000013604417836 */ /* 0x000fe20000000000 */
[----:B------:R-:W-:Y:S01]  /*2d850*/  ULDC.64 UR16, c[0x0][0x228] ;  /* 0x00008a0000107ab9 */ /* 0x000fe20000000a00 */
[----:B------:R-:W-:Y:S01]  /*2d860*/  ULDC.64 UR10, c[0x0][0x220] ;  /* 0x00008800000a7ab9 */ /* 0x000fe20000000a00 */
[----:B------:R2:W-:Y:S01]  /*2d870*/  STL [R1+0x17a8], R70 ;  /* 0x0017a84601007387 */ /* 0x0005e20000100800 */
[----:B------:R-:W-:Y:S01]  /*2d880*/  ISETP.GE.AND P5, PT, R64, UR13, PT ;  /* 0x0000000d40007c0c */ /* 0x000fe2000bfa6270 */
[----:B------:R-:W-:Y:S01]  /*2d890*/  VIADD R64, R4, 0x134 ;  /* 0x0000013404407836 */ /* 0x000fe20000000000 */
[----:B------:R-:W-:Y:S01]  /*2d8a0*/  LOP3.LUT R3, R3, 0x7fffffff, RZ, 0xc0, !PT ;  /* 0x7fffffff03037812 */ /* 0x000fe200078ec0ff */
[----:B------:R2:W-:Y:S01]  /*2d8b0*/  STL [R1+0x17a4], R69 ;  /* 0x0017a44501007387 */ /* 0x0005e20000100800 */
[----:B------:R-:W-:Y:S01]  /*2d8c0*/  ISETP.LT.AND P6, PT, R6, UR12, !P5 ;  /* 0x0000000c06007c0c */ /* 0x000fe2000efc1270 */
[----:B------:R-:W-:Y:S01]  /*2d8d0*/  ULDC.64 UR30, c[0x0][0x228] ;  /* 0x00008a00001e7ab9 */ /* 0x000fe20000000a00 */
[----:B------:R-:W-:Y:S01]  /*2d8e0*/  ISETP.GE.AND P0, PT, R64, UR17, PT ;  /* 0x0000001140007c0c */ /* 0x000fe2000bf06270 */
[----:B------:R1:W-:Y:S01]  /*2d8f0*/  STL [R1+0x17a0], R68 ;  /* 0x0017a04401007387 */ /* 0x0003e20000100800 */
[----:B------:R-:W-:Y:S01]  /*2d900*/  ISETP.LT.AND P5, PT, R5, UR14, !P5 ;  /* 0x0000000e05007c0c */ /* 0x000fe2000efa1270 */
[----:B------:R-:W-:Y:S01]  /*2d910*/  ULDC.64 UR14, c[0x0][0x228] ;  /* 0x00008a00000e7ab9 */ /* 0x000fe20000000a00 */
[C---:B0-----:R-:W-:Y:S01]  /*2d920*/  VIADD R74, R4.reuse, 0x133 ;  /* 0x00000133044a7836 */ /* 0x041fe20000000000 */
[----:B------:R0:W-:Y:S01]  /*2d930*/  STL [R1+0x179c], R63 ;  /* 0x00179c3f01007387 */ /* 0x0001e20000100800 */
[C---:B---3--:R-:W-:Y:S01]  /*2d940*/  VIADD R73, R4.reuse, 0x131 ;  /* 0x0000013104497836 */ /* 0x048fe20000000000 */
[----:B------:R-:W-:Y:S01]  /*2d950*/  ULDC.64 UR22, c[0x0][0x228] ;  /* 0x00008a0000167ab9 */ /* 0x000fe20000000a00 */
[----:B------:R-:W-:Y:S01]  /*2d960*/  ULDC UR33, c[0x0][0x248] ;  /* 0x0000920000217ab9 */ /* 0x000fe20000000800 */
[----:B------:R-:W-:Y:S01]  /*2d970*/  STL [R1+0x1798], R62 ;  /* 0x0017983e01007387 */ /* 0x000fe20000100800 */
[C---:B----4-:R-:W-:Y:S01]  /*2d980*/  VIADD R72, R4.reuse, 0x12f ;  /* 0x0000012f04487836 */ /* 0x050fe20000000000 */
[----:B------:R-:W-:Y:S01]  /*2d990*/  ULDC.64 UR18, c[0x0][0x228] ;  /* 0x00008a0000127ab9 */ /* 0x000fe20000000a00 */
[C---:B--2---:R-:W-:Y:S01]  /*2d9a0*/  VIADD R71, R4.reuse, 0x12d ;  /* 0x0000012d04477836 */ /* 0x044fe20000000000 */
[----:B------:R2:W-:Y:S01]  /*2d9b0*/  STL [R1+0x1794], R61 ;  /* 0x0017943d01007387 */ /* 0x0005e20000100800 */
[----:B------:R-:W-:Y:S01]  /*2d9c0*/  ULDC.64 UR28, c[0x0][0x228] ;  /* 0x00008a00001c7ab9 */ /* 0x000fe20000000a00 */
[----:B------:R-:W-:Y:S01]  /*2d9d0*/  ULDC UR26, c[0x0][0x248] ;  /* 0x00009200001a7ab9 */ /* 0x000fe20000000800 */
[C---:B------:R-:W-:Y:S01]  /*2d9e0*/  VIADD R70, R4.reuse, 0x12b ;  /* 0x0000012b04467836 */ /* 0x040fe20000000000 */
[----:B------:R3:W-:Y:S01]  /*2d9f0*/  STL [R1+0x1790], R60 ;  /* 0x0017903c01007387 */ /* 0x0007e20000100800 */
[----:B------:R-:W-:Y:S01]  /*2da00*/  ULDC.64 UR12, c[0x0][0x228] ;  /* 0x00008a00000c7ab9 */ /* 0x000fe20000000a00 */
[C---:B------:R-:W-:Y:S01]  /*2da10*/  VIADD R69, R4.reuse, 0x129 ;  /* 0x0000012904457836 */ /* 0x040fe20000000000 */
[----:B------:R-:W-:Y:S01]  /*2da20*/  UMOV UR34, UR12 ;  /* 0x0000000c00227c82 */ /* 0x000fe20008000000 */
[----:B------:R4:W-:Y:S01]  /*2da30*/  STL [R1+0x178c], R47 ;  /* 0x00178c2f01007387 */ /* 0x0009e20000100800 */
[----:B------:R-:W-:Y:S01]  /*2da40*/  UMOV UR47, UR13 ;  /* 0x0000000d002f7c82 */ /* 0x000fe20008000000 */
[----:B------:R-:W-:Y:S01]  /*2da50*/  ULDC.64 UR12, c[0x0][0x228] ;  /* 0x00008a00000c7ab9 */ /* 0x000fe20000000a00 */
[----:B------:R-:W-:Y:S01]  /*2da60*/  ULDC UR32, c[0x0][0x248] ;  /* 0x0000920000207ab9 */ /* 0x000fe20000000800 */
[----:B------:R4:W-:Y:S01]  /*2da70*/  STL [R1+0x1788], R46 ;  /* 0x0017882e01007387 */ /* 0x0009e20000100800 */
[----:B------:R-:W-:Y:S01]  /*2da80*/  ULDC.64 UR20, c[0x0][0x228] ;  /* 0x00008a0000147ab9 */ /* 0x000fe20000000a00 */
[C---:B-1----:R-:W-:Y:S01]  /*2da90*/  VIADD R68, R4.reuse, 0x127 ;  /* 0x0000012704447836 */ /* 0x042fe20000000000 */
[----:B------:R-:W-:Y:S01]  /*2daa0*/  UMOV UR35, UR21 ;  /* 0x0000001500237c82 */ /* 0x000fe20008000000 */
[----:B------:R1:W-:Y:S01]  /*2dab0*/  STL [R1+0x1784], R45 ;  /* 0x0017842d01007387 */ /* 0x0003e20000100800 */
[----:B------:R-:W-:Y:S01]  /*2dac0*/  ULDC UR27, c[0x0][0x248] ;  /* 0x00009200001b7ab9 */ /* 0x000fe20000000800 */
[C---:B0-----:R-:W-:Y:S01]  /*2dad0*/  VIADD R63, R4.reuse, 0x125 ;  /* 0x00000125043f7836 */ /* 0x041fe20000000000 */
[----:B------:R-:W-:Y:S01]  /*2dae0*/  ULDC UR40, c[0x0][0x248] ;  /* 0x0000920000287ab9 */ /* 0x000fe20000000800 */
[----:B------:R0:W-:Y:S01]  /*2daf0*/  STL [R1+0x1780], R44 ;  /* 0x0017802c01007387 */ /* 0x0001e20000100800 */
[----:B------:R-:W-:Y:S01]  /*2db00*/  ULDC UR41, c[0x0][0x248] ;  /* 0x0000920000297ab9 */ /* 0x000fe20000000800 */
[----:B--2---:R-:W-:Y:S01]  /*2db10*/  MOV R61, UR40 ;  /* 0x00000028003d7c02 */ /* 0x004fe20008000f00 */
[C---:B---3--:R-:W-:Y:S01]  /*2db20*/  VIADD R60, R4.reuse, 0x123 ;  /* 0x00000123043c7836 */ /* 0x048fe20000000000 */
[----:B------:R2:W-:Y:S01]  /*2db30*/  STL [R1+0x177c], R43 ;  /* 0x00177c2b01007387 */ /* 0x0005e20000100800 */
[----:B------:R-:W-:Y:S01]  /*2db40*/  MOV R62, UR41 ;  /* 0x00000029003e7c02 */ /* 0x000fe20008000f00 */
[----:B------:R-:W-:Y:S01]  /*2db50*/  ULDC.64 UR40, c[0x0][0x228] ;  /* 0x00008a0000287ab9 */ /* 0x000fe20000000a00 */
[C---:B----4-:R-:W-:Y:S01]  /*2db60*/  VIADD R47, R4.reuse, 0x121 ;  /* 0x00000121042f7836 */ /* 0x050fe20000000000 */
[----:B------:R3:W-:Y:S01]  /*2db70*/  STL [R1+0x1778], R42 ;  /* 0x0017782a01007387 */ /* 0x0007e20000100800 */
[----:B------:R-:W-:Y:S01]  /*2db80*/  UMOV UR56, UR41 ;  /* 0x0000002900387c82 */ /* 0x000fe20008000000 */
[C---:B------:R-:W-:Y:S01]  /*2db90*/  VIADD R46, R4.reuse, 0x11f ;  /* 0x0000011f042e7836 */ /* 0x040fe20000000000 */
[----:B------:R-:W-:Y:S01]  /*2dba0*/  LOP3.LUT R49, R49, 0x7fffffff, RZ, 0xc0, !PT ;  /* 0x7fffffff31317812 */ /* 0x000fe200078ec0ff */
[----:B------:R4:W-:Y:S01]  /*2dbb0*/  STL [R1+0x1774], R41 ;  /* 0x0017742901007387 */ /* 0x0009e20000100800 */
[C---:B-1----:R-:W-:Y:S01]  /*2dbc0*/  VIADD R45, R4.reuse, 0x11d ;  /* 0x0000011d042d7836 */ /* 0x042fe20000000000 */
[----:B------:R-:W-:Y:S01]  /*2dbd0*/  ULDC UR5, c[0x0][0x248] ;  /* 0x0000920000057ab9 */ /* 0x000fe20000000800 */
[C---:B0-----:R-:W-:Y:S01]  /*2dbe0*/  VIADD R44, R4.reuse, 0x11b ;  /* 0x0000011b042c7836 */ /* 0x041fe20000000000 */
[----:B------:R0:W-:Y:S01]  /*2dbf0*/  STL [R1+0x1770], R40 ;  /* 0x0017702801007387 */ /* 0x0001e20000100800 */
[C---:B--2---:R-:W-:Y:S01]  /*2dc00*/  VIADD R43, R4.reuse, 0x119 ;  /* 0x00000119042b7836 */ /* 0x044fe20000000000 */
[----:B------:R-:W-:Y:S01]  /*2dc10*/  ULDC UR42, c[0x0][0x248] ;  /* 0x00009200002a7ab9 */ /* 0x000fe20000000800 */
[C---:B---3--:R-:W-:Y:S01]  /*2dc20*/  VIADD R42, R4.reuse, 0x117 ;  /* 0x00000117042a7836 */ /* 0x048fe20000000000 */
[----:B------:R1:W-:Y:S01]  /*2dc30*/  STL [R1+0x176c], R39 ;  /* 0x00176c2701007387 */ /* 0x0003e20000100800 */
[----:B------:R-:W-:Y:S01]  /*2dc40*/  ULDC UR43, c[0x0][0x248] ;  /* 0x00009200002b7ab9 */ /* 0x000fe20000000800 */
[----:B----4-:R-:W-:Y:S01]  /*2dc50*/  MOV R41, UR33 ;  /* 0x0000002100297c02 */ /* 0x010fe20008000f00 */
[----:B------:R-:W-:Y:S01]  /*2dc60*/  ULDC UR44, c[0x0][0x248] ;  /* 0x00009200002c7ab9 */ /* 0x000fe20000000800 */
[----:B------:R2:W-:Y:S01]  /*2dc70*/  STL [R1+0x1768], R38 ;  /* 0x0017682601007387 */ /* 0x0005e20000100800 */
[----:B------:R-:W-:Y:S01]  /*2dc80*/  ULDC UR45, c[0x0][0x248] ;  /* 0x00009200002d7ab9 */ /* 0x000fe20000000800 */
[----:B0-----:R-:W-:Y:S01]  /*2dc90*/  MOV R40, UR32 ;  /* 0x0000002000287c02 */ /* 0x001fe20008000f00 */
[----:B------:R-:W-:Y:S01]  /*2dca0*/  UMOV UR32, UR20 ;  /* 0x0000001400207c82 */ /* 0x000fe20008000000 */
[----:B------:R0:W-:Y:S01]  /*2dcb0*/  STL [R1+0x1764], R37 ;  /* 0x0017642501007387 */ /* 0x0001e20000100800 */
[----:B------:R-:W-:Y:S01]  /*2dcc0*/  ULDC.64 UR20, c[0x0][0x228] ;  /* 0x00008a0000147ab9 */ /* 0x000fe20000000a00 */
[C---:B-1----:R-:W-:Y:S01]  /*2dcd0*/  VIADD R39, R4.reuse, 0x115 ;  /* 0x0000011504277836 */ /* 0x042fe20000000000 */
[----:B------:R-:W-:Y:S01]  /*2dce0*/  ULDC UR48, c[0x0][0x248] ;  /* 0x0000920000307ab9 */ /* 0x000fe20000000800 */
[----:B------:R1:W-:Y:S01]  /*2dcf0*/  STL [R1+0x1760], R36 ;  /* 0x0017602401007387 */ /* 0x0003e20000100800 */
[C---:B------:R-:W-:Y:S01]  /*2dd00*/  VIADD R252, R4.reuse, 0xe1 ;  /* 0x000000e104fc7836 */ /* 0x040fe20000000000 */
[----:B--2---:R-:W-:Y:S01]  /*2dd10*/  MOV R38, UR27 ;  /* 0x0000001b00267c02 */ /* 0x004fe20008000f00 */
[----:B------:R-:W-:Y:S01]  /*2dd20*/  ULDC UR49, c[0x0][0x248] ;  /* 0x0000920000317ab9 */ /* 0x000fe20000000800 */
[----:B------:R2:W-:Y:S01]  /*2dd30*/  STL [R1+0x175c], R35 ;  /* 0x00175c2301007387 */ /* 0x0005e20000100800 */
[C---:B------:R-:W-:Y:S01]  /*2dd40*/  VIADD R195, R4.reuse, 0xdf ;  /* 0x000000df04c37836 */ /* 0x040fe20000000000 */
[----:B0-----:R-:W-:Y:S01]  /*2dd50*/  MOV R37, UR26 ;  /* 0x0000001a00257c02 */ /* 0x001fe20008000f00 */
[----:B------:R-:W-:Y:S01]  /*2dd60*/  ULDC UR52, c[0x0][0x248] ;  /* 0x0000920000347ab9 */ /* 0x000fe20000000800 */
[----:B------:R0:W-:Y:S01]  /*2dd70*/  STL [R1+0x1758], R34 ;  /* 0x0017582201007387 */ /* 0x0001e20000100800 */
[C---:B------:R-:W-:Y:S01]  /*2dd80*/  VIADD R194, R4.reuse, 0xdd ;  /* 0x000000dd04c27836 */ /* 0x040fe20000000000 */
[----:B------:R-:W-:Y:S01]  /*2dd90*/  ULDC UR53, c[0x0][0x248] ;  /* 0x0000920000357ab9 */ /* 0x000fe20000000800 */
[C---:B-1----:R-:W-:Y:S01]  /*2dda0*/  VIADD R36, R4.reuse, 0x113 ;  /* 0x0000011304247836 */ /* 0x042fe20000000000 */
[----:B------:R1:W-:Y:S01]  /*2ddb0*/  STL [R1+0x1754], R33 ;  /* 0x0017542101007387 */ /* 0x0003e20000100800 */
[----:B------:R-:W-:Y:S01]  /*2ddc0*/  VIADD R193, R4, 0xdb ;  /* 0x000000db04c17836 */ /* 0x000fe20000000000 */
[----:B------:R-:W-:Y:S01]  /*2ddd0*/  LOP3.LUT R0, R0, 0xfffffffd, RZ, 0xc0, !PT ;  /* 0xfffffffd00007812 */ /* 0x000fe200078ec0ff */
[C---:B--2---:R-:W-:Y:S01]  /*2dde0*/  VIADD R35, R4.reuse, 0x111 ;  /* 0x0000011104237836 */ /* 0x044fe20000000000 */
[----:B------:R2:W-:Y:S01]  /*2ddf0*/  STL [R1+0x1750], R32 ;  /* 0x0017502001007387 */ /* 0x0005e20000100800 */
[----:B0-----:R-:W-:Y:S01]  /*2de00*/  VIADD R34, R4, 0x10f ;  /* 0x0000010f04227836 */ /* 0x001fe20000000000 */
[----:B------:R-:W-:-:S02]  /*2de10*/  LOP3.LUT R7, R7, 0x7fffffff, RZ, 0xc0, !PT ;  /* 0x7fffffff07077812 */ /* 0x000fc400078ec0ff */
[----:B------:R0:W-:Y:S01]  /*2de20*/  STL [R1+0x174c], R31 ;  /* 0x00174c1f01007387 */ /* 0x0001e20000100800 */
[----:B------:R-:W-:Y:S02]  /*2de30*/  LOP3.LUT R51, R51, 0xffffdfff, RZ, 0xc0, !PT ;  /* 0xffffdfff33337812 */ /* 0x000fe400078ec0ff */
[----:B-1----:R-:W-:Y:S01]  /*2de40*/  MOV R33, UR9 ;  /* 0x0000000900217c02 */ /* 0x002fe20008000f00 */
[----:B------:R1:W-:Y:S01]  /*2de50*/  STL [R1+0x1748], R30 ;  /* 0x0017481e01007387 */ /* 0x0003e20000100800 */
[----:B------:R-:W-:Y:S02]  /*2de60*/  LOP3.LUT R48, R48, 0x7fffffff, RZ, 0xc0, !PT ;  /* 0x7fffffff30307812 */ /* 0x000fe400078ec0ff */
[----:B--2---:R-:W-:Y:S01]  /*2de70*/  MOV R32, UR8 ;  /* 0x0000000800207c02 */ /* 0x004fe20008000f00 */
[----:B------:R2:W-:Y:S01]  /*2de80*/  STL [R1+0x1744], R29 ;  /* 0x0017441d01007387 */ /* 0x0005e20000100800 */
[----:B------:R-:W-:Y:S01]  /*2de90*/  LOP3.LUT R50, R50, 0x7fffffff, RZ, 0xc0, !PT ;  /* 0x7fffffff32327812 */ /* 0x000fe200078ec0ff */
[----:B0-----:R-:W-:Y:S01]  /*2dea0*/  VIADD R31, R4, 0x10d ;  /* 0x0000010d041f7836 */ /* 0x001fe20000000000 */
[----:B------:R-:W-:Y:S01]  /*2deb0*/  LOP3.LUT R52, R52, 0x7fffffff, RZ, 0xc0, !PT ;  /* 0x7fffffff34347812 */ /* 0x000fe200078ec0ff */
[----:B------:R0:W-:Y:S01]  /*2dec0*/  STL [R1+0x1740], R28 ;  /* 0x0017401c01007387 */ /* 0x0001e20000100800 */
[----:B------:R-:W-:Y:S01]  /*2ded0*/  LOP3.LUT R53, R53, 0x7fffffff, RZ, 0xc0, !PT ;  /* 0x7fffffff35357812 */ /* 0x000fe200078ec0ff */
[----:B-1----:R-:W-:Y:S01]  /*2dee0*/  VIADD R30, R4, 0x10b ;  /* 0x0000010b041e7836 */ /* 0x002fe20000000000 */
[----:B------:R-:W-:Y:S01]  /*2def0*/  LOP3.LUT R54, R54, 0x7fffffff, RZ, 0xc0, !PT ;  /* 0x7fffffff36367812 */ /* 0x000fe200078ec0ff */
[----:B------:R1:W-:Y:S01]  /*2df00*/  STL [R1+0x173c], R27 ;  /* 0x00173c1b01007387 */ /* 0x0003e20000100800 */
[----:B------:R-:W-:Y:S01]  /*2df10*/  LOP3.LUT R55, R55, 0x7fffffff, RZ, 0xc0, !PT ;  /* 0x7fffffff37377812 */ /* 0x000fe200078ec0ff */
[----:B--2---:R-:W-:Y:S01]  /*2df20*/  VIADD R29, R4, 0x109 ;  /* 0x00000109041d7836 */ /* 0x004fe20000000000 */
[----:B------:R-:W-:Y:S01]  /*2df30*/  LOP3.LUT R56, R56, 0x7fffffff, RZ, 0xc0, !PT ;  /* 0x7fffffff38387812 */ /* 0x000fe200078ec0ff */
[----:B------:R2:W-:Y:S01]  /*2df40*/  STL [R1+0x1738], R26 ;  /* 0x0017381a01007387 */ /* 0x0005e20000100800 */
[----:B------:R-:W-:-:S02]  /*2df50*/  LOP3.LUT R57, R57, 0x7fffffff, RZ, 0xc0, !PT ;  /* 0x7fffffff39397812 */ /* 0x000fc400078ec0ff */
[----:B0-----:R-:W-:Y:S01]  /*2df60*/  MOV R28, UR4 ;  /* 0x00000004001c7c02 */ /* 0x001fe20008000f00 */
[----:B------:R0:W-:Y:S01]  /*2df70*/  STL [R1+0x1734], R25 ;  /* 0x0017341901007387 */ /* 0x0001e20000100800 */
[----:B------:R-:W-:Y:S01]  /*2df80*/  UMOV UR4, UR7 ;  /* 0x0000000700047c82 */ /* 0x000fe20008000000 */
[----:B-1----:R-:W-:Y:S01]  /*2df90*/  VIADD R27, R4, 0xe3 ;  /* 0x000000e3041b7836 */ /* 0x002fe20000000000 */
[----:B------:R-:W-:Y:S01]  /*2dfa0*/  ISETP.GE.AND P2, PT, R65, UR4, PT ;  /* 0x0000000441007c0c */ /* 0x000fe2000bf46270 */
[----:B------:R1:W-:Y:S01]  /*2dfb0*/  STL [R1+0x1730], R24 ;  /* 0x0017301801007387 */ /* 0x0003e20000100800 */
[----:B------:R-:W-:Y:S01]  /*2dfc0*/  IMAD R65, R67, 0x100, R2 ;  /* 0x0000010043417824 */ /* 0x000fe200078e0202 */
[----:B------:R-:W-:Y:S01]  /*2dfd0*/  LOP3.LUT R58, R58, 0x7fffffff, RZ, 0xc0, !PT ;  /* 0x7fffffff3a3a7812 */ /* 0x000fe200078ec0ff */
[C---:B--2---:R-:W-:Y:S01]  /*2dfe0*/  VIADD R26, R4.reuse, 0xe5 ;  /* 0x000000e5041a7836 */ /* 0x044fe20000000000 */
[----:B------:R2:W-:Y:S01]  /*2dff0*/  STL [R1+0x172c], R23 ;  /* 0x00172c1701007387 */ /* 0x0005e20000100800 */
[----:B------:R-:W-:Y:S01]  /*2e000*/  LOP3.LUT R59, R59, 0x7fffffff, RZ, 0xc0, !PT ;  /* 0x7fffffff3b3b7812 */ /* 0x000fe200078ec0ff */
[----:B0-----:R-:W-:Y:S01]  /*2e010*/  VIADD R25, R4, 0xe7 ;  /* 0x000000e704197836 */ /* 0x001fe20000000000 */
[C---:B------:R-:W-:Y:S01]  /*2e020*/  LEA R64, P3, R65.reuse, UR10, 0x1 ;  /* 0x0000000a41407c11 */ /* 0x040fe2000f8608ff */
[----:B------:R0:W-:Y:S01]  /*2e030*/  STL [R1+0x1728], R22 ;  /* 0x0017281601007387 */ /* 0x0001e20000100800 */
[----:B------:R-:W-:Y:S01]  /*2e040*/  LOP3.LUT R188, R188, 0x7fffffff, RZ, 0xc0, !PT ;  /* 0x7fffffffbcbc7812 */ /* 0x000fe200078ec0ff */
[C---:B-1----:R-:W-:Y:S01]  /*2e050*/  VIADD R24, R4.reuse, 0xe9 ;  /* 0x000000e904187836 */ /* 0x042fe20000000000 */
[----:B------:R-:W-:Y:S01]  /*2e060*/  LEA.HI.X.SX32 R65, R65, UR11, 0x1, P3 ;  /* 0x0000000b41417c11 */ /* 0x000fe200098f0eff */
[----:B------:R1:W-:Y:S01]  /*2e070*/  STL [R1+0x1724], R21 ;  /* 0x0017241501007387 */ /* 0x0003e20000100800 */
[----:B------:R-:W-:Y:S01]  /*2e080*/  ISETP.LT.AND P3, PT, R5, UR14, !P2 ;  /* 0x0000000e05007c0c */ /* 0x000fe2000d761270 */
[----:B------:R-:W-:Y:S01]  /*2e090*/  ULDC.64 UR10, c[0x0][0x228] ;  /* 0x00008a00000a7ab9 */ /* 0x000fe20000000a00 */
[C---:B--2---:R-:W-:Y:S01]  /*2e0a0*/  VIADD R23, R4.reuse, 0xeb ;  /* 0x000000eb04177836 */ /* 0x044fe20000000000 */
        /* <DEDUP_REMOVED lines=9> */
[----:B------:R-:W-:Y:S01]  /*2e140*/  @P6 LOP3.LUT R0, R0, 0x2, RZ, 0xfc, !PT ;  /* 0x0000000200006812 */ /* 0x000fe200078efcff */
[----:B--2---:R-:W-:-:S02]  /*2e150*/  VIADD R20, R4, 0xf1 ;  /* 0x000000f104147836 */ /* 0x004fc40000000000 */
[----:B------:R2:W-:Y:S01]  /*2e160*/  STL [R1+0x1714], R17 ;  /* 0x0017141101007387 */ /* 0x0005e20000100800 */
[----:B------:R-:W-:Y:S01]  /*2e170*/  LOP3.LUT R0, R0, 0xfffffffe, RZ, 0xc0, !PT ;  /* 0xfffffffe00007812 */ /* 0x000fe200078ec0ff */
[----:B0-----:R-:W-:Y:S02]  /*2e180*/  VIADD R19, R4, 0xf3 ;  /* 0x000000f304137836 */ /* 0x001fe40000000000 */
[----:B------:R0:W-:Y:S01]  /*2e190*/  STL [R1+0x1710], R16 ;  /* 0x0017101001007387 */ /* 0x0001e20000100800 */
[----:B------:R-:W-:Y:S01]  /*2e1a0*/  @P5 LOP3.LUT R0, R0, 0x1, RZ, 0xfc, !PT ;  /* 0x0000000100005812 */ /* 0x000fe200078efcff */
[C---:B-1----:R-:W-:Y:S02]  /*2e1b0*/  VIADD R18, R4.reuse, 0xf5 ;  /* 0x000000f504127836 */ /* 0x042fe40000000000 */
[----:B------:R1:W-:Y:S01]  /*2e1c0*/  STL [R1+0x170c], R15 ;  /* 0x00170c0f01007387 */ /* 0x0003e20000100800 */
[----:B--2---:R-:W-:-:S03]  /*2e1d0*/  VIADD R17, R4, 0xf7 ;  /* 0x000000f704117836 */ /* 0x004fc60000000000 */
[----:B------:R2:W-:Y:S01]  /*2e1e0*/  STL [R1+0x1708], R14 ;  /* 0x0017080e01007387 */ /* 0x0005e20000100800 */
[----:B0-----:R-:W-:-:S03]  /*2e1f0*/  VIADD R16, R4, 0xf9 ;  /* 0x000000f904107836 */ /* 0x001fc60000000000 */
[----:B------:R0:W-:Y:S01]  /*2e200*/  STL [R1+0x1704], R13 ;  /* 0x0017040d01007387 */ /* 0x0001e20000100800 */
[----:B-1----:R-:W-:-:S03]  /*2e210*/  VIADD R15, R4, 0xfb ;  /* 0x000000fb040f7836 */ /* 0x002fc60000000000 */
[----:B------:R1:W-:Y:S01]  /*2e220*/  STL [R1+0x1700], R12 ;  /* 0x0017000c01007387 */ /* 0x0003e20000100800 */
[----:B--2---:R-:W-:-:S03]  /*2e230*/  VIADD R14, R4, 0xfd ;  /* 0x000000fd040e7836 */ /* 0x004fc60000000000 */
[----:B------:R2:W-:Y:S01]  /*2e240*/  STL [R1+0x16fc], R11 ;  /* 0x0016fc0b01007387 */ /* 0x0005e20000100800 */
[----:B0-----:R-:W-:-:S03]  /*2e250*/  VIADD R13, R4, 0xff ;  /* 0x000000ff040d7836 */ /* 0x001fc60000000000 */
[----:B------:R-:W-:Y:S01]  /*2e260*/  STL [R1+0x16f8], R10 ;  /* 0x0016f80a01007387 */ /* 0x000fe20000100800 */
[----:B-1----:R-:W-:Y:S01]  /*2e270*/  IMAD.U32 R12, RZ, RZ, UR6 ;  /* 0x00000006ff0c7e24 */ /* 0x002fe2000f8e00ff */
[----:B------:R-:W-:Y:S02]  /*2e280*/  ULDC.64 UR6, c[0x0][0x220] ;  /* 0x0000880000067ab9 */ /* 0x000fe40000000a00 */
[----:B------:R-:W-:Y:S01]  /*2e290*/  STL [R1+0x16f4], R9 ;  /* 0x0016f40901007387 */ /* 0x000fe20000100800 */
[----:B------:R-:W-:Y:S01]  /*2e2a0*/  LEA R66, P4, R2, UR6, 0x1 ;  /* 0x0000000602427c11 */ /* 0x000fe2000f8808ff */
[----:B--2---:R-:W-:Y:S02]  /*2e2b0*/  VIADD R11, R4, 0x101 ;  /* 0x00000101040b7836 */ /* 0x004fe40000000000 */
[----:B------:R0:W-:Y:S01]  /*2e2c0*/  STL [R1+0x16f0], R8 ;  /* 0x0016f00801007387 */ /* 0x0001e20000100800 */
[----:B------:R-:W-:Y:S01]  /*2e2d0*/  LEA.HI.X.SX32 R67, R2, UR7, 0x1, P4 ;  /* 0x0000000702437c11 */ /* 0x000fe2000a0f0eff */
[----:B------:R-:W-:Y:S01]  /*2e2e0*/  ULDC.64 UR6, c[0x0][0x228] ;  /* 0x00008a0000067ab9 */ /* 0x000fe20000000a00 */
[C---:B------:R-:W-:Y:S01]  /*2e2f0*/  ISETP.LT.AND P4, PT, R6.reuse, UR16, !P2 ;  /* 0x0000001006007c0c */ /* 0x040fe2000d781270 */
[----:B------:R-:W-:Y:S01]  /*2e300*/  UMOV UR24, UR6 ;  /* 0x0000000600187c82 */ /* 0x000fe20008000000 */
[----:B------:R-:W-:Y:S01]  /*2e310*/  ULDC.64 UR16, c[0x0][0x228] ;  /* 0x00008a0000107ab9 */ /* 0x000fe20000000a00 */
[----:B------:R-:W-:Y:S01]  /*2e320*/  ISETP.LT.AND P2, PT, R6, UR24, !P1 ;  /* 0x0000001806007c0c */ /* 0x000fe2000cf41270 */
[----:B------:R-:W-:Y:S01]  /*2e330*/  UMOV UR38, UR7 ;  /* 0x0000000700267c82 */ /* 0x000fe20008000000 */
[----:B------:R-:W-:Y:S01]  /*2e340*/  ISETP.LT.AND P1, PT, R5, UR16, !P1 ;  /* 0x0000001005007c0c */ /* 0x000fe2000cf21270 */
[----:B------:R-:W-:Y:S01]  /*2e350*/  ULDC.64 UR6, c[0x0][0x228] ;  /* 0x00008a0000067ab9 */ /* 0x000fe20000000a00 */
[----:B------:R-:W-:Y:S01]  /*2e360*/  ULDC.64 UR24, c[0x0][0x228] ;  /* 0x00008a0000187ab9 */ /* 0x000fe20000000a00 */
[----:B------:R-:W-:Y:S01]  /*2e370*/  UMOV UR8, UR6 ;  /* 0x0000000600087c82 */ /* 0x000fe20008000000 */
[----:B------:R-:W-:Y:S01]  /*2e380*/  UMOV UR36, UR7 ;  /* 0x0000000700247c82 */ /* 0x000fe20008000000 */
[----:B------:R-:W-:Y:S01]  /*2e390*/  ULDC.64 UR6, c[0x0][0x228] ;  /* 0x00008a0000067ab9 */ /* 0x000fe20000000a00 */
[----:B------:R-:W-:Y:S01]  /*2e3a0*/  UMOV UR27, UR24 ;  /* 0x00000018001b7c82 */ /* 0x000fe20008000000 */
[----:B------:R-:W-:Y:S01]  /*2e3b0*/  UMOV UR37, UR6 ;  /* 0x0000000600257c82 */ /* 0x000fe20008000000 */
[----:B------:R-:W-:Y:S01]  /*2e3c0*/  @P4 LOP3.LUT R3, R3, 0x80000000, RZ, 0xfc, !PT ;  /* 0x8000000003034812 */ /* 0x000fe200078efcff */
[----:B------:R-:W-:Y:S01]  /*2e3d0*/  UMOV UR54, UR7 ;  /* 0x0000000700367c82 */ /* 0x000fe20008000000 */
[----:B------:R-:W-:Y:S01]  /*2e3e0*/  ULDC.64 UR6, c[0x0][0x228] ;  /* 0x00008a0000067ab9 */ /* 0x000fe20000000a00 */
[----:B------:R-:W-:Y:S01]  /*2e3f0*/  UMOV UR51, UR25 ;  /* 0x0000001900337c82 */ /* 0x000fe20008000000 */
[----:B------:R-:W-:Y:S01]  /*2e400*/  LOP3.LUT R3, R3, 0xbfffffff, RZ, 0xc0, !PT ;  /* 0xbfffffff03037812 */ /* 0x000fe200078ec0ff */
[----:B------:R-:W-:Y:S01]  /*2e410*/  UMOV UR33, UR6 ;  /* 0x0000000600217c82 */ /* 0x000fe20008000000 */
[----:B------:R-:W-:Y:S01]  /*2e420*/  UMOV UR59, UR7 ;  /* 0x00000007003b7c82 */ /* 0x000fe20008000000 */
[----:B------:R-:W-:Y:S01]  /*2e430*/  ULDC.64 UR6, c[0x0][0x228] ;  /* 0x00008a0000067ab9 */ /* 0x000fe20000000a00 */
[----:B------:R-:W-:Y:S01]  /*2e440*/  @P3 LOP3.LUT R3, R3, 0x40000000, RZ, 0xfc, !PT ;  /* 0x4000000003033812 */ /* 0x000fe200078efcff */
[----:B------:R-:W-:Y:S01]  /*2e450*/  UMOV UR9, UR6 ;  /* 0x0000000600097c82 */ /* 0x000fe20008000000 */
[----:B------:R-:W-:Y:S01]  /*2e460*/  UMOV UR57, UR7 ;  /* 0x0000000700397c82 */ /* 0x000fe20008000000 */
[----:B------:R-:W-:Y:S01]  /*2e470*/  ULDC.64 UR6, c[0x0][0x228] ;  /* 0x00008a0000067ab9 */ /* 0x000fe20000000a00 */
[----:B------:R-:W-:Y:S01]  /*2e480*/  LOP3.LUT R3, R3, 0xdfffffff, RZ, 0xc0, !PT ;  /* 0xdfffffff03037812 */ /* 0x000fe200078ec0ff */
[----:B------:R-:W-:Y:S01]  /*2e490*/  UMOV UR26, UR6 ;  /* 0x00000006001a7c82 */ /* 0x000fe20008000000 */
[----:B------:R-:W-:Y:S01]  /*2e4a0*/  UMOV UR4, UR7 ;  /* 0x0000000700047c82 */ /* 0x000fe20008000000 */
[----:B------:R-:W-:Y:S01]  /*2e4b0*/  ULDC.64 UR6, c[0x0][0x228] ;  /* 0x00008a0000067ab9 */ /* 0x000fe20000000a00 */
[----:B------:R-:W-:Y:S01]  /*2e4c0*/  @P2 LOP3.LUT R3, R3, 0x20000000, RZ, 0xfc, !PT ;  /* 0x2000000003032812 */ /* 0x000fe200078efcff */
[----:B------:R-:W-:Y:S01]  /*2e4d0*/  ULDC.64 UR24, c[0x0][0x228] ;  /* 0x00008a0000187ab9 */ /* 0x000fe20000000a00 */
[----:B0-----:R-:W-:-:S02]  /*2e4e0*/  VIADD R8, R4, 0x107 ;  /* 0x0000010704087836 */ /* 0x001fc40000000000 */
[----:B------:R-:W-:Y:S01]  /*2e4f0*/  LOP3.LUT R3, R3, 0xefffffff, RZ, 0xc0, !PT ;  /* 0xefffffff03037812 */ /* 0x000fe200078ec0ff */
[C---:B------:R-:W-:Y:S02]  /*2e500*/  VIADD R9, R4.reuse, 0x105 ;  /* 0x0000010504097836 */ /* 0x040fe40000000000 */
[C---:B------:R-:W-:Y:S01]  /*2e510*/  VIADD R10, R4.reuse, 0x103 ;  /* 0x00000103040a7836 */ /* 0x040fe20000000000 */
[----:B------:R-:W-:Y:S01]  /*2e520*/  @P1 LOP3.LUT R3, R3, 0x10000000, RZ, 0xfc, !PT ;  /* 0x1000000003031812 */ /* 0x000fe200078efcff */
[----:B------:R-:W-:Y:S01]  /*2e530*/  VIADD R2, R4, 0xd9 ;  /* 0x000000d904027836 */ /* 0x000fe20000000000 */
[----:B------:R-:W-:Y:S01]  /*2e540*/  ISETP.LT.AND P1, PT, R6, UR8, !P0 ;  /* 0x0000000806007c0c */ /* 0x000fe2000c721270 */
[----:B------:R-:W-:Y:S01]  /*2e550*/  UMOV UR8, UR40 ;  /* 0x0000002800087c82 */ /* 0x000fe20008000000 */
[----:B------:R-:W-:Y:S01]  /*2e560*/  ISETP.LT.AND P0, PT, R5, UR30, !P0 ;  /* 0x0000001e05007c0c */ /* 0x000fe2000c701270 */
[----:B------:R-:W-:Y:S01]  /*2e570*/  ULDC.64 UR40, c[0x0][0x228] ;  /* 0x00008a0000287ab9 */ /* 0x000fe20000000a00 */
[----:B------:R-:W-:-:S09]  /*2e580*/  LOP3.LUT R3, R3, 0xf7ffffff, RZ, 0xc0, !PT ;  /* 0xf7ffffff03037812 */ /* 0x000fd200078ec0ff */
[----:B------:R-:W-:-:S04]  /*2e590*/  @P1 LOP3.LUT R3, R3, 0x8000000, RZ, 0xfc, !PT ;  /* 0x0800000003031812 */ /* 0x000fc800078efcff */
[----:B------:R-:W-:-:S04]  /*2e5a0*/  LOP3.LUT R3, R3, 0xfbffffff, RZ, 0xc0, !PT ;  /* 0xfbffffff03037812 */ /* 0x000fc800078ec0ff */
[----:B------:R-:W-:Y:S02]  /*2e5b0*/  @P0 LOP3.LUT R3, R3, 0x4000000, RZ, 0xfc, !PT ;  /* 0x0400000003030812 */ /* 0x000fe400078efcff */
[----:B------:R-:W-:Y:S01]  /*2e5c0*/  ISETP.GE.AND P0, PT, R74, UR15, PT ;  /* 0x0000000f4a007c0c */ /* 0x000fe2000bf06270 */
[----:B------:R-:W-:Y:S01]  /*2e5d0*/  ULDC.64 UR14, c[0x0][0x228] ;  /* 0x00008a00000e7ab9 */ /* 0x000fe20000000a00 */
[----:B------:R-:W-:Y:S01]  /*2e5e0*/  LOP3.LUT R3, R3, 0xfdffffff, RZ, 0xc0, !PT ;  /* 0xfdffffff03037812 */ /* 0x000fe200078ec0ff */
[----:B------:R-:W-:Y:S01]  /*2e5f0*/  UMOV UR55, UR41 ;  /* 0x0000002900377c82 */ /* 0x000fe20008000000 */
[----:B------:R-:W-:Y:S01]  /*2e600*/  ISETP.LT.AND P2, PT, R6, UR37, !P0 ;  /* 0x0000002506007c0c */ /* 0x000fe2000c741270 */
[----:B------:R-:W2:Y:S01]  /*2e610*/  LDL.LU R74, [R1+0x17b8] ;  /* 0x0017b800014a7983 */ /* 0x000ea20000300800 */
[----:B------:R-:W-:Y:S02]  /*2e620*/  ISETP.LT.AND P1, PT, R5, UR10, !P0 ;  /* 0x0000000a05007c0c */ /* 0x000fe4000c721270 */
[----:B------:R-:W-:Y:S01]  /*2e630*/  ISETP.GE.AND P0, PT, R73, UR17, PT ;  /* 0x0000001149007c0c */ /* 0x000fe2000bf06270 */
[----:B------:R-:W-:Y:S01]  /*2e640*/  ULDC.64 UR16, c[0x0][0x228] ;  /* 0x00008a0000107ab9 */ /* 0x000fe20000000a00 */
[----:B------:R-:W2:Y:S07]  /*2e650*/  LDL.LU R73, [R1+0x17b4] ;  /* 0x0017b40001497983 */ /* 0x000eae0000300800 */
[----:B------:R-:W-:-:S04]  /*2e660*/  @P2 LOP3.LUT R3, R3, 0x2000000, RZ, 0xfc, !PT ;  /* 0x0200000003032812 */ /* 0x000fc800078efcff */
[----:B------:R-:W-:-:S04]  /*2e670*/  LOP3.LUT R3, R3, 0xfeffffff, RZ, 0xc0, !PT ;  /* 0xfeffffff03037812 */ /* 0x000fc800078ec0ff */
[----:B------:R-:W-:Y:S02]  /*2e680*/  @P1 LOP3.LUT R3, R3, 0x1000000, RZ, 0xfc, !PT ;  /* 0x0100000003031812 */ /* 0x000fe400078efcff */
[----:B------:R-:W-:Y:S02]  /*2e690*/  ISETP.LT.AND P1, PT, R6, UR22, !P0 ;  /* 0x0000001606007c0c */ /* 0x000fe4000c721270 */
[----:B------:R-:W-:Y:S02]  /*2e6a0*/  ISETP.LT.AND P0, PT, R5, UR33, !P0 ;  /* 0x0000002105007c0c */ /* 0x000fe4000c701270 */
[----:B------:R-:W-:-:S09]  /*2e6b0*/  LOP3.LUT R3, R3, 0xff7fffff, RZ, 0xc0, !PT ;  /* 0xff7fffff03037812 */ /* 0x000fd200078ec0ff */
[----:B------:R-:W-:-:S04]  /*2e6c0*/  @P1 LOP3.LUT R3, R3, 0x800000, RZ, 0xfc, !PT ;  /* 0x0080000003031812 */ /* 0x000fc800078efcff */
[----:B------:R-:W-:-:S04]  /*2e6d0*/  LOP3.LUT R3, R3, 0xffbfffff, RZ, 0xc0, !PT ;  /* 0xffbfffff03037812 */ /* 0x000fc800078ec0ff */
[----:B------:R-:W-:Y:S02]  /*2e6e0*/  @P0 LOP3.LUT R3, R3, 0x400000, RZ, 0xfc, !PT ;  /* 0x0040000003030812 */ /* 0x000fe400078efcff */
[----:B------:R-:W-:Y:S02]  /*2e6f0*/  ISETP.GE.AND P0, PT, R72, UR31, PT ;  /* 0x0000001f48007c0c */ /* 0x000fe4000bf06270 */
[----:B------:R-:W-:Y:S01]  /*2e700*/  LOP3.LUT R3, R3, 0xffdfffff, RZ, 0xc0, !PT ;  /* 0xffdfffff03037812 */ /* 0x000fe200078ec0ff */
[----:B------:R-:W-:Y:S01]  /*2e710*/  UMOV UR33, UR16 ;  /* 0x0000001000217c82 */ /* 0x000fe20008000000 */
[----:B------:R-:W-:Y:S01]  /*2e720*/  ISETP.LT.AND P1, PT, R6, UR18, !P0 ;  /* 0x0000001206007c0c */ /* 0x000fe2000c721270 */
[----:B------:R-:W-:Y:S01]  /*2e730*/  UMOV UR30, UR17 ;  /* 0x00000011001e7c82 */ /* 0x000fe20008000000 */
[----:B------:R-:W-:Y:S01]  /*2e740*/  ISETP.LT.AND P0, PT, R5, UR9, !P0 ;  /* 0x0000000905007c0c */ /* 0x000fe2000c701270 */
[----:B------:R-:W-:Y:S01]  /*2e750*/  ULDC.64 UR16, c[0x0][0x228] ;  /* 0x00008a0000107ab9 */ /* 0x000fe20000000a00 */
[----:B------:R-:W2:Y:S09]  /*2e760*/  LDL.LU R72, [R1+0x17b0] ;  /* 0x0017b00001487983 */ /* 0x000eb20000300800 */
[----:B------:R-:W-:-:S04]  /*2e770*/  @P1 LOP3.LUT R3, R3, 0x200000, RZ, 0xfc, !PT ;  /* 0x0020000003031812 */ /* 0x000fc800078efcff */
[----:B------:R-:W-:-:S04]  /*2e780*/  LOP3.LUT R3, R3, 0xffefffff, RZ, 0xc0, !PT ;  /* 0xffefffff03037812 */ /* 0x000fc800078ec0ff */
[----:B------:R-:W-:Y:S02]  /*2e790*/  @P0 LOP3.LUT R3, R3, 0x100000, RZ, 0xfc, !PT ;  /* 0x0010000003030812 */ /* 0x000fe400078efcff */
[----:B------:R-:W-:Y:S01]  /*2e7a0*/  ISETP.GE.AND P0, PT, R71, UR11, PT ;  /* 0x0000000b47007c0c */ /* 0x000fe2000bf06270 */
[----:B------:R-:W-:Y:S01]  /*2e7b0*/  UMOV UR9, UR40 ;  /* 0x0000002800097c82 */ /* 0x000fe20008000000 */
[----:B------:R-:W-:Y:S01]  /*2e7c0*/  LOP3.LUT R3, R3, 0xfff7ffff, RZ, 0xc0, !PT ;  /* 0xfff7ffff03037812 */ /* 0x000fe200078ec0ff */
[----:B------:R-:W-:Y:S01]  /*2e7d0*/  ULDC.64 UR10, c[0x0][0x228] ;  /* 0x00008a00000a7ab9 */ /* 0x000fe20000000a00 */
[----:B------:R-:W-:Y:S01]  /*2e7e0*/  ISETP.LT.AND P1, PT, R6, UR28, !P0 ;  /* 0x0000001c06007c0c */ /* 0x000fe2000c721270 */
[----:B------:R-:W-:Y:S01]  /*2e7f0*/  ULDC.64 UR40, c[0x0][0x228] ;  /* 0x00008a0000287ab9 */ /* 0x000fe20000000a00 */
[----:B------:R-:W-:Y:S01]  /*2e800*/  ISETP.LT.AND P0, PT, R5, UR26, !P0 ;  /* 0x0000001a05007c0c */ /* 0x000fe2000c701270 */
[----:B------:R-:W3:Y:S10]  /*2e810*/  LDL.LU R71, [R1+0x17ac] ;  /* 0x0017ac0001477983 */ /* 0x000ef40000300800 */
        /* <DEDUP_REMOVED lines=8> */
[----:B------:R-:W-:Y:S01]  /*2e8a0*/  UMOV UR61, UR41 ;  /* 0x00000029003d7c82 */ /* 0x000fe20008000000 */
[----:B------:R-:W-:Y:S01]  /*2e8b0*/  ISETP.LT.AND P1, PT, R5, UR34, !P0 ;  /* 0x0000002205007c0c */ /* 0x000fe2000c721270 */
[----:B------:R-:W-:Y:S01]  /*2e8c0*/  ULDC.64 UR40, c[0x0][0x228] ;  /* 0x00008a0000287ab9 */ /* 0x000fe20000000a00 */
[----:B------:R-:W-:Y:S01]  /*2e8d0*/  ISETP.GE.AND P0, PT, R69, UR19, PT ;  /* 0x0000001345007c0c */ /* 0x000fe2000bf06270 */
[----:B------:R-:W-:Y:S01]  /*2e8e0*/  ULDC.64 UR18, c[0x0][0x228] ;  /* 0x00008a0000127ab9 */ /* 0x000fe20000000a00 */
[----:B------:R-:W3:Y:S07]  /*2e8f0*/  LDL.LU R70, [R1+0x17a8] ;  /* 0x0017a80001467983 */ /* 0x000eee0000300800 */
[----:B------:R-:W-:Y:S01]  /*2e900*/  @P2 LOP3.LUT R3, R3, 0x20000, RZ, 0xfc, !PT ;  /* 0x0002000003032812 */ /* 0x000fe200078efcff */
[----:B------:R-:W-:Y:S01]  /*2e910*/  UMOV UR31, UR19 ;  /* 0x00000013001f7c82 */ /* 0x000fe20008000000 */
[----:B------:R-:W-:Y:S01]  /*2e920*/  UMOV UR28, UR41 ;  /* 0x00000029001c7c82 */ /* 0x000fe20008000000 */
[----:B------:R-:W3:Y:S01]  /*2e930*/  LDL.LU R69, [R1+0x17a4] ;  /* 0x0017a40001457983 */ /* 0x000ee20000300800 */
        /* <DEDUP_REMOVED lines=25> */
[----:B------:R-:W4:Y:S10]  /*2ead0*/  LDL.LU R63, [R1+0x179c] ;  /* 0x00179c00013f7983 */ /* 0x000f340000300800 */
[----:B------:R-:W-:-:S04]  /*2eae0*/  @P1 LOP3.LUT R3, R3, 0x800, RZ, 0xfc, !PT ;  /* 0x0000080003031812 */ /* 0x000fc800078efcff */
[----:B------:R-:W-:-:S04]  /*2eaf0*/  LOP3.LUT R3, R3, 0xfffffbff, RZ, 0xc0, !PT ;  /* 0xfffffbff03037812 */ /* 0x000fc800078ec0ff */
[----:B------:R-:W-:Y:S02]  /*2eb00*/  @P0 LOP3.LUT R3, R3, 0x400, RZ, 0xfc, !PT ;  /* 0x0000040003030812 */ /* 0x000fe400078efcff */
[----:B------:R-:W-:Y:S01]  /*2eb10*/  ISETP.GE.AND P0, PT, R60, UR13, PT ;  /* 0x0000000d3c007c0c */ /* 0x000fe2000bf06270 */
[----:B------:R-:W-:Y:S01]  /*2eb20*/  UMOV UR27, UR40 ;  /* 0x00000028001b7c82 */ /* 0x000fe20008000000 */
[----:B------:R-:W-:Y:S01]  /*2eb30*/  LOP3.LUT R3, R3, 0xfffffdff, RZ, 0xc0, !PT ;  /* 0xfffffdff03037812 */ /* 0x000fe200078ec0ff */
[----:B------:R-:W-:Y:S01]  /*2eb40*/  ULDC.64 UR12, c[0x0][0x228] ;  /* 0x00008a00000c7ab9 */ /* 0x000fe20000000a00 */
[----:B------:R-:W-:Y:S02]  /*2eb50*/  ISETP.LT.AND P2, PT, R6, UR14, !P0 ;  /* 0x0000000e06007c0c */ /* 0x000fe4000c741270 */
[----:B------:R-:W-:Y:S02]  /*2eb60*/  ISETP.LT.AND P1, PT, R5, UR33, !P0 ;  /* 0x0000002105007c0c */ /* 0x000fe4000c721270 */
[----:B------:R-:W-:Y:S01]  /*2eb70*/  ISETP.GE.AND P0, PT, R47, UR21, PT ;  /* 0x000000152f007c0c */ /* 0x000fe2000bf06270 */
[----:B------:R-:W-:-:S08]  /*2eb80*/  ULDC.64 UR20, c[0x0][0x228] ;  /* 0x00008a0000147ab9 */ /* 0x000fd00000000a00 */
        /* <DEDUP_REMOVED lines=9> */
[----:B------:R-:W-:Y:S01]  /*2ec20*/  ISETP.GE.AND P0, PT, R46, UR25, PT ;  /* 0x000000192e007c0c */ /* 0x000fe2000bf06270 */
[----:B------:R-:W-:Y:S01]  /*2ec30*/  UMOV UR9, UR20 ;  /* 0x0000001400097c82 */ /* 0x000fe20008000000 */
[----:B------:R-:W-:Y:S01]  /*2ec40*/  LOP3.LUT R3, R3, 0xffffffdf, RZ, 0xc0, !PT ;  /* 0xffffffdf03037812 */ /* 0x000fe200078ec0ff */
[----:B------:R-:W-:Y:S01]  /*2ec50*/  UMOV UR34, UR21 ;  /* 0x0000001500227c82 */ /* 0x000fe20008000000 */
[----:B------:R-:W-:Y:S01]  /*2ec60*/  ISETP.LT.AND P1, PT, R6, UR10, !P0 ;  /* 0x0000000a06007c0c */ /* 0x000fe2000c721270 */
[----:B------:R-:W-:Y:S01]  /*2ec70*/  ULDC.64 UR20, c[0x0][0x228] ;  /* 0x00008a0000147ab9 */ /* 0x000fe20000000a00 */
[----:B------:R-:W-:Y:S01]  /*2ec80*/  ISETP.LT.AND P0, PT, R5, UR26, !P0 ;  /* 0x0000001a05007c0c */ /* 0x000fe2000c701270 */
[----:B------:R-:W-:-:S10]  /*2ec90*/  ULDC.64 UR24, c[0x0][0x228] ;  /* 0x00008a0000187ab9 */ /* 0x000fd40000000a00 */
        /* <DEDUP_REMOVED lines=20> */
[----:B------:R-:W-:Y:S01]  /*2ede0*/  UMOV UR25, UR32 ;  /* 0x0000002000197c82 */ /* 0x000fe20008000000 */
[----:B------:R-:W-:-:S07]  /*2edf0*/  ULDC.64 UR10, c[0x0][0x228] ;  /* 0x00008a00000a7ab9 */ /* 0x000fce0000000a00 */
[----:B------:R-:W-:-:S04]  /*2ee00*/  @P2 LOP3.LUT R3, R3, 0x2, RZ, 0xfc, !PT ;  /* 0x0000000203032812 */ /* 0x000fc800078efcff */
[----:B------:R-:W-:-:S04]  /*2ee10*/  LOP3.LUT R3, R3, 0xfffffffe, RZ, 0xc0, !PT ;  /* 0xfffffffe03037812 */ /* 0x000fc800078ec0ff */
[----:B------:R-:W-:Y:S02]  /*2ee20*/  @P1 LOP3.LUT R3, R3, 0x1, RZ, 0xfc, !PT ;  /* 0x0000000103031812 */ /* 0x000fe400078efcff */
[----:B------:R-:W-:Y:S02]  /*2ee30*/  ISETP.LT.AND P1, PT, R6, UR6, !P0 ;  /* 0x0000000606007c0c */ /* 0x000fe4000c721270 */
[----:B------:R-:W-:-:S11]  /*2ee40*/  ISETP.LT.AND P0, PT, R5, UR27, !P0 ;  /* 0x0000001b05007c0c */ /* 0x000fd6000c701270 */
[----:B------:R-:W-:-:S04]  /*2ee50*/  @P1 LOP3.LUT R49, R49, 0x80000000, RZ, 0xfc, !PT ;  /* 0x8000000031311812 */ /* 0x000fc800078efcff */
[----:B------:R-:W-:-:S04]  /*2ee60*/  LOP3.LUT R49, R49, 0xbfffffff, RZ, 0xc0, !PT ;  /* 0xbfffffff31317812 */ /* 0x000fc800078ec0ff */
[----:B------:R-:W-:Y:S02]  /*2ee70*/  @P0 LOP3.LUT R49, R49, 0x40000000, RZ, 0xfc, !PT ;  /* 0x4000000031310812 */ /* 0x000fe400078efcff */
[----:B------:R-:W-:-:S04]  /*2ee80*/  ISETP.GE.AND P0, PT, R42, UR23, PT ;  /* 0x000000172a007c0c */ /* 0x000fc8000bf06270 */
        /* <DEDUP_REMOVED lines=13> */
[----:B------:R-:W-:Y:S01]  /*2ef60*/  UMOV UR46, UR33 ;  /* 0x00000021002e7c82 */ /* 0x000fe20008000000 */
[----:B------:R-:W-:Y:S01]  /*2ef70*/  ULDC.64 UR32, c[0x0][0x228] ;  /* 0x00008a0000207ab9 */ /* 0x000fe20000000a00 */
[----:B------:R-:W-:-:S08]  /*2ef80*/  ULDC.64 UR18, c[0x0][0x228] ;  /* 0x00008a0000127ab9 */ /* 0x000fd00000000a00 */
[----:B------:R-:W-:Y:S01]  /*2ef90*/  @P1 LOP3.LUT R49, R49, 0x8000000, RZ, 0xfc, !PT ;  /* 0x0800000031311812 */ /* 0x000fe200078efcff */
[----:B------:R-:W-:-:S03]  /*2efa0*/  ULDC.64 UR26, c[0x0][0x228] ;  /* 0x00008a00001a7ab9 */ /* 0x000fc60000000a00 */
        /* <DEDUP_REMOVED lines=35> */
[----:B------:R-:W-:-:S09]  /*2f1e0*/  ULDC.64 UR14, c[0x0][0x228] ;  /* 0x00008a00000e7ab9 */ /* 0x000fd20000000a00 */
[----:B------:R-:W-:Y:S01]  /*2f1f0*/  @P1 LOP3.LUT R49, R49, 0x80000, RZ, 0xfc, !PT ;  /* 0x0008000031311812 */ /* 0x000fe200078efcff */
[----:B------:R-:W-:-:S03]  /*2f200*/  ULDC.64 UR20, c[0x0][0x228] ;  /* 0x00008a0000147ab9 */ /* 0x000fc60000000a00 */
[----:B------:R-:W-:-:S04]  /*2f210*/  LOP3.LUT R49, R49, 0xfffbffff, RZ, 0xc0, !PT ;  /* 0xfffbffff31317812 */ /* 0x000fc800078ec0ff */
[----:B------:R-:W-:Y:S02]  /*2f220*/  @P0 LOP3.LUT R49, R49, 0x40000, RZ, 0xfc, !PT ;  /* 0x0004000031310812 */ /* 0x000fe400078efcff */
[----:B------:R-:W-:-:S04]  /*2f230*/  ISETP.GE.AND P0, PT, R30, UR17, PT ;  /* 0x000000111e007c0c */ /* 0x000fc8000bf06270 */
[----:B------:R-:W-:Y:S02]  /*2f240*/  ISETP.LT.AND P2, PT, R6, UR6, !P0 ;  /* 0x0000000606007c0c */ /* 0x000fe4000c741270 */
[----:B------:R-:W-:Y:S01]  /*2f250*/  ISETP.LT.AND P1, PT, R5, UR16, !P0 ;  /* 0x0000001005007c0c */ /* 0x000fe2000c721270 */
[----:B------:R-:W-:Y:S01]  /*2f260*/  UMOV UR23, UR8 ;  /* 0x0000000800177c82 */ /* 0x000fe20008000000 */
[----:B------:R-:W-:Y:S01]  /*2f270*/  LOP3.LUT R49, R49, 0xfffdffff, RZ, 0xc0, !PT ;  /* 0xfffdffff31317812 */ /* 0x000fe200078ec0ff */
[----:B------:R-:W-:Y:S01]  /*2f280*/  ULDC.64 UR8, c[0x0][0x228] ;  /* 0x00008a0000087ab9 */ /* 0x000fe20000000a00 */
[----:B------:R-:W-:Y:S01]  /*2f290*/  ISETP.GE.AND P0, PT, R29, UR11, PT ;  /* 0x0000000b1d007c0c */ /* 0x000fe2000bf06270 */
[----:B------:R-:W-:Y:S01]  /*2f2a0*/  UMOV UR18, UR20 ;  /* 0x0000001400127c82 */ /* 0x000fe20008000000 */
[----:B------:R-:W-:Y:S01]  /*2f2b0*/  UMOV UR22, UR4 ;  /* 0x0000000400167c82 */ /* 0x000fe20008000000 */
[----:B------:R-:W-:-:S04]  /*2f2c0*/  ULDC.64 UR16, c[0x0][0x228] ;  /* 0x00008a0000107ab9 */ /* 0x000fc80000000a00 */
[----:B------:R-:W-:-:S04]  /*2f2d0*/  @P2 LOP3.LUT R49, R49, 0x20000, RZ, 0xfc, !PT ;  /* 0x0002000031312812 */ /* 0x000fc800078efcff */
[----:B------:R-:W-:-:S04]  /*2f2e0*/  LOP3.LUT R49, R49, 0xfffeffff, RZ, 0xc0, !PT ;  /* 0xfffeffff31317812 */ /* 0x000fc800078ec0ff */
[----:B------:R-:W-:Y:S02]  /*2f2f0*/  @P1 LOP3.LUT R49, R49, 0x10000, RZ, 0xfc, !PT ;  /* 0x0001000031311812 */ /* 0x000fe400078efcff */
[----:B------:R-:W-:Y:S01]  /*2f300*/  ISETP.LT.AND P1, PT, R6, UR12, !P0 ;  /* 0x0000000c06007c0c */ /* 0x000fe2000c721270 */
[----:B------:R-:W-:Y:S01]  /*2f310*/  UMOV UR10, UR8 ;  /* 0x00000008000a7c82 */ /* 0x000fe20008000000 */
[----:B------:R-:W-:Y:S02]  /*2f320*/  LOP3.LUT R49, R49, 0xffff7fff, RZ, 0xc0, !PT ;  /* 0xffff7fff31317812 */ /* 0x000fe400078ec0ff */
[----:B------:R-:W-:Y:S01]  /*2f330*/  ISETP.LT.AND P0, PT, R5, UR10, !P0 ;  /* 0x0000000a05007c0c */ /* 0x000fe2000c701270 */
[----:B------:R-:W-:Y:S01]  /*2f340*/  UMOV UR4, UR21 ;  /* 0x0000001500047c82 */ /* 0x000fe20008000000 */
[----:B------:R-:W-:Y:S01]  /*2f350*/  ULDC.64 UR20, c[0x0][0x228] ;  /* 0x00008a0000147ab9 */ /* 0x000fe20000000a00 */
[----:B------:R-:W-:-:S06]  /*2f360*/  ULDC.64 UR10, c[0x0][0x228] ;  /* 0x00008a00000a7ab9 */ /* 0x000fcc0000000a00 */
[----:B------:R-:W-:-:S04]  /*2f370*/  @P1 LOP3.LUT R49, R49, 0x8000, RZ, 0xfc, !PT ;  /* 0x0000800031311812 */ /* 0x000fc800078efcff */
        /* <DEDUP_REMOVED lines=10> */
[----:B------:R-:W-:Y:S01]  /*2f420*/  ULDC.64 UR38, c[0x0][0x228] ;  /* 0x00008a0000267ab9 */ /* 0x000fe20000000a00 */
[----:B------:R-:W-:-:S04]  /*2f430*/  ULDC.64 UR6, c[0x0][0x228] ;  /* 0x00008a0000067ab9 */ /* 0x000fc80000000a00 */
        /* <DEDUP_REMOVED lines=21> */
[----:B------:R-:W-:-:S03]  /*2f590*/  ULDC.64 UR14, c[0x0][0x228] ;  /* 0x00008a00000e7ab9 */ /* 0x000fc60000000a00 */
        /* <DEDUP_REMOVED lines=9> */
[----:B------:R-:W-:Y:S02]  /*2f630*/  LOP3.LUT R49, R49, 0xffffffdf, RZ, 0xc0, !PT ;  /* 0xffffffdf31317812 */ /* 0x000fe400078ec0ff */
[----:B------:R-:W-:Y:S01]  /*2f640*/  ISETP.GE.AND P0, PT, R14, UR17, PT ;  /* 0x000000110e007c0c */ /* 0x000fe2000bf06270 */
[----:B------:R-:W-:Y:S01]  /*2f650*/  UMOV UR38, UR23 ;  /* 0x0000001700267c82 */ /* 0x000fe20008000000 */
[----:B------:R-:W-:Y:S01]  /*2f660*/  UMOV UR6, UR22 ;  /* 0x0000001600067c82 */ /* 0x000fe20008000000 */
[----:B------:R-:W-:Y:S01]  /*2f670*/  ULDC.64 UR22, c[0x0][0x228] ;  /* 0x00008a0000167ab9 */ /* 0x000fe20000000a00 */
[----:B------:R-:W-:-:S03]  /*2f680*/  ULDC.64 UR16, c[0x0][0x228] ;  /* 0x00008a0000107ab9 */ /* 0x000fc60000000a00 */
        /* <DEDUP_REMOVED lines=10> */
[----:B------:R-:W-:Y:S01]  /*2f730*/  ISETP.LT.AND P1, PT, R6, UR16, !P0 ;  /* 0x0000001006007c0c */ /* 0x000fe2000c721270 */
[----:B------:R-:W-:Y:S01]  /*2f740*/  UMOV UR36, UR29 ;  /* 0x0000001d00247c82 */ /* 0x000fe20008000000 */
[----:B------:R-:W-:Y:S01]  /*2f750*/  IMAD R8, R4, UR5, RZ ;  /* 0x0000000504087c24 */ /* 0x000fe2000f8e02ff */
[----:B------:R-:W-:Y:S01]  /*2f760*/  UMOV UR5, UR31 ;  /* 0x0000001f00057c82 */ /* 0x000fe20008000000 */
[----:B------:R-:W-:Y:S01]  /*2f770*/  UMOV UR29, UR30 ;  /* 0x0000001e001d7c82 */ /* 0x000fe20008000000 */
[----:B------:R-:W-:Y:S01]  /*2f780*/  ULDC.64 UR30, c[0x0][0x228] ;  /* 0x00008a00001e7ab9 */ /* 0x000fe20000000a00 */
[----:B------:R-:W-:Y:S02]  /*2f790*/  LOP3.LUT R49, R49, 0xfffffffd, RZ, 0xc0, !PT ;  /* 0xfffffffd31317812 */ /* 0x000fe400078ec0ff */
[----:B------:R-:W-:-:S05]  /*2f7a0*/  ISETP.LT.AND P0, PT, R5, UR30, !P0 ;  /* 0x0000001e05007c0c */ /* 0x000fca000c701270 */
[----:B------:R-:W-:-:S04]  /*2f7b0*/  @P1 LOP3.LUT R49, R49, 0x2, RZ, 0xfc, !PT ;  /* 0x0000000231311812 */ /* 0x000fc800078efcff */
[----:B------:R-:W-:Y:S01]  /*2f7c0*/  LOP3.LUT R49, R49, 0xfffffffe, RZ, 0xc0, !PT ;  /* 0xfffffffe31317812 */ /* 0x000fe200078ec0ff */
[----:B------:R-:W-:Y:S01]  /*2f7d0*/  UMOV UR18, UR6 ;  /* 0x0000000600127c82 */ /* 0x000fe20008000000 */
[----:B------:R-:W-:Y:S02]  /*2f7e0*/  ULDC.64 UR6, c[0x0][0x228] ;  /* 0x00008a0000067ab9 */ /* 0x000fe40000000a00 */
[----:B------:R-:W-:Y:S02]  /*2f7f0*/  @P0 LOP3.LUT R49, R49, 0x1, RZ, 0xfc, !PT ;  /* 0x0000000131310812 */ /* 0x000fe400078efcff */
[----:B------:R-:W-:Y:S01]  /*2f800*/  ISETP.GE.AND P0, PT, R16, UR13, PT ;  /* 0x0000000d10007c0c */ /* 0x000fe2000bf06270 */
[----:B------:R-:W-:Y:S01]  /*2f810*/  UMOV UR22, UR35 ;  /* 0x0000002300167c82 */ /* 0x000fe20008000000 */
[----:B------:R-:W-:Y:S01]  /*2f820*/  UMOV UR30, UR34 ;  /* 0x00000022001e7c82 */ /* 0x000fe20008000000 */
[----:B------:R-:W-:Y:S01]  /*2f830*/  ULDC.64 UR34, c[0x0][0x228] ;  /* 0x00008a0000227ab9 */ /* 0x000fe20000000a00 */
[----:B------:R-:W-:Y:S01]  /*2f840*/  ISETP.LT.AND P1, PT, R6, UR6, !P0 ;  /* 0x0000000606007c0c */ /* 0x000fe2000c721270 */
[----:B------:R-:W-:Y:S01]  /*2f850*/  ULDC.64 UR12, c[0x0][0x228] ;  /* 0x00008a00000c7ab9 */ /* 0x000fe20000000a00 */
[----:B------:R-:W-:-:S02]  /*2f860*/  ISETP.LT.AND P0, PT, R5, UR34, !P0 ;  /* 0x0000002205007c0c */ /* 0x000fc4000c701270 */
[----:B------:R-:W-:Y:S02]  /*2f870*/  R2UR UR41, R62 ;  /* 0x000000003e2972ca */ /* 0x000fe400000e0000 */
[----:B------:R-:W4:Y:S07]  /*2f880*/  LDL.LU R62, [R1+0x1798] ;  /* 0x00179800013e7983 */ /* 0x000f2e0000300800 */
[----:B------:R-:W-:-:S04]  /*2f890*/  @P1 LOP3.LUT R7, R7, 0x80000000, RZ, 0xfc, !PT ;  /* 0x8000000007071812 */ /* 0x000fc800078efcff */
[----:B------:R-:W-:Y:S02]  /*2f8a0*/  LOP3.LUT R7, R7, 0xbfffffff, RZ, 0xc0, !PT ;  /* 0xbfffffff07077812 */ /* 0x000fe400078ec0ff */
[----:B------:R-:W-:Y:S02]  /*2f8b0*/  R2UR UR40, R61 ;  /* 0x000000003d2872ca */ /* 0x000fe400000e0000 */
[----:B------:R-:W4:Y:S01]  /*2f8c0*/  LDL.LU R61, [R1+0x1794] ;  /* 0x00179400013d7983 */ /* 0x000f220000300800 */
[----:B------:R-:W-:Y:S02]  /*2f8d0*/  @P0 LOP3.LUT R7, R7, 0x40000000, RZ, 0xfc, !PT ;  /* 0x4000000007070812 */ /* 0x000fe400078efcff */
[----:B------:R-:W-:Y:S01]  /*2f8e0*/  ISETP.GE.AND P0, PT, R17, UR15, PT ;  /* 0x0000000f11007c0c */ /* 0x000fe2000bf06270 */
[----:B------:R-:W4:Y:S01]  /*2f8f0*/  LDL.LU R60, [R1+0x1790] ;  /* 0x00179000013c7983 */ /* 0x000f220000300800 */
[----:B------:R-:W-:Y:S01]  /*2f900*/  UMOV UR50, UR33 ;  /* 0x0000002100327c82 */ /* 0x000fe20008000000 */
[----:B------:R-:W-:Y:S01]  /*2f910*/  R2UR UR32, R40 ;  /* 0x00000000282072ca */ /* 0x000fe200000e0000 */
[----:B------:R-:W-:Y:S01]  /*2f920*/  UMOV UR16, UR36 ;  /* 0x0000002400107c82 */ /* 0x000fe20008000000 */
[----:B------:R-:W4:Y:S01]  /*2f930*/  LDL.LU R47, [R1+0x178c] ;  /* 0x00178c00012f7983 */ /* 0x000f220000300800 */
[----:B------:R-:W-:Y:S01]  /*2f940*/  ISETP.LT.AND P1, PT, R6, UR12, !P0 ;  /* 0x0000000c06007c0c */ /* 0x000fe2000c721270 */
[----:B------:R-:W-:Y:S01]  /*2f950*/  UMOV UR58, UR27 ;  /* 0x0000001b003a7c82 */ /* 0x000fe20008000000 */
[----:B------:R-:W-:Y:S01]  /*2f960*/  R2UR UR26, R37 ;  /* 0x00000000251a72ca */ /* 0x000fe200000e0000 */
[----:B------:R-:W4:Y:S01]  /*2f970*/  LDL.LU R46, [R1+0x1788] ;  /* 0x00178800012e7983 */ /* 0x000f220000300800 */
[----:B------:R-:W-:Y:S01]  /*2f980*/  R2UR UR33, R41 ;  /* 0x00000000292172ca */ /* 0x000fe200000e0000 */
[----:B------:R-:W-:Y:S01]  /*2f990*/  UMOV UR60, UR9 ;  /* 0x00000009003c7c82 */ /* 0x000fe20008000000 */
[----:B------:R-:W-:Y:S01]  /*2f9a0*/  LOP3.LUT R7, R7, 0xdfffffff, RZ, 0xc0, !PT ;  /* 0xdfffffff07077812 */ /* 0x000fe200078ec0ff */
[----:B------:R-:W4:Y:S01]  /*2f9b0*/  LDL.LU R45, [R1+0x1784] ;  /* 0x00178400012d7983 */ /* 0x000f220000300800 */
[----:B------:R-:W-:Y:S01]  /*2f9c0*/  R2UR UR8, R32 ;  /* 0x00000000200872ca */ /* 0x000fe200000e0000 */
[----:B------:R-:W-:-:S02]  /*2f9d0*/  ULDC.64 UR14, c[0x0][0x228] ;  /* 0x00008a00000e7ab9 */ /* 0x000fc40000000a00 */
[----:B------:R-:W4:Y:S01]  /*2f9e0*/  LDL.LU R44, [R1+0x1780] ;  /* 0x00178000012c7983 */ /* 0x000f220000300800 */
[----:B------:R-:W-:-:S03]  /*2f9f0*/  UMOV UR36, UR38 ;  /* 0x0000002600247c82 */ /* 0x000fc60008000000 */
[----:B------:R-:W4:Y:S01]  /*2fa00*/  LDL.LU R43, [R1+0x177c] ;  /* 0x00177c00012b7983 */ /* 0x000f220000300800 */
[----:B------:R-:W-:-:S03]  /*2fa10*/  R2UR UR27, R38 ;  /* 0x00000000261b72ca */ /* 0x000fc600000e0000 */
[----:B------:R-:W4:Y:S01]  /*2fa20*/  LDL.LU R42, [R1+0x1778] ;  /* 0x00177800012a7983 */ /* 0x000f220000300800 */
[----:B------:R-:W-:Y:S01]  /*2fa30*/  UMOV UR38, UR20 ;  /* 0x0000001400267c82 */ /* 0x000fe20008000000 */
[----:B------:R-:W-:Y:S02]  /*2fa40*/  ULDC.64 UR20, c[0x0][0x228] ;  /* 0x00008a0000147ab9 */ /* 0x000fe40000000a00 */
[----:B------:R-:W4:Y:S04]  /*2fa50*/  LDL.LU R41, [R1+0x1774] ;  /* 0x0017740001297983 */ /* 0x000f280000300800 */
[----:B------:R-:W4:Y:S01]  /*2fa60*/  LDL.LU R40, [R1+0x1770] ;  /* 0x0017700001287983 */ /* 0x000f220000300800 */
[----:B------:R-:W-:-:S03]  /*2fa70*/  ISETP.LT.AND P0, PT, R5, UR20, !P0 ;  /* 0x0000001405007c0c */ /* 0x000fc6000c701270 */
[----:B------:R-:W4:Y:S04]  /*2fa80*/  LDL.LU R39, [R1+0x176c] ;  /* 0x00176c0001277983 */ /* 0x000f280000300800 */
[----:B------:R-:W4:Y:S01]  /*2fa90*/  LDL.LU R38, [R1+0x1768] ;  /* 0x0017680001267983 */ /* 0x000f220000300800 */
[----:B------:R-:W-:-:S03]  /*2faa0*/  R2UR UR9, R33 ;  /* 0x00000000210972ca */ /* 0x000fc600000e0000 */
[----:B------:R-:W4:Y:S04]  /*2fab0*/  LDL.LU R37, [R1+0x1764] ;  /* 0x0017640001257983 */ /* 0x000f280000300800 */
[----:B------:R-:W4:Y:S04]  /*2fac0*/  LDL.LU R36, [R1+0x1760] ;  /* 0x0017600001247983 */ /* 0x000f280000300800 */
[----:B------:R-:W4:Y:S01]  /*2fad0*/  LDL.LU R35, [R1+0x175c] ;  /* 0x00175c0001237983 */ /* 0x000f220000300800 */
[----:B------:R-:W-:-:S03]  /*2fae0*/  @P1 LOP3.LUT R7, R7, 0x20000000, RZ, 0xfc, !PT ;  /* 0x2000000007071812 */ /* 0x000fc600078efcff */
[----:B------:R-:W4:Y:S04]  /*2faf0*/  LDL.LU R34, [R1+0x1758] ;  /* 0x0017580001227983 */ /* 0x000f280000300800 */
[----:B------:R-:W4:Y:S04]  /*2fb00*/  LDL.LU R33, [R1+0x1754] ;  /* 0x0017540001217983 */ /* 0x000f280000300800 */
[----:B------:R-:W4:Y:S04]  /*2fb10*/  LDL.LU R32, [R1+0x1750] ;  /* 0x0017500001207983 */ /* 0x000f280000300800 */
[----:B------:R-:W4:Y:S01]  /*2fb20*/  LDL.LU R31, [R1+0x174c] ;  /* 0x00174c00011f7983 */ /* 0x000f220000300800 */
[----:B------:R-:W-:-:S03]  /*2fb30*/  LOP3.LUT R7, R7, 0xefffffff, RZ, 0xc0, !PT ;  /* 0xefffffff07077812 */ /* 0x000fc600078ec0ff */
[----:B------:R-:W4:Y:S04]  /*2fb40*/  LDL.LU R30, [R1+0x1748] ;  /* 0x00174800011e7983 */ /* 0x000f280000300800 */
[----:B------:R-:W4:Y:S04]  /*2fb50*/  LDL.LU R29, [R1+0x1744] ;  /* 0x00174400011d7983 */ /* 0x000f280000300800 */
[----:B------:R0:W-:Y:S01]  /*2fb60*/  STL [R1+0x914], R8 ;  /* 0x0009140801007387 */ /* 0x0001e20000100800 */
[----:B------:R-:W-:Y:S02]  /*2fb70*/  @P0 LOP3.LUT R7, R7, 0x10000000, RZ, 0xfc, !PT ;  /* 0x1000000007070812 */ /* 0x000fe400078efcff */
[----:B------:R-:W-:Y:S01]  /*2fb80*/  ISETP.GE.AND P0, PT, R18, UR17, PT ;  /* 0x0000001112007c0c */ /* 0x000fe2000bf06270 */
[----:B0-----:R-:W-:-:S05]  /*2fb90*/  VIADD R8, R8, UR26 ;  /* 0x0000001a08087c36 */ /* 0x001fca0008000000 */
[----:B------:R0:W-:Y:S02]  /*2fba0*/  STL [R1+0x81c], R8 ;  /* 0x00081c0801007387 */ /* 0x0001e40000100800 */
[----:B0-----:R-:W-:Y:S01]  /*2fbb0*/  VIADD R8, R8, UR27 ;  /* 0x0000001b08087c36 */ /* 0x001fe20008000000 */
[----:B------:R-:W-:Y:S02]  /*2fbc0*/  ULDC.64 UR26, c[0x0][0x228] ;  /* 0x00008a00001a7ab9 */ /* 0x000fe40000000a00 */
[----:B------:R-:W-:Y:S02]  /*2fbd0*/  ISETP.LT.AND P1, PT, R6, UR26, !P0 ;  /* 0x0000001a06007c0c */ /* 0x000fe4000c721270 */
[----:B------:R-:W-:Y:S02]  /*2fbe0*/  ISETP.LT.AND P0, PT, R5, UR14, !P0 ;  /* 0x0000000e05007c0c */ /* 0x000fe4000c701270 */
[----:B------:R-:W-:-:S09]  /*2fbf0*/  LOP3.LUT R7, R7, 0xf7ffffff, RZ, 0xc0, !PT ;  /* 0xf7ffffff07077812 */ /* 0x000fd200078ec0ff */
[----:B------:R-:W-:-:S04]  /*2fc00*/  @P1 LOP3.LUT R7, R7, 0x8000000, RZ, 0xfc, !PT ;  /* 0x0800000007071812 */ /* 0x000fc800078efcff */
[----:B------:R-:W-:Y:S01]  /*2fc10*/  LOP3.LUT R7, R7, 0xfbffffff, RZ, 0xc0, !PT ;  /* 0xfbffffff07077812 */ /* 0x000fe200078ec0ff */
[----:B------:R-:W-:Y:S01]  /*2fc20*/  UMOV UR26, UR25 ;  /* 0x00000019001a7c82 */ /* 0x000fe20008000000 */
[----:B------:R-:W-:Y:S01]  /*2fc30*/  UMOV UR14, UR24 ;  /* 0x00000018000e7c82 */ /* 0x000fe20008000000 */
[----:B------:R-:W-:Y:S01]  /*2fc40*/  ULDC.64 UR24, c[0x0][0x228] ;  /* 0x00008a0000187ab9 */ /* 0x000fe20000000a00 */
[----:B------:R-:W-:Y:S02]  /*2fc50*/  @P0 LOP3.LUT R7, R7, 0x4000000, RZ, 0xfc, !PT ;  /* 0x0400000007070812 */ /* 0x000fe400078efcff */
[----:B------:R-:W-:-:S04]  /*2fc60*/  ISETP.GE.AND P0, PT, R19, UR7, PT ;  /* 0x0000000713007c0c */ /* 0x000fc8000bf06270 */
[----:B------:R-:W-:Y:S01]  /*2fc70*/  ISETP.LT.AND P1, PT, R6, UR24, !P0 ;  /* 0x0000001806007c0c */ /* 0x000fe2000c721270 */
[----:B------:R-:W-:Y:S01]  /*2fc80*/  UMOV UR6, UR59 ;  /* 0x0000003b00067c82 */ /* 0x000fe20008000000 */
[----:B------:R-:W-:Y:S01]  /*2fc90*/  UMOV UR34, UR58 ;  /* 0x0000003a00227c82 */ /* 0x000fe20008000000 */
[----:B------:R-:W-:Y:S01]  /*2fca0*/  ULDC.64 UR58, c[0x0][0x228] ;  /* 0x00008a00003a7ab9 */ /* 0x000fe20000000a00 */
[----:B------:R-:W-:Y:S02]  /*2fcb0*/  LOP3.LUT R7, R7, 0xfdffffff, RZ, 0xc0, !PT ;  /* 0xfdffffff07077812 */ /* 0x000fe400078ec0ff */
[----:B------:R-:W-:Y:S01]  /*2fcc0*/  ISETP.LT.AND P0, PT, R5, UR58, !P0 ;  /* 0x0000003a05007c0c */ /* 0x000fe2000c701270 */
[----:B------:R0:W-:Y:S06]  /*2fcd0*/  STL [R1+0x55c], R8 ;  /* 0x00055c0801007387 */ /* 0x0001ec0000100800 */
[----:B------:R-:W-:Y:S01]  /*2fce0*/  @P1 LOP3.LUT R7, R7, 0x2000000, RZ, 0xfc, !PT ;  /* 0x0200000007071812 */ /* 0x000fe200078efcff */
[----:B0-----:R-:W-:-:S03]  /*2fcf0*/  VIADD R8, R8, UR32 ;  /* 0x0000002008087c36 */ /* 0x001fc60008000000 */
[----:B------:R-:W-:Y:S01]  /*2fd00*/  LOP3.LUT R7, R7, 0xfeffffff, RZ, 0xc0, !PT ;  /* 0xfeffffff07077812 */ /* 0x000fe200078ec0ff */
[----:B------:R-:W-:Y:S01]  /*2fd10*/  UMOV UR58, UR6 ;  /* 0x00000006003a7c82 */ /* 0x000fe20008000000 */
[----:B------:R-:W-:Y:S02]  /*2fd20*/  ULDC.64 UR6, c[0x0][0x228] ;  /* 0x00008a0000067ab9 */ /* 0x000fe40000000a00 */
[----:B------:R-:W-:Y:S01]  /*2fd30*/  @P0 LOP3.LUT R7, R7, 0x1000000, RZ, 0xfc, !PT ;  /* 0x0100000007070812 */ /* 0x000fe200078efcff */
[----:B------:R0:W-:Y:S01]  /*2fd40*/  STL [R1+0x4d0], R8 ;  /* 0x0004d00801007387 */ /* 0x0001e20000100800 */
[----:B------:R-:W-:Y:S01]  /*2fd50*/  ISETP.GE.AND P0, PT, R20, UR13, PT ;  /* 0x0000000d14007c0c */ /* 0x000fe2000bf06270 */
[----:B------:R-:W-:Y:S01]  /*2fd60*/  UMOV UR20, UR18 ;  /* 0x0000001200147c82 */ /* 0x000fe20008000000 */
[----:B------:R-:W-:Y:S01]  /*2fd70*/  LOP3.LUT R7, R7, 0xff7fffff, RZ, 0xc0, !PT ;  /* 0xff7fffff07077812 */ /* 0x000fe200078ec0ff */
[----:B------:R-:W-:Y:S01]  /*2fd80*/  ULDC.64 UR12, c[0x0][0x228] ;  /* 0x00008a00000c7ab9 */ /* 0x000fe20000000a00 */
[----:B------:R-:W-:Y:S01]  /*2fd90*/  ISETP.LT.AND P1, PT, R6, UR6, !P0 ;  /* 0x0000000606007c0c */ /* 0x000fe2000c721270 */
[----:B0-----:R-:W-:Y:S01]  /*2fda0*/  VIADD R8, R8, UR33 ;  /* 0x0000002108087c36 */ /* 0x001fe20008000000 */
[----:B------:R-:W-:Y:S01]  /*2fdb0*/  UMOV UR18, UR57 ;  /* 0x0000003900127c82 */ /* 0x000fe20008000000 */
[----:B------:R-:W-:-:S03]  /*2fdc0*/  ULDC.64 UR32, c[0x0][0x228] ;  /* 0x00008a0000207ab9 */ /* 0x000fc60000000a00 */
[----:B------:R0:W-:Y:S02]  /*2fdd0*/  STL [R1+0x4d4], R8 ;  /* 0x0004d40801007387 */ /* 0x0001e40000100800 */
[----:B0-----:R-:W-:Y:S01]  /*2fde0*/  VIADD R8, R8, UR40 ;  /* 0x0000002808087c36 */ /* 0x001fe20008000000 */
[----:B------:R-:W-:Y:S01]  /*2fdf0*/  UMOV UR40, UR34 ;  /* 0x0000002200287c82 */ /* 0x000fe20008000000 */
[----:B------:R-:W-:Y:S01]  /*2fe00*/  UMOV UR34, UR56 ;  /* 0x0000003800227c82 */ /* 0x000fe20008000000 */
[----:B------:R-:W-:Y:S02]  /*2fe10*/  ULDC.64 UR56, c[0x0][0x228] ;  /* 0x00008a0000387ab9 */ /* 0x000fe40000000a00 */
[----:B------:R-:W-:Y:S02]  /*2fe20*/  ISETP.LT.AND P0, PT, R5, UR56, !P0 ;  /* 0x0000003805007c0c */ /* 0x000fe4000c701270 */
[----:B------:R-:W-:-:S04]  /*2fe30*/  @P1 LOP3.LUT R7, R7, 0x800000, RZ, 0xfc, !PT ;  /* 0x0080000007071812 */ /* 0x000fc800078efcff */
[----:B------:R-:W-:-:S07]  /*2fe40*/  LOP3.LUT R7, R7, 0xffbfffff, RZ, 0xc0, !PT ;  /* 0xffbfffff07077812 */ /* 0x000fce00078ec0ff */
[----:B------:R-:W-:Y:S02]  /*2fe50*/  @P0 LOP3.LUT R7, R7, 0x400000, RZ, 0xfc, !PT ;  /* 0x0040000007070812 */ /* 0x000fe400078efcff */
[----:B------:R-:W-:-:S04]  /*2fe60*/  ISETP.GE.AND P0, PT, R21, UR27, PT ;  /* 0x0000001b15007c0c */ /* 0x000fc8000bf06270 */
[----:B------:R-:W-:Y:S01]  /*2fe70*/  ISETP.LT.AND P1, PT, R6, UR12, !P0 ;  /* 0x0000000c06007c0c */ /* 0x000fe2000c721270 */
[----:B------:R-:W-:Y:S01]  /*2fe80*/  UMOV UR56, UR16 ;  /* 0x0000001000387c82 */ /* 0x000fe20008000000 */
[----:B------:R-:W-:Y:S01]  /*2fe90*/  ULDC.64 UR16, c[0x0][0x228] ;  /* 0x00008a0000107ab9 */ /* 0x000fe20000000a00 */
[----:B------:R-:W-:Y:S02]  /*2fea0*/  LOP3.LUT R7, R7, 0xffdfffff, RZ, 0xc0, !PT ;  /* 0xffdfffff07077812 */ /* 0x000fe400078ec0ff */
[----:B------:R-:W-:-:S08]  /*2feb0*/  ISETP.LT.AND P0, PT, R5, UR16, !P0 ;  /* 0x0000001005007c0c */ /* 0x000fd0000c701270 */
[----:B------:R-:W-:-:S04]  /*2fec0*/  @P1 LOP3.LUT R7, R7, 0x200000, RZ, 0xfc, !PT ;  /* 0x0020000007071812 */ /* 0x000fc800078efcff */
[----:B------:R-:W-:-:S04]  /*2fed0*/  LOP3.LUT R7, R7, 0xffefffff, RZ, 0xc0, !PT ;  /* 0xffefffff07077812 */ /* 0x000fc800078ec0ff */
[----:B------:R-:W-:Y:S02]  /*2fee0*/  @P0 LOP3.LUT R7, R7, 0x100000, RZ, 0xfc, !PT ;  /* 0x0010000007070812 */ /* 0x000fe400078efcff */
[----:B------:R-:W-:Y:S01]  /*2fef0*/  ISETP.GE.AND P0, PT, R22, UR25, PT ;  /* 0x0000001916007c0c */ /* 0x000fe2000bf06270 */
[----:B------:R-:W-:Y:S01]  /*2ff00*/  UMOV UR12, UR55 ;  /* 0x00000037000c7c82 */ /* 0x000fe20008000000 */
[----:B------:R-:W-:Y:S01]  /*2ff10*/  UMOV UR16, UR54 ;  /* 0x0000003600107c82 */ /* 0x000fe20008000000 */
[----:B------:R-:W-:Y:S01]  /*2ff20*/  ULDC.64 UR54, c[0x0][0x228] ;  /* 0x00008a0000367ab9 */ /* 0x000fe20000000a00 */
[----:B------:R-:W-:Y:S01]  /*2ff30*/  ISETP.LT.AND P1, PT, R6, UR32, !P0 ;  /* 0x0000002006007c0c */ /* 0x000fe2000c721270 */
[----:B------:R-:W-:Y:S01]  /*2ff40*/  ULDC.64 UR24, c[0x0][0x228] ;  /* 0x00008a0000187ab9 */ /* 0x000fe20000000a00 */
[----:B------:R-:W-:Y:S02]  /*2ff50*/  ISETP.LT.AND P0, PT, R5, UR54, !P0 ;  /* 0x0000003605007c0c */ /* 0x000fe4000c701270 */
[----:B------:R-:W-:-:S09]  /*2ff60*/  LOP3.LUT R7, R7, 0xfff7ffff, RZ, 0xc0, !PT ;  /* 0xfff7ffff07077812 */ /* 0x000fd200078ec0ff */
[----:B------:R-:W-:-:S04]  /*2ff70*/  @P1 LOP3.LUT R7, R7, 0x80000, RZ, 0xfc, !PT ;  /* 0x0008000007071812 */ /* 0x000fc800078efcff */
[----:B------:R-:W-:-:S04]  /*2ff80*/  LOP3.LUT R7, R7, 0xfffbffff, RZ, 0xc0, !PT ;  /* 0xfffbffff07077812 */ /* 0x000fc800078ec0ff */
[----:B------:R-:W-:Y:S02]  /*2ff90*/  @P0 LOP3.LUT R7, R7, 0x40000, RZ, 0xfc, !PT ;  /* 0x0004000007070812 */ /* 0x000fe400078efcff */
[----:B------:R-:W-:Y:S01]  /*2ffa0*/  ISETP.GE.AND P0, PT, R23, UR7, PT ;  /* 0x0000000717007c0c */ /* 0x000fe2000bf06270 */
[----:B------:R0:W-:Y:S01]  /*2ffb0*/  STL [R1+0x4d8], R8 ;  /* 0x0004d80801007387 */ /* 0x0001e20000100800 */
[----:B------:R-:W-:Y:S01]  /*2ffc0*/  UMOV UR27, UR28 ;  /* 0x0000001c001b7c82 */ /* 0x000fe20008000000 */
[----:B------:R-:W-:Y:S01]  /*2ffd0*/  LOP3.LUT R7, R7, 0xfffdffff, RZ, 0xc0, !PT ;  /* 0xfffdffff07077812 */ /* 0x000fe200078ec0ff */
[----:B------:R-:W-:Y:S01]  /*2ffe0*/  ULDC.64 UR6, c[0x0][0x228] ;  /* 0x00008a0000067ab9 */ /* 0x000fe20000000a00 */
[----:B------:R-:W-:Y:S01]  /*2fff0*/  ISETP.LT.AND P1, PT, R6, UR24, !P0 ;  /* 0x0000001806007c0c */ /* 0x000fe2000c721270 */
[----:B0-----:R-:W-:Y:S01]  /*30000*/  VIADD R8, R8, UR41 ;  /* 0x0000002908087c36 */ /* 0x001fe20008000000 */
[----:B------:R-:W-:Y:S01]  /*30010*/  UMOV UR41, UR29 ;  /* 0x0000001d00297c82 */ /* 0x000fe20008000000 */
[----:B------:R-:W-:-:S02]  /*30020*/  ULDC.64 UR28, c[0x0][0x228] ;  /* 0x00008a00001c7ab9 */ /* 0x000fc40000000a00 */
[----:B------:R-:W-:-:S08]  /*30030*/  ISETP.LT.AND P0, PT, R5, UR28, !P0 ;  /* 0x0000001c05007c0c */ /* 0x000fd0000c701270 */
[----:B------:R-:W-:-:S04]  /*30040*/  @P1 LOP3.LUT R7, R7, 0x20000, RZ, 0xfc, !PT ;  /* 0x0002000007071812 */ /* 0x000fc800078efcff */
[----:B------:R-:W-:-:S04]  /*30050*/  LOP3.LUT R7, R7, 0xfffeffff, RZ, 0xc0, !PT ;  /* 0xfffeffff07077812 */ /* 0x000fc800078ec0ff */
[----:B------:R-:W-:Y:S02]  /*30060*/  @P0 LOP3.LUT R7, R7, 0x10000, RZ, 0xfc, !PT ;  /* 0x0001000007070812 */ /* 0x000fe400078efcff */
[----:B------:R-:W-:-:S04]  /*30070*/  ISETP.GE.AND P0, PT, R24, UR13, PT ;  /* 0x0000000d18007c0c */ /* 0x000fc8000bf06270 */
[----:B------:R-:W-:Y:S01]  /*30080*/  ISETP.LT.AND P1, PT, R6, UR6, !P0 ;  /* 0x0000000606007c0c */ /* 0x000fe2000c721270 */
[----:B------:R-:W-:Y:S01]  /*30090*/  UMOV UR32, UR14 ;  /* 0x0000000e00207c82 */ /* 0x000fe20008000000 */
[----:B------:R-:W-:Y:S01]  /*300a0*/  UMOV UR28, UR27 ;  /* 0x0000001b001c7c82 */ /* 0x000fe20008000000 */
[----:B------:R-:W-:Y:S01]  /*300b0*/  UMOV UR14, UR26 ;  /* 0x0000001a000e7c82 */ /* 0x000fe20008000000 */
[----:B------:R-:W-:Y:S01]  /*300c0*/  ULDC.64 UR26, c[0x0][0x228] ;  /* 0x00008a00001a7ab9 */ /* 0x000fe20000000a00 */
[----:B------:R0:W-:Y:S01]  /*300d0*/  STL [R1+0x4dc], R8 ;  /* 0x0004dc0801007387 */ /* 0x0001e20000100800 */
[----:B------:R-:W-:Y:S02]  /*300e0*/  ISETP.LT.AND P0, PT, R5, UR26, !P0 ;  /* 0x0000001a05007c0c */ /* 0x000fe4000c701270 */
[----:B------:R-:W-:Y:S01]  /*300f0*/  LOP3.LUT R7, R7, 0xffff7fff, RZ, 0xc0, !PT ;  /* 0xffff7fff07077812 */ /* 0x000fe200078ec0ff */
[----:B0-----:R-:W-:-:S04]  /*30100*/  VIADD R8, R8, UR42 ;  /* 0x0000002a08087c36 */ /* 0x001fc80008000000 */
[----:B------:R-:W-:Y:S01]  /*30110*/  @P1 LOP3.LUT R7, R7, 0x8000, RZ, 0xfc, !PT ;  /* 0x0000800007071812 */ /* 0x000fe200078efcff */
[----:B------:R0:W-:Y:S03]  /*30120*/  STL [R1+0x4e0], R8 ;  /* 0x0004e00801007387 */ /* 0x0001e60000100800 */
[----:B------:R-:W-:Y:S01]  /*30130*/  LOP3.LUT R7, R7, 0xffffbfff, RZ, 0xc0, !PT ;  /* 0xffffbfff07077812 */ /* 0x000fe200078ec0ff */
[----:B0-----:R-:W-:-:S03]  /*30140*/  VIADD R8, R8, UR43 ;  /* 0x0000002b08087c36 */ /* 0x001fc60008000000 */
[----:B------:R-:W-:Y:S01]  /*30150*/  @P0 LOP3.LUT R7, R7, 0x4000, RZ, 0xfc, !PT ;  /* 0x0000400007070812 */ /* 0x000fe200078efcff */
[----:B------:R-:W-:Y:S01]  /*30160*/  UMOV UR6, UR47 ;  /* 0x0000002f00067c82 */ /* 0x000fe20008000000 */
[----:B------:R-:W-:Y:S01]  /*30170*/  ISETP.GE.AND P0, PT, R25, UR33, PT ;  /* 0x0000002119007c0c */ /* 0x000fe2000bf06270 */
[----:B------:R-:W-:Y:S01]  /*30180*/  ULDC.64 UR42, c[0x0][0x228] ;  /* 0x00008a00002a7ab9 */ /* 0x000fe20000000a00 */
[----:B------:R0:W-:Y:S02]  /*30190*/  STL [R1+0x4e8], R8 ;  /* 0x0004e80801007387 */ /* 0x0001e40000100800 */
[----:B0-----:R-:W-:Y:S01]  /*301a0*/  VIADD R8, R8, UR44 ;  /* 0x0000002c08087c36 */ /* 0x001fe20008000000 */
[----:B------:R-:W-:Y:S01]  /*301b0*/  UMOV UR44, UR16 ;  /* 0x00000010002c7c82 */ /* 0x000fe20008000000 */
[----:B------:R-:W-:Y:S01]  /*301c0*/  UMOV UR16, UR12 ;  /* 0x0000000c00107c82 */ /* 0x000fe20008000000 */
[----:B------:R-:W-:Y:S02]  /*301d0*/  ULDC.64 UR12, c[0x0][0x228] ;  /* 0x00008a00000c7ab9 */ /* 0x000fe40000000a00 */
[----:B------:R-:W-:Y:S01]  /*301e0*/  ISETP.LT.AND P1, PT, R6, UR12, !P0 ;  /* 0x0000000c06007c0c */ /* 0x000fe2000c721270 */
[----:B------:R0:W-:Y:S01]  /*301f0*/  STL [R1+0x4f0], R8 ;  /* 0x0004f00801007387 */ /* 0x0001e20000100800 */
[----:B------:R-:W-:Y:S01]  /*30200*/  LOP3.LUT R7, R7, 0xffffdfff, RZ, 0xc0, !PT ;  /* 0xffffdfff07077812 */ /* 0x000fe200078ec0ff */
[----:B0-----:R-:W-:Y:S01]  /*30210*/  VIADD R8, R8, UR45 ;  /* 0x0000002d08087c36 */ /* 0x001fe20008000000 */
[----:B------:R-:W-:Y:S01]  /*30220*/  UMOV UR45, UR46 ;  /* 0x0000002e002d7c82 */ /* 0x000fe20008000000 */
[----:B------:R-:W-:-:S02]  /*30230*/  ULDC.64 UR46, c[0x0][0x228] ;  /* 0x00008a00002e7ab9 */ /* 0x000fc40000000a00 */
[----:B------:R-:W-:-:S06]  /*30240*/  ISETP.LT.AND P0, PT, R5, UR46, !P0 ;  /* 0x0000002e05007c0c */ /* 0x000fcc000c701270 */
[----:B------:R-:W-:-:S04]  /*30250*/  @P1 LOP3.LUT R7, R7, 0x2000, RZ, 0xfc, !PT ;  /* 0x0000200007071812 */ /* 0x000fc800078efcff */
[----:B------:R-:W-:-:S04]  /*30260*/  LOP3.LUT R7, R7, 0xffffefff, RZ, 0xc0, !PT ;  /* 0xffffefff07077812 */ /* 0x000fc800078ec0ff */
[----:B------:R-:W-:Y:S02]  /*30270*/  @P0 LOP3.LUT R7, R7, 0x1000, RZ, 0xfc, !PT ;  /* 0x0000100007070812 */ /* 0x000fe400078efcff */
[----:B------:R-:W-:Y:S01]  /*30280*/  ISETP.GE.AND P0, PT, R26, UR25, PT ;  /* 0x000000191a007c0c */ /* 0x000fe2000bf06270 */
[----:B------:R0:W-:Y:S03]  /*30290*/  STL [R1+0x4f8], R8 ;  /* 0x0004f80801007387 */ /* 0x0001e60000100800 */
[----:B------:R-:W-:Y:S01]  /*302a0*/  ISETP.LT.AND P1, PT, R6, UR42, !P0 ;  /* 0x0000002a06007c0c */ /* 0x000fe2000c721270 */
[----:B------:R-:W-:Y:S01]  /*302b0*/  UMOV UR24, UR58 ;  /* 0x0000003a00187c82 */ /* 0x000fe20008000000 */
[----:B------:R-:W-:Y:S01]  /*302c0*/  UMOV UR58, UR50 ;  /* 0x00000032003a7c82 */ /* 0x000fe20008000000 */
[----:B0-----:R-:W-:Y:S01]  /*302d0*/  VIADD R8, R8, UR48 ;  /* 0x0000003008087c36 */ /* 0x001fe20008000000 */
[----:B------:R-:W-:Y:S01]  /*302e0*/  UMOV UR48, UR51 ;  /* 0x0000003300307c82 */ /* 0x000fe20008000000 */
[----:B------:R-:W-:Y:S01]  /*302f0*/  ULDC.64 UR50, c[0x0][0x228] ;  /* 0x00008a0000327ab9 */ /* 0x000fe20000000a00 */
[----:B------:R-:W-:-:S02]  /*30300*/  LOP3.LUT R7, R7, 0xfffff7ff, RZ, 0xc0, !PT ;  /* 0xfffff7ff07077812 */ /* 0x000fc400078ec0ff */
[----:B------:R-:W-:-:S05]  /*30310*/  ISETP.LT.AND P0, PT, R5, UR50, !P0 ;  /* 0x0000003205007c0c */ /* 0x000fca000c701270 */
        /* <DEDUP_REMOVED lines=9> */
[----:B------:R-:W-:Y:S01]  /*303b0*/  ULDC.64 UR24, c[0x0][0x228] ;  /* 0x00008a0000187ab9 */ /* 0x000fe20000000a00 */
[----:B------:R-:W-:Y:S02]  /*303c0*/  LOP3.LUT R7, R7, 0xfffffdff, RZ, 0xc0, !PT ;  /* 0xfffffdff07077812 */ /* 0x000fe400078ec0ff */
[----:B------:R-:W-:Y:S01]  /*303d0*/  ISETP.LT.AND P0, PT, R5, UR24, !P0 ;  /* 0x0000001805007c0c */ /* 0x000fe2000c701270 */
[----:B------:R-:W-:Y:S01]  /*303e0*/  UMOV UR46, UR32 ;  /* 0x00000020002e7c82 */ /* 0x000fe20008000000 */
[----:B------:R-:W-:Y:S01]  /*303f0*/  ULDC.64 UR32, c[0x0][0x228] ;  /* 0x00008a0000207ab9 */ /* 0x000fe20000000a00 */
[----:B------:R0:W-:Y:S01]  /*30400*/  STL [R1+0x4fc], R8 ;  /* 0x0004fc0801007387 */ /* 0x0001e20000100800 */
[----:B------:R-:W-:Y:S01]  /*30410*/  UMOV UR26, UR16 ;  /* 0x00000010001a7c82 */ /* 0x000fe20008000000 */
[----:B------:R-:W-:Y:S01]  /*30420*/  UMOV UR40, UR60 ;  /* 0x0000003c00287c82 */ /* 0x000fe20008000000 */
[----:B------:R-:W-:-:S02]  /*30430*/  ULDC UR24, c[0x0][0x248] ;  /* 0x0000920000187ab9 */ /* 0x000fc40000000800 */
[----:B------:R-:W-:-:S04]  /*30440*/  @P1 LOP3.LUT R7, R7, 0x200, RZ, 0xfc, !PT ;  /* 0x0000020007071812 */ /* 0x000fc800078efcff */
[----:B------:R-:W-:-:S04]  /*30450*/  LOP3.LUT R7, R7, 0xfffffeff, RZ, 0xc0, !PT ;  /* 0xfffffeff07077812 */ /* 0x000fc800078ec0ff */
[----:B------:R-:W-:Y:S02]  /*30460*/  @P0 LOP3.LUT R7, R7, 0x100, RZ, 0xfc, !PT ;  /* 0x0000010007070812 */ /* 0x000fe400078efcff */
[----:B------:R-:W-:Y:S01]  /*30470*/  ISETP.GE.AND P0, PT, R252, UR13, PT ;  /* 0x0000000dfc007c0c */ /* 0x000fe2000bf06270 */
[----:B0-----:R-:W-:Y:S01]  /*30480*/  VIADD R8, R8, UR49 ;  /* 0x0000003108087c36 */ /* 0x001fe20008000000 */
[----:B------:R-:W-:Y:S01]  /*30490*/  LOP3.LUT R7, R7, 0xffffff7f, RZ, 0xc0, !PT ;  /* 0xffffff7f07077812 */ /* 0x000fe200078ec0ff */
[----:B------:R-:W-:Y:S01]  /*304a0*/  UMOV UR16, UR20 ;  /* 0x0000001400107c82 */ /* 0x000fe20008000000 */
[----:B------:R-:W-:Y:S01]  /*304b0*/  ISETP.LT.AND P1, PT, R6, UR32, !P0 ;  /* 0x0000002006007c0c */ /* 0x000fe2000c721270 */
[----:B------:R-:W-:Y:S01]  /*304c0*/  UMOV UR49, UR6 ;  /* 0x0000000600317c82 */ /* 0x000fe20008000000 */
[----:B------:R-:W-:Y:S01]  /*304d0*/  ULDC.64 UR6, c[0x0][0x228] ;  /* 0x00008a0000067ab9 */ /* 0x000fe20000000a00 */
[----:B------:R-:W-:Y:S01]  /*304e0*/  ULDC.64 UR12, c[0x0][0x228] ;  /* 0x00008a00000c7ab9 */ /* 0x000fe20000000a00 */
[----:B------:R-:W-:-:S09]  /*304f0*/  ISETP.LT.AND P0, PT, R5, UR6, !P0 ;  /* 0x0000000605007c0c */ /* 0x000fd2000c701270 */
[----:B------:R-:W-:-:S04]  /*30500*/  @P1 LOP3.LUT R7, R7, 0x80, RZ, 0xfc, !PT ;  /* 0x0000008007071812 */ /* 0x000fc800078efcff */
[----:B------:R-:W-:Y:S01]  /*30510*/  LOP3.LUT R7, R7, 0xffffffbf, RZ, 0xc0, !PT ;  /* 0xffffffbf07077812 */ /* 0x000fe200078ec0ff */
[----:B------:R-:W-:Y:S01]  /*30520*/  UMOV UR20, UR61 ;  /* 0x0000003d00147c82 */ /* 0x000fe20008000000 */
[----:B------:R-:W-:Y:S02]  /*30530*/  ULDC.64 UR60, c[0x0][0x228] ;  /* 0x00008a00003c7ab9 */ /* 0x000fe40000000a00 */
[----:B------:R-:W-:Y:S02]  /*30540*/  @P0 LOP3.LUT R7, R7, 0x40, RZ, 0xfc, !PT ;  /* 0x0000004007070812 */ /* 0x000fe400078efcff */
[----:B------:R-:W-:-:S04]  /*30550*/  ISETP.GE.AND P0, PT, R195, UR43, PT ;  /* 0x0000002bc3007c0c */ /* 0x000fc8000bf06270 */
[----:B------:R-:W-:Y:S02]  /*30560*/  ISETP.LT.AND P1, PT, R6, UR60, !P0 ;  /* 0x0000003c06007c0c */ /* 0x000fe4000c721270 */
[----:B------:R-:W-:Y:S02]  /*30570*/  ISETP.LT.AND P0, PT, R5, UR12, !P0 ;  /* 0x0000000c05007c0c */ /* 0x000fe4000c701270 */
[----:B------:R-:W-:Y:S01]  /*30580*/  LOP3.LUT R7, R7, 0xffffffdf, RZ, 0xc0, !PT ;  /* 0xffffffdf07077812 */ /* 0x000fe200078ec0ff */
[----:B------:R0:W-:Y:S08]  /*30590*/  STL [R1+0x500], R8 ;  /* 0x0005000801007387 */ /* 0x0001f00000100800 */
[----:B------:R-:W-:Y:S01]  /*305a0*/  @P1 LOP3.LUT R7, R7, 0x20, RZ, 0xfc, !PT ;  /* 0x0000002007071812 */ /* 0x000fe200078efcff */
[----:B0-----:R-:W-:-:S03]  /*305b0*/  VIADD R8, R8, UR52 ;  /* 0x0000003408087c36 */ /* 0x001fc60008000000 */
[----:B------:R-:W-:Y:S02]  /*305c0*/  LOP3.LUT R7, R7, 0xfffffff7, RZ, 0xc0, !PT ;  /* 0xfffffff707077812 */ /* 0x000fe400078ec0ff */
[----:B------:R0:W-:Y:S02]  /*305d0*/  STL [R1+0x504], R8 ;  /* 0x0005040801007387 */ /* 0x0001e40000100800 */
[----:B------:R-:W-:Y:S02]  /*305e0*/  @P0 LOP3.LUT R7, R7, 0x8, RZ, 0xfc, !PT ;  /* 0x0000000807070812 */ /* 0x000fe400078efcff */
[----:B------:R-:W-:Y:S01]  /*305f0*/  ISETP.GE.AND P0, PT, R194, UR41, PT ;  /* 0x00000029c2007c0c */ /* 0x000fe2000bf06270 */
[----:B0-----:R-:W-:Y:S01]  /*30600*/  VIADD R8, R8, UR53 ;  /* 0x0000003508087c36 */ /* 0x001fe20008000000 */
[----:B------:R-:W-:Y:S02]  /*30610*/  ULDC.64 UR52, c[0x0][0x228] ;  /* 0x00008a0000347ab9 */ /* 0x000fe40000000a00 */
[----:B------:R-:W-:Y:S01]  /*30620*/  ISETP.LT.AND P1, PT, R6, UR52, !P0 ;  /* 0x0000003406007c0c */ /* 0x000fe2000c721270 */
[----:B------:R-:W-:Y:S01]  /*30630*/  UMOV UR12, UR49 ;  /* 0x00000031000c7c82 */ /* 0x000fe20008000000 */
[----:B------:R-:W-:Y:S01]  /*30640*/  UMOV UR6, UR48 ;  /* 0x0000003000067c82 */ /* 0x000fe20008000000 */
[----:B------:R-:W-:-:S02]  /*30650*/  ULDC.64 UR48, c[0x0][0x228] ;  /* 0x00008a0000307ab9 */ /* 0x000fc40000000a00 */
[----:B------:R-:W-:Y:S01]  /*30660*/  ISETP.LT.AND P0, PT, R5, UR48, !P0 ;  /* 0x0000003005007c0c */ /* 0x000fe2000c701270 */
[----:B------:R-:W-:Y:S01]  /*30670*/  UMOV UR32, UR45 ;  /* 0x0000002d00207c82 */ /* 0x000fe20008000000 */
[----:B------:R-:W-:Y:S01]  /*30680*/  UMOV UR52, UR44 ;  /* 0x0000002c00347c82 */ /* 0x000fe20008000000 */
[----:B------:R0:W-:Y:S01]  /*30690*/  STL [R1+0x508], R8 ;  /* 0x0005080801007387 */ /* 0x0001e20000100800 */
[----:B------:R-:W-:Y:S01]  /*306a0*/  ULDC.64 UR44, c[0x0][0x228] ;  /* 0x00008a00002c7ab9 */ /* 0x000fe20000000a00 */
[----:B------:R-:W-:Y:S01]  /*306b0*/  UMOV UR60, UR42 ;  /* 0x0000002a003c7c82 */ /* 0x000fe20008000000 */
[----:B------:R-:W-:Y:S01]  /*306c0*/  ULDC UR42, c[0x0][0x248] ;  /* 0x00009200002a7ab9 */ /* 0x000fe20000000800 */
[----:B------:R-:W-:Y:S01]  /*306d0*/  ULDC UR48, c[0x0][0x248] ;  /* 0x0000920000307ab9 */ /* 0x000fe20000000800 */
[----:B------:R-:W-:-:S04]  /*306e0*/  @P1 LOP3.LUT R51, R51, 0x2000, RZ, 0xfc, !PT ;  /* 0x0000200033331812 */ /* 0x000fc800078efcff */
[----:B------:R-:W-:-:S04]  /*306f0*/  LOP3.LUT R51, R51, 0xffffefff, RZ, 0xc0, !PT ;  /* 0xffffefff33337812 */ /* 0x000fc800078ec0ff */
[----:B------:R-:W-:Y:S02]  /*30700*/  @P0 LOP3.LUT R51, R51, 0x1000, RZ, 0xfc, !PT ;  /* 0x0000100033330812 */ /* 0x000fe400078efcff */
[----:B------:R-:W-:Y:S01]  /*30710*/  ISETP.GE.AND P0, PT, R193, UR33, PT ;  /* 0x00000021c1007c0c */ /* 0x000fe2000bf06270 */
[----:B0-----:R-:W-:-:S03]  /*30720*/  VIADD R8, R8, UR24 ;  /* 0x0000001808087c36 */ /* 0x001fc60008000000 */
[----:B------:R-:W-:Y:S02]  /*30730*/  ISETP.LT.AND P1, PT, R6, UR44, !P0 ;  /* 0x0000002c06007c0c */ /* 0x000fe4000c721270 */
[----:B------:R0:W-:Y:S01]  /*30740*/  STL [R1+0x4e4], R8 ;  /* 0x0004e40801007387 */ /* 0x0001e20000100800 */
[----:B------:R-:W-:Y:S01]  /*30750*/  LOP3.LUT R51, R51, 0xfffffdff, RZ, 0xc0, !PT ;  /* 0xfffffdff33337812 */ /* 0x000fe200078ec0ff */
[----:B0-----:R-:W-:Y:S01]  /*30760*/  VIADD R8, R8, UR42 ;  /* 0x0000002a08087c36 */ /* 0x001fe20008000000 */
[----:B------:R-:W-:Y:S02]  /*30770*/  ULDC.64 UR42, c[0x0][0x228] ;  /* 0x00008a00002a7ab9 */ /* 0x000fe40000000a00 */
[----:B------:R-:W-:-:S06]  /*30780*/  ISETP.LT.AND P0, PT, R5, UR42, !P0 ;  /* 0x0000002a05007c0c */ /* 0x000fcc000c701270 */
[----:B------:R-:W-:-:S04]  /*30790*/  @P1 LOP3.LUT R51, R51, 0x200, RZ, 0xfc, !PT ;  /* 0x0000020033331812 */ /* 0x000fc800078efcff */
[----:B------:R-:W-:Y:S01]  /*307a0*/  LOP3.LUT R51, R51, 0xfffffeff, RZ, 0xc0, !PT ;  /* 0xfffffeff33337812 */ /* 0x000fe200078ec0ff */
[----:B------:R-:W-:Y:S01]  /*307b0*/  UMOV UR24, UR40 ;  /* 0x0000002800187c82 */ /* 0x000fe20008000000 */
[----:B------:R-:W-:Y:S02]  /*307c0*/  ULDC.64 UR40, c[0x0][0x228] ;  /* 0x00008a0000287ab9 */ /* 0x000fe40000000a00 */
[----:B------:R-:W-:Y:S02]  /*307d0*/  @P0 LOP3.LUT R51, R51, 0x100, RZ, 0xfc, !PT ;  /* 0x0000010033330812 */ /* 0x000fe400078efcff */
[----:B------:R-:W-:Y:S01]  /*307e0*/  ISETP.GE.AND P0, PT, R2, UR61, PT ;  /* 0x0000003d02007c0c */ /* 0x000fe2000bf06270 */
[----:B------:R0:W-:Y:S03]  /*307f0*/  STL [R1+0x4ec], R8 ;  /* 0x0004ec0801007387 */ /* 0x0001e60000100800 */
[----:B------:R-:W-:Y:S01]  /*30800*/  ISETP.LT.AND P1, PT, R6, UR40, !P0 ;  /* 0x0000002806007c0c */ /* 0x000fe2000c721270 */
[----:B0-----:R-:W-:Y:S01]  /*30810*/  VIADD R8, R8, UR48 ;  /* 0x0000003008087c36 */ /* 0x001fe20008000000 */
[----:B------:R-:W-:Y:S01]  /*30820*/  UMOV UR48, UR12 ;  /* 0x0000000c00307c82 */ /* 0x000fe20008000000 */
[----:B------:R-:W-:Y:S01]  /*30830*/  UMOV UR12, UR32 ;  /* 0x00000020000c7c82 */ /* 0x000fe20008000000 */
[----:B------:R-:W-:Y:S01]  /*30840*/  ULDC.64 UR32, c[0x0][0x228] ;  /* 0x00008a0000207ab9 */ /* 0x000fe20000000a00 */
[----:B------:R-:W-:-:S02]  /*30850*/  LOP3.LUT R51, R51, 0xffffffdf, RZ, 0xc0, !PT ;  /* 0xffffffdf33337812 */ /* 0x000fc400078ec0ff */
[----:B------:R-:W-:-:S06]  /*30860*/  ISETP.LT.AND P0, PT, R5, UR32, !P0 ;  /* 0x0000002005007c0c */ /* 0x000fcc000c701270 */
[----:B------:R-:W-:Y:S01]  /*30870*/  @P1 LOP3.LUT R51, R51, 0x20, RZ, 0xfc, !PT ;  /* 0x0000002033331812 */ /* 0x000fe200078efcff */
[----:B------:R-:W-:-:S03]  /*30880*/  VIADD R2, R4, 0x132 ;  /* 0x0000013204027836 */ /* 0x000fc60000000000 */
[----:B------:R-:W-:Y:S01]  /*30890*/  LOP3.LUT R51, R51, 0xffffffef, RZ, 0xc0, !PT ;  /* 0xffffffef33337812 */ /* 0x000fe200078ec0ff */
[----:B------:R-:W-:Y:S01]  /*308a0*/  UMOV UR32, UR5 ;  /* 0x0000000500207c82 */ /* 0x000fe20008000000 */
[----:B------:R-:W-:Y:S01]  /*308b0*/  UMOV UR44, UR60 ;  /* 0x0000003c002c7c82 */ /* 0x000fe20008000000 */
[----:B------:R-:W-:Y:S01]  /*308c0*/  ULDC.64 UR60, c[0x0][0x228] ;  /* 0x00008a00003c7ab9 */ /* 0x000fe20000000a00 */
[----:B------:R-:W-:Y:S01]  /*308d0*/  ULDC UR5, c[0x0][0x228] ;  /* 0x00008a0000057ab9 */ /* 0x000fe20000000800 */
[----:B------:R-:W-:Y:S02]  /*308e0*/  @P0 LOP3.LUT R51, R51, 0x10, RZ, 0xfc, !PT ;  /* 0x0000001033330812 */ /* 0x000fe400078efcff */
[----:B------:R-:W-:-:S04]  /*308f0*/  ISETP.GE.AND P0, PT, R2, UR32, PT ;  /* 0x0000002002007c0c */ /* 0x000fc8000bf06270 */
[----:B------:R-:W-:Y:S02]  /*30900*/  ISETP.LT.AND P1, PT, R6, UR60, !P0 ;  /* 0x0000003c06007c0c */ /* 0x000fe4000c721270 */
[----:B------:R-:W-:Y:S02]  /*30910*/  ISETP.LT.AND P0, PT, R5, UR5, !P0 ;  /* 0x0000000505007c0c */ /* 0x000fe4000c701270 */
[----:B------:R-:W-:Y:S01]  /*30920*/  LOP3.LUT R7, R7, 0xffffffef, RZ, 0xc0, !PT ;  /* 0xffffffef07077812 */ /* 0x000fe200078ec0ff */
[----:B------:R-:W-:Y:S01]  /*30930*/  VIADD R2, R4, 0x130 ;  /* 0x0000013004027836 */ /* 0x000fe20000000000 */
[----:B------:R-:W-:Y:S01]  /*30940*/  UMOV UR40, UR10 ;  /* 0x0000000a00287c82 */ /* 0x000fe20008000000 */
[----:B------:R-:W-:Y:S01]  /*30950*/  ULDC UR10, c[0x0][0x248] ;  /* 0x00009200000a7ab9 */ /* 0x000fe20000000800 */
[----:B------:R0:W-:Y:S01]  /*30960*/  STL [R1+0x4f4], R8 ;  /* 0x0004f40801007387 */ /* 0x0001e20000100800 */
[----:B------:R-:W-:-:S04]  /*30970*/  ULDC UR5, c[0x0][0x228] ;  /* 0x00008a0000057ab9 */ /* 0x000fc80000000800 */
[----:B------:R-:W-:Y:S01]  /*30980*/  @P1 LOP3.LUT R7, R7, 0x10, RZ, 0xfc, !PT ;  /* 0x0000001007071812 */ /* 0x000fe200078efcff */
[----:B------:R-:W-:-:S03]  /*30990*/  UMOV UR32, UR40 ;  /* 0x0000002800207c82 */ /* 0x000fc60008000000 */
[----:B------:R-:W-:-:S04]  /*309a0*/  LOP3.LUT R7, R7, 0xfffffffb, RZ, 0xc0, !PT ;  /* 0xfffffffb07077812 */ /* 0x000fc800078ec0ff */
[----:B------:R-:W-:Y:S02]  /*309b0*/  @P0 LOP3.LUT R7, R7, 0x4, RZ, 0xfc, !PT ;  /* 0x0000000407070812 */ /* 0x000fe400078efcff */
[----:B------:R-:W-:Y:S01]  /*309c0*/  ISETP.GE.AND P0, PT, R2, UR32, PT ;  /* 0x0000002002007c0c */ /* 0x000fe2000bf06270 */
[----:B0-----:R-:W-:Y:S01]  /*309d0*/  VIADD R8, R8, UR10 ;  /* 0x0000000a08087c36 */ /* 0x001fe20008000000 */
[----:B------:R-:W-:Y:S02]  /*309e0*/  ULDC UR10, c[0x0][0x248] ;  /* 0x00009200000a7ab9 */ /* 0x000fe40000000800 */
[----:B------:R-:W-:Y:S02]  /*309f0*/  ISETP.LT.AND P1, PT, R6, UR5, !P0 ;  /* 0x0000000506007c0c */ /* 0x000fe4000c721270 */
[----:B------:R-:W-:Y:S01]  /*30a00*/  LOP3.LUT R7, R7, 0xfffffffd, RZ, 0xc0, !PT ;  /* 0xfffffffd07077812 */ /* 0x000fe200078ec0ff */
[----:B------:R0:W-:Y:S01]  /*30a10*/  STL [R1+0x50c], R8 ;  /* 0x00050c0801007387 */ /* 0x0001e20000100800 */
[----:B------:R-:W-:Y:S01]  /*30a20*/  UMOV UR42, UR52 ;  /* 0x00000034002a7c82 */ /* 0x000fe20008000000 */
[----:B------:R-:W-:Y:S01]  /*30a30*/  VIADD R2, R4, 0x12e ;  /* 0x0000012e04027836 */ /* 0x000fe20000000000 */
[----:B------:R-:W-:Y:S01]  /*30a40*/  ULDC UR5, c[0x0][0x228] ;  /* 0x00008a0000057ab9 */ /* 0x000fe20000000800 */
[----:B0-----:R-:W-:Y:S01]  /*30a50*/  VIADD R8, R8, UR10 ;  /* 0x0000000a08087c36 */ /* 0x001fe20008000000 */
[----:B------:R-:W-:-:S02]  /*30a60*/  ULDC UR10, c[0x0][0x228] ;  /* 0x00008a00000a7ab9 */ /* 0x000fc40000000800 */
[----:B------:R-:W-:-:S03]  /*30a70*/  ISETP.LT.AND P0, PT, R5, UR10, !P0 ;  /* 0x0000000a05007c0c */ /* 0x000fc6000c701270 */
[----:B------:R-:W-:Y:S01]  /*30a80*/  @P1 LOP3.LUT R7, R7, 0x2, RZ, 0xfc, !PT ;  /* 0x0000000207071812 */ /* 0x000fe200078efcff */
[----:B------:R-:W-:Y:S01]  /*30a90*/  UMOV UR52, UR6 ;  /* 0x0000000600347c82 */ /* 0x000fe20008000000 */
[----:B------:R-:W-:Y:S01]  /*30aa0*/  UMOV UR40, UR42 ;  /* 0x0000002a00287c82 */ /* 0x000fe20008000000 */
[----:B------:R-:W-:Y:S01]  /*30ab0*/  UMOV UR42, UR44 ;  /* 0x0000002c002a7c82 */ /* 0x000fe20008000000 */
[----:B------:R-:W-:Y:S01]  /*30ac0*/  LOP3.LUT R7, R7, 0xfffffffe, RZ, 0xc0, !PT ;  /* 0xfffffffe07077812 */ /* 0x000fe200078ec0ff */
[----:B------:R-:W-:Y:S01]  /*30ad0*/  UMOV UR44, UR52 ;  /* 0x00000034002c7c82 */ /* 0x000fe20008000000 */
[----:B------:R-:W-:Y:S01]  /*30ae0*/  UMOV UR52, UR12 ;  /* 0x0000000c00347c82 */ /* 0x000fe20008000000 */
[----:B------:R-:W-:Y:S01]  /*30af0*/  UMOV UR12, UR50 ;  /* 0x00000032000c7c82 */ /* 0x000fe20008000000 */
[----:B------:R-:W-:Y:S01]  /*30b00*/  UMOV UR32, UR40 ;  /* 0x0000002800207c82 */ /* 0x000fe20008000000 */
[----:B------:R-:W-:Y:S01]  /*30b10*/  UMOV UR50, UR26 ;  /* 0x0000001a00327c82 */ /* 0x000fe20008000000 */
[----:B------:R-:W-:Y:S01]  /*30b20*/  UMOV UR26, UR56 ;  /* 0x00000038001a7c82 */ /* 0x000fe20008000000 */
[----:B------:R-:W-:Y:S01]  /*30b30*/  @P0 LOP3.LUT R7, R7, 0x1, RZ, 0xfc, !PT ;  /* 0x0000000107070812 */ /* 0x000fe200078efcff */
[----:B------:R-:W-:Y:S01]  /*30b40*/  UMOV UR56, UR14 ;  /* 0x0000000e00387c82 */ /* 0x000fe20008000000 */
[----:B------:R-:W-:Y:S01]  /*30b50*/  ISETP.GE.AND P0, PT, R2, UR32, PT ;  /* 0x0000002002007c0c */ /* 0x000fe2000bf06270 */
[----:B------:R-:W-:Y:S01]  /*30b60*/  ULDC UR14, c[0x0][0x228] ;  /* 0x00008a00000e7ab9 */ /* 0x000fe20000000800 */
[----:B------:R-:W-:Y:S01]  /*30b70*/  ULDC UR6, c[0x0][0x248] ;  /* 0x0000920000067ab9 */ /* 0x000fe20000000800 */
[----:B------:R0:W-:Y:S01]  /*30b80*/  STL [R1+0x510], R8 ;  /* 0x0005100801007387 */ /* 0x0001e20000100800 */
[----:B------:R-:W-:Y:S01]  /*30b90*/  ISETP.LT.AND P1, PT, R6, UR14, !P0 ;  /* 0x0000000e06007c0c */ /* 0x000fe2000c721270 */
[----:B------:R-:W-:Y:S01]  /*30ba0*/  VIADD R2, R4, 0x12c ;  /* 0x0000012c04027836 */ /* 0x000fe20000000000 */
[----:B------:R-:W-:Y:S01]  /*30bb0*/  ISETP.LT.AND P0, PT, R5, UR5, !P0 ;  /* 0x0000000505007c0c */ /* 0x000fe2000c701270 */
[----:B------:R-:W-:Y:S01]  /*30bc0*/  ULDC UR10, c[0x0][0x248] ;  /* 0x00009200000a7ab9 */ /* 0x000fe20000000800 */
[----:B------:R-:W-:Y:S01]  /*30bd0*/  UMOV UR40, UR42 ;  /* 0x0000002a00287c82 */ /* 0x000fe20008000000 */
[----:B------:R-:W-:Y:S01]  /*30be0*/  UMOV UR60, UR18 ;  /* 0x00000012003c7c82 */ /* 0x000fe20008000000 */
[----:B------:R-:W-:Y:S01]  /*30bf0*/  ULDC UR14, c[0x0][0x248] ;  /* 0x00009200000e7ab9 */ /* 0x000fe20000000800 */
[----:B0-----:R-:W-:Y:S01]  /*30c00*/  VIADD R8, R8, UR6 ;  /* 0x0000000608087c36 */ /* 0x001fe20008000000 */
[----:B------:R-:W-:-:S05]  /*30c10*/  ULDC UR6, c[0x0][0x248] ;  /* 0x0000920000067ab9 */ /* 0x000fca0000000800 */
[----:B------:R-:W-:Y:S01]  /*30c20*/  @P1 LOP3.LUT R48, R48, 0x80000000, RZ, 0xfc, !PT ;  /* 0x8000000030301812 */ /* 0x000fe200078efcff */
[----:B------:R0:W-:Y:S01]  /*30c30*/  STL [R1+0x514], R8 ;  /* 0x0005140801007387 */ /* 0x0001e20000100800 */
[----:B------:R-:W-:Y:S01]  /*30c40*/  UMOV UR42, UR44 ;  /* 0x0000002c002a7c82 */ /* 0x000fe20008000000 */
[----:B------:R-:W-:Y:S01]  /*30c50*/  UMOV UR32, UR40 ;  /* 0x0000002800207c82 */ /* 0x000fe20008000000 */
[----:B------:R-:W-:Y:S01]  /*30c60*/  LOP3.LUT R48, R48, 0xbfffffff, RZ, 0xc0, !PT ;  /* 0xbfffffff30307812 */ /* 0x000fe200078ec0ff */
[----:B------:R-:W-:Y:S01]  /*30c70*/  ULDC UR18, c[0x0][0x228] ;  /* 0x00008a0000127ab9 */ /* 0x000fe20000000800 */
[----:B------:R-:W-:Y:S01]  /*30c80*/  ULDC UR5, c[0x0][0x248] ;  /* 0x0000920000057ab9 */ /* 0x000fe20000000800 */
[----:B0-----:R-:W-:Y:S01]  /*30c90*/  VIADD R8, R8, UR6 ;  /* 0x0000000608087c36 */ /* 0x001fe20008000000 */
[----:B------:R-:W-:Y:S01]  /*30ca0*/  ULDC UR6, c[0x0][0x248] ;  /* 0x0000920000067ab9 */ /* 0x000fe20000000800 */
[----:B------:R-:W-:Y:S02]  /*30cb0*/  @P0 LOP3.LUT R48, R48, 0x40000000, RZ, 0xfc, !PT ;  /* 0x4000000030300812 */ /* 0x000fe400078efcff */
[----:B------:R-:W-:Y:S01]  /*30cc0*/  ISETP.GE.AND P0, PT, R2, UR61, PT ;  /* 0x0000003d02007c0c */ /* 0x000fe2000bf06270 */
[----:B------:R0:W-:Y:S02]  /*30cd0*/  STL [R1+0x518], R8 ;  /* 0x0005180801007387 */ /* 0x0001e40000100800 */
[----:B0-----:R-:W-:Y:S01]  /*30ce0*/  VIADD R8, R8, UR6 ;  /* 0x0000000608087c36 */ /* 0x001fe20008000000 */
[----:B------:R-:W-:-:S02]  /*30cf0*/  ULDC UR6, c[0x0][0x228] ;  /* 0x00008a0000067ab9 */ /* 0x000fc40000000800 */
[----:B------:R-:W-:Y:S02]  /*30d00*/  ISETP.LT.AND P1, PT, R6, UR6, !P0 ;  /* 0x0000000606007c0c */ /* 0x000fe4000c721270 */
[----:B------:R-:W-:Y:S01]  /*30d10*/  LOP3.LUT R48, R48, 0xdfffffff, RZ, 0xc0, !PT ;  /* 0xdfffffff30307812 */ /* 0x000fe200078ec0ff */
[----:B------:R0:W-:Y:S01]  /*30d20*/  STL [R1+0x51c], R8 ;  /* 0x00051c0801007387 */ /* 0x0001e20000100800 */
[----:B------:R-:W-:Y:S01]  /*30d30*/  VIADD R2, R4, 0x12a ;  /* 0x0000012a04027836 */ /* 0x000fe20000000000 */
[----:B------:R-:W-:Y:S01]  /*30d40*/  UMOV UR44, UR12 ;  /* 0x0000000c002c7c82 */ /* 0x000fe20008000000 */
[----:B------:R-:W-:Y:S01]  /*30d50*/  UMOV UR40, UR42 ;  /* 0x0000002a00287c82 */ /* 0x000fe20008000000 */
[----:B------:R-:W-:Y:S01]  /*30d60*/  ULDC UR6, c[0x0][0x228] ;  /* 0x00008a0000067ab9 */ /* 0x000fe20000000800 */
[----:B0-----:R-:W-:Y:S01]  /*30d70*/  VIADD R8, R8, UR10 ;  /* 0x0000000a08087c36 */ /* 0x001fe20008000000 */
[----:B------:R-:W-:-:S04]  /*30d80*/  ULDC UR10, c[0x0][0x228] ;  /* 0x00008a00000a7ab9 */ /* 0x000fc80000000800 */
[----:B------:R-:W-:Y:S01]  /*30d90*/  @P1 LOP3.LUT R48, R48, 0x20000000, RZ, 0xfc, !PT ;  /* 0x2000000030301812 */ /* 0x000fe200078efcff */
[----:B------:R-:W-:Y:S01]  /*30da0*/  ULDC UR12, c[0x0][0x248] ;  /* 0x00009200000c7ab9 */ /* 0x000fe20000000800 */
[----:B------:R-:W-:Y:S01]  /*30db0*/  ISETP.LT.AND P0, PT, R5, UR10, !P0 ;  /* 0x0000000a05007c0c */ /* 0x000fe2000c701270 */
[----:B------:R-:W-:Y:S01]  /*30dc0*/  UMOV UR42, UR44 ;  /* 0x0000002c002a7c82 */ /* 0x000fe20008000000 */
[----:B------:R-:W-:Y:S01]  /*30dd0*/  LOP3.LUT R48, R48, 0xefffffff, RZ, 0xc0, !PT ;  /* 0xefffffff30307812 */ /* 0x000fe200078ec0ff */
[----:B------:R0:W-:Y:S01]  /*30de0*/  STL [R1+0x520], R8 ;  /* 0x0005200801007387 */ /* 0x0001e20000100800 */
[----:B------:R-:W-:-:S09]  /*30df0*/  ULDC UR10, c[0x0][0x228] ;  /* 0x00008a00000a7ab9 */ /* 0x000fd20000000800 */
[----:B------:R-:W-:Y:S02]  /*30e00*/  @P0 LOP3.LUT R48, R48, 0x10000000, RZ, 0xfc, !PT ;  /* 0x1000000030300812 */ /* 0x000fe400078efcff */
[----:B------:R-:W-:-:S04]  /*30e10*/  ISETP.GE.AND P0, PT, R2, UR42, PT ;  /* 0x0000002a02007c0c */ /* 0x000fc8000bf06270 */
[----:B------:R-:W-:Y:S01]  /*30e20*/  ISETP.LT.AND P1, PT, R6, UR18, !P0 ;  /* 0x0000001206007c0c */ /* 0x000fe2000c721270 */
[----:B0-----:R-:W-:Y:S01]  /*30e30*/  VIADD R8, R8, UR12 ;  /* 0x0000000c08087c36 */ /* 0x001fe20008000000 */
[----:B------:R-:W-:Y:S01]  /*30e40*/  ULDC UR12, c[0x0][0x228] ;  /* 0x00008a00000c7ab9 */ /* 0x000fe20000000800 */
[----:B------:R-:W-:Y:S01]  /*30e50*/  LOP3.LUT R48, R48, 0xf7ffffff, RZ, 0xc0, !PT ;  /* 0xf7ffffff30307812 */ /* 0x000fe200078ec0ff */
[----:B------:R-:W-:Y:S01]  /*30e60*/  VIADD R2, R4, 0x128 ;  /* 0x0000012804027836 */ /* 0x000fe20000000000 */
[----:B------:R-:W-:Y:S01]  /*30e70*/  ISETP.LT.AND P0, PT, R5, UR12, !P0 ;  /* 0x0000000c05007c0c */ /* 0x000fe2000c701270 */
[----:B------:R0:W-:Y:S01]  /*30e80*/  STL [R1+0x524], R8 ;  /* 0x0005240801007387 */ /* 0x0001e20000100800 */
[----:B------:R-:W-:Y:S01]  /*30e90*/  UMOV UR44, UR26 ;  /* 0x0000001a002c7c82 */ /* 0x000fe20008000000 */
[----:B------:R-:W-:Y:S01]  /*30ea0*/  ULDC UR12, c[0x0][0x228] ;  /* 0x00008a00000c7ab9 */ /* 0x000fe20000000800 */
[----:B------:R-:W-:-:S04]  /*30eb0*/  ULDC UR18, c[0x0][0x248] ;  /* 0x0000920000127ab9 */ /* 0x000fc80000000800 */
[----:B------:R-:W-:-:S04]  /*30ec0*/  @P1 LOP3.LUT R48, R48, 0x8000000, RZ, 0xfc, !PT ;  /* 0x0800000030301812 */ /* 0x000fc800078efcff */
[----:B------:R-:W-:Y:S01]  /*30ed0*/  LOP3.LUT R48, R48, 0xfbffffff, RZ, 0xc0, !PT ;  /* 0xfbffffff30307812 */ /* 0x000fe200078ec0ff */
[----:B0-----:R-:W-:Y:S01]  /*30ee0*/  VIADD R8, R8, UR5 ;  /* 0x0000000508087c36 */ /* 0x001fe20008000000 */
[----:B------:R-:W-:Y:S02]  /*30ef0*/  ULDC UR5, c[0x0][0x228] ;  /* 0x00008a0000057ab9 */ /* 0x000fe40000000800 */
[----:B------:R-:W-:Y:S02]  /*30f00*/  @P0 LOP3.LUT R48, R48, 0x4000000, RZ, 0xfc, !PT ;  /* 0x0400000030300812 */ /* 0x000fe400078efcff */
[----:B------:R-:W-:-:S04]  /*30f10*/  ISETP.GE.AND P0, PT, R2, UR60, PT ;  /* 0x0000003c02007c0c */ /* 0x000fc8000bf06270 */
[----:B------:R-:W-:Y:S02]  /*30f20*/  ISETP.LT.AND P1, PT, R6, UR5, !P0 ;  /* 0x0000000506007c0c */ /* 0x000fe4000c721270 */
[----:B------:R-:W-:Y:S01]  /*30f30*/  LOP3.LUT R48, R48, 0xfdffffff, RZ, 0xc0, !PT ;  /* 0xfdffffff30307812 */ /* 0x000fe200078ec0ff */
[----:B------:R-:W-:Y:S01]  /*30f40*/  VIADD R2, R4, 0x126 ;  /* 0x0000012604027836 */ /* 0x000fe20000000000 */
[----:B------:R-:W-:Y:S01]  /*30f50*/  ISETP.LT.AND P0, PT, R5, UR6, !P0 ;  /* 0x0000000605007c0c */ /* 0x000fe2000c701270 */
[----:B------:R-:W-:Y:S01]  /*30f60*/  UMOV UR26, UR16 ;  /* 0x00000010001a7c82 */ /* 0x000fe20008000000 */
[----:B------:R0:W-:Y:S01]  /*30f70*/  STL [R1+0x528], R8 ;  /* 0x0005280801007387 */ /* 0x0001e20000100800 */
[----:B------:R-:W-:Y:S01]  /*30f80*/  UMOV UR60, UR48 ;  /* 0x00000030003c7c82 */ /* 0x000fe20008000000 */
[----:B------:R-:W-:-:S05]  /*30f90*/  ULDC UR5, c[0x0][0x228] ;  /* 0x00008a0000057ab9 */ /* 0x000fca0000000800 */
[----:B------:R-:W-:Y:S01]  /*30fa0*/  @P1 LOP3.LUT R48, R48, 0x2000000, RZ, 0xfc, !PT ;  /* 0x0200000030301812 */ /* 0x000fe200078efcff */
[----:B------:R-:W-:Y:S01]  /*30fb0*/  UMOV UR42, UR26 ;  /* 0x0000001a002a7c82 */ /* 0x000fe20008000000 */
[----:B------:R-:W-:Y:S01]  /*30fc0*/  ULDC UR16, c[0x0][0x248] ;  /* 0x0000920000107ab9 */ /* 0x000fe20000000800 */
[----:B0-----:R-:W-:Y:S01]  /*30fd0*/  VIADD R8, R8, UR14 ;  /* 0x0000000e08087c36 */ /* 0x001fe20008000000 */
[----:B------:R-:W-:Y:S01]  /*30fe0*/  LOP3.LUT R48, R48, 0xfeffffff, RZ, 0xc0, !PT ;  /* 0xfeffffff30307812 */ /* 0x000fe200078ec0ff */
[----:B------:R-:W-:Y:S01]  /*30ff0*/  ULDC UR14, c[0x0][0x248] ;  /* 0x00009200000e7ab9 */ /* 0x000fe20000000800 */
[----:B------:R-:W-:Y:S01]  /*31000*/  ULDC UR26, c[0x0][0x228] ;  /* 0x00008a00001a7ab9 */ /* 0x000fe20000000800 */
[----:B------:R-:W-:Y:S01]  /*31010*/  ULDC UR6, c[0x0][0x228] ;  /* 0x00008a0000067ab9 */ /* 0x000fe20000000800 */
[----:B------:R-:W-:Y:S02]  /*31020*/  @P0 LOP3.LUT R48, R48, 0x1000000, RZ, 0xfc, !PT ;  /* 0x0100000030300812 */ /* 0x000fe400078efcff */
[----:B------:R-:W-:-:S04]  /*31030*/  ISETP.GE.AND P0, PT, R2, UR42, PT ;  /* 0x0000002a02007c0c */ /* 0x000fc8000bf06270 */
[----:B------:R-:W-:Y:S01]  /*31040*/  ISETP.LT.AND P1, PT, R6, UR10, !P0 ;  /* 0x0000000a06007c0c */ /* 0x000fe2000c721270 */
[----:B------:R0:W-:Y:S01]  /*31050*/  STL [R1+0x52c], R8 ;  /* 0x00052c0801007387 */ /* 0x0001e20000100800 */
[----:B------:R-:W-:Y:S01]  /*31060*/  LOP3.LUT R48, R48, 0xff7fffff, RZ, 0xc0, !PT ;  /* 0xff7fffff30307812 */ /* 0x000fe200078ec0ff */
[----:B------:R-:W-:Y:S01]  /*31070*/  VIADD R2, R4, 0x124 ;  /* 0x0000012404027836 */ /* 0x000fe20000000000 */
[----:B------:R-:W-:Y:S01]  /*31080*/  UMOV UR42, UR22 ;  /* 0x00000016002a7c82 */ /* 0x000fe20008000000 */
[----:B------:R-:W-:Y:S01]  /*31090*/  ULDC UR10, c[0x0][0x228] ;  /* 0x00008a00000a7ab9 */ /* 0x000fe20000000800 */
[----:B------:R-:W-:Y:S01]  /*310a0*/  UMOV UR48, UR20 ;  /* 0x0000001400307c82 */ /* 0x000fe20008000000 */
[----:B------:R-:W-:Y:S01]  /*310b0*/  ULDC UR20, c[0x0][0x248] ;  /* 0x0000920000147ab9 */ /* 0x000fe20000000800 */
[----:B------:R-:W-:Y:S01]  /*310c0*/  ULDC UR22, c[0x0][0x248] ;  /* 0x0000920000167ab9 */ /* 0x000fe20000000800 */
[----:B0-----:R-:W-:Y:S01]  /*310d0*/  VIADD R8, R8, UR14 ;  /* 0x0000000e08087c36 */ /* 0x001fe20008000000 */
[----:B------:R-:W-:-:S02]  /*310e0*/  ULDC UR14, c[0x0][0x228] ;  /* 0x00008a00000e7ab9 */ /* 0x000fc40000000800 */
[----:B------:R-:W-:Y:S01]  /*310f0*/  ISETP.LT.AND P0, PT, R5, UR14, !P0 ;  /* 0x0000000e05007c0c */ /* 0x000fe2000c701270 */
[----:B------:R-:W-:Y:S01]  /*31100*/  ULDC UR14, c[0x0][0x248] ;  /* 0x00009200000e7ab9 */ /* 0x000fe20000000800 */
[----:B------:R-:W-:-:S04]  /*31110*/  @P1 LOP3.LUT R48, R48, 0x800000, RZ, 0xfc, !PT ;  /* 0x0080000030301812 */ /* 0x000fc800078efcff */
[----:B------:R-:W-:-:S07]  /*31120*/  LOP3.LUT R48, R48, 0xffbfffff, RZ, 0xc0, !PT ;  /* 0xffbfffff30307812 */ /* 0x000fce00078ec0ff */
        /* <DEDUP_REMOVED lines=8> */
[----:B0-----:R-:W-:Y:S01]  /*311b0*/  VIADD R8, R8, UR16 ;  /* 0x0000001008087c36 */ /* 0x001fe20008000000 */
[----:B------:R-:W-:Y:S02]  /*311c0*/  ULDC UR16, c[0x0][0x228] ;  /* 0x00008a0000107ab9 */ /* 0x000fe40000000800 */
[----:B------:R-:W-:Y:S01]  /*311d0*/  ISETP.LT.AND P0, PT, R5, UR16, !P0 ;  /* 0x0000001005007c0c */ /* 0x000fe2000c701270 */
[----:B------:R-:W-:-:S03]  /*311e0*/  ULDC UR16, c[0x0][0x228] ;  /* 0x00008a0000107ab9 */ /* 0x000fc60000000800 */
[----:B------:R-:W-:-:S04]  /*311f0*/  @P1 LOP3.LUT R48, R48, 0x200000, RZ, 0xfc, !PT ;  /* 0x0020000030301812 */ /* 0x000fc800078efcff */
[----:B------:R-:W-:-:S05]  /*31200*/  LOP3.LUT R48, R48, 0xffefffff, RZ, 0xc0, !PT ;  /* 0xffefffff30307812 */ /* 0x000fca00078ec0ff */
[----:B------:R-:W-:Y:S02]  /*31210*/  @P0 LOP3.LUT R48, R48, 0x100000, RZ, 0xfc, !PT ;  /* 0x0010000030300812 */ /* 0x000fe400078efcff */
[----:B------:R-:W-:-:S04]  /*31220*/  ISETP.GE.AND P0, PT, R2, UR42, PT ;  /* 0x0000002a02007c0c */ /* 0x000fc8000bf06270 */
[----:B------:R-:W-:Y:S02]  /*31230*/  ISETP.LT.AND P1, PT, R6, UR26, !P0 ;  /* 0x0000001a06007c0c */ /* 0x000fe4000c721270 */
[----:B------:R-:W-:Y:S01]  /*31240*/  LOP3.LUT R48, R48, 0xfff7ffff, RZ, 0xc0, !PT ;  /* 0xfff7ffff30307812 */ /* 0x000fe200078ec0ff */
[----:B------:R-:W-:Y:S01]  /*31250*/  VIADD R2, R4, 0x120 ;  /* 0x0000012004027836 */ /* 0x000fe20000000000 */
[----:B------:R-:W-:Y:S01]  /*31260*/  ISETP.LT.AND P0, PT, R5, UR5, !P0 ;  /* 0x0000000505007c0c */ /* 0x000fe2000c701270 */
[----:B------:R0:W-:Y:S01]  /*31270*/  STL [R1+0x534], R8 ;  /* 0x0005340801007387 */ /* 0x0001e20000100800 */
[----:B------:R-:W-:Y:S01]  /*31280*/  UMOV UR42, UR34 ;  /* 0x00000022002a7c82 */ /* 0x000fe20008000000 */
[----:B------:R-:W-:Y:S01]  /*31290*/  ULDC UR5, c[0x0][0x228] ;  /* 0x00008a0000057ab9 */ /* 0x000fe20000000800 */
[----:B------:R-:W-:Y:S01]  /*312a0*/  UMOV UR40, UR52 ;  /* 0x0000003400287c82 */ /* 0x000fe20008000000 */
[----:B------:R-:W-:-:S04]  /*312b0*/  ULDC UR26, c[0x0][0x248] ;  /* 0x00009200001a7ab9 */ /* 0x000fc80000000800 */
[----:B------:R-:W-:Y:S01]  /*312c0*/  @P1 LOP3.LUT R48, R48, 0x80000, RZ, 0xfc, !PT ;  /* 0x0008000030301812 */ /* 0x000fe200078efcff */
[----:B------:R-:W-:Y:S01]  /*312d0*/  ULDC UR34, c[0x0][0x228] ;  /* 0x00008a0000227ab9 */ /* 0x000fe20000000800 */
[----:B0-----:R-:W-:Y:S01]  /*312e0*/  VIADD R8, R8, UR18 ;  /* 0x0000001208087c36 */ /* 0x001fe20008000000 */
[----:B------:R-:W-:Y:S01]  /*312f0*/  ULDC UR18, c[0x0][0x248] ;  /* 0x0000920000127ab9 */ /* 0x000fe20000000800 */
[----:B------:R-:W-:-:S04]  /*31300*/  LOP3.LUT R48, R48, 0xfffbffff, RZ, 0xc0, !PT ;  /* 0xfffbffff30307812 */ /* 0x000fc800078ec0ff */
[----:B------:R-:W-:Y:S02]  /*31310*/  @P0 LOP3.LUT R48, R48, 0x40000, RZ, 0xfc, !PT ;  /* 0x0004000030300812 */ /* 0x000fe400078efcff */
[----:B------:R-:W-:Y:S01]  /*31320*/  ISETP.GE.AND P0, PT, R2, UR60, PT ;  /* 0x0000003c02007c0c */ /* 0x000fe2000bf06270 */
[----:B------:R0:W-:Y:S03]  /*31330*/  STL [R1+0x538], R8 ;  /* 0x0005380801007387 */ /* 0x0001e60000100800 */
[----:B------:R-:W-:Y:S02]  /*31340*/  ISETP.LT.AND P1, PT, R6, UR6, !P0 ;  /* 0x0000000606007c0c */ /* 0x000fe4000c721270 */
[----:B------:R-:W-:Y:S01]  /*31350*/  LOP3.LUT R48, R48, 0xfffdffff, RZ, 0xc0, !PT ;  /* 0xfffdffff30307812 */ /* 0x000fe200078ec0ff */
[----:B------:R-:W-:Y:S01]  /*31360*/  VIADD R2, R4, 0x11e ;  /* 0x0000011e04027836 */ /* 0x000fe20000000000 */
        /* <DEDUP_REMOVED lines=8> */
[----:B------:R-:W-:Y:S01]  /*313f0*/  ULDC UR24, c[0x0][0x248] ;  /* 0x0000920000187ab9 */ /* 0x000fe20000000800 */
[----:B0-----:R-:W-:Y:S01]  /*31400*/  VIADD R8, R8, UR18 ;  /* 0x0000001208087c36 */ /* 0x001fe20008000000 */
[----:B------:R-:W-:Y:S02]  /*31410*/  ULDC UR18, c[0x0][0x228] ;  /* 0x00008a0000127ab9 */ /* 0x000fe40000000800 */
[----:B------:R-:W-:Y:S02]  /*31420*/  ISETP.LT.AND P0, PT, R5, UR18, !P0 ;  /* 0x0000001205007c0c */ /* 0x000fe4000c701270 */
[----:B------:R-:W-:Y:S01]  /*31430*/  LOP3.LUT R48, R48, 0xfffeffff, RZ, 0xc0, !PT ;  /* 0xfffeffff30307812 */ /* 0x000fe200078ec0ff */
[----:B------:R0:W-:Y:S01]  /*31440*/  STL [R1+0x540], R8 ;  /* 0x0005400801007387 */ /* 0x0001e20000100800 */
[----:B------:R-:W-:Y:S01]  /*31450*/  UMOV UR48, UR28 ;  /* 0x0000001c00307c82 */ /* 0x000fe20008000000 */
[----:B------:R-:W-:Y:S01]  /*31460*/  ULDC UR18, c[0x0][0x248] ;  /* 0x0000920000127ab9 */ /* 0x000fe20000000800 */
[----:B------:R-:W-:Y:S01]  /*31470*/  UMOV UR61, UR36 ;  /* 0x00000024003d7c82 */ /* 0x000fe20008000000 */
[----:B------:R-:W-:Y:S01]  /*31480*/  ULDC UR28, c[0x0][0x248] ;  /* 0x00009200001c7ab9 */ /* 0x000fe20000000800 */
[----:B------:R-:W-:-:S05]  /*31490*/  ULDC UR36, c[0x0][0x248] ;  /* 0x0000920000247ab9 */ /* 0x000fca0000000800 */
        /* <DEDUP_REMOVED lines=24> */
[----:B------:R-:W-:Y:S01]  /*31620*/  UMOV UR50, UR30 ;  /* 0x0000001e00327c82 */ /* 0x000fe20008000000 */
[----:B------:R-:W-:Y:S01]  /*31630*/  ULDC UR12, c[0x0][0x228] ;  /* 0x00008a00000c7ab9 */ /* 0x000fe20000000800 */
[----:B------:R-:W-:Y:S01]  /*31640*/  ULDC UR30, c[0x0][0x248] ;  /* 0x00009200001e7ab9 */ /* 0x000fe20000000800 */
[----:B------:R-:W-:Y:S01]  /*31650*/  ULDC UR14, c[0x0][0x228] ;  /* 0x00008a00000e7ab9 */ /* 0x000fe20000000800 */
[----:B------:R-:W-:-:S02]  /*31660*/  ULDC UR32, c[0x0][0x248] ;  /* 0x0000920000207ab9 */ /* 0x000fc40000000800 */
[----:B------:R-:W-:-:S04]  /*31670*/  @P1 LOP3.LUT R48, R48, 0x2000, RZ, 0xfc, !PT ;  /* 0x0000200030301812 */ /* 0x000fc800078efcff */
[----:B------:R-:W-:-:S04]  /*31680*/  LOP3.LUT R48, R48, 0xffffefff, RZ, 0xc0, !PT ;  /* 0xffffefff30307812 */ /* 0x000fc800078ec0ff */
[----:B------:R-:W-:Y:S02]  /*31690*/  @P0 LOP3.LUT R48, R48, 0x1000, RZ, 0xfc, !PT ;  /* 0x0000100030300812 */ /* 0x000fe400078efcff */
[----:B------:R-:W-:Y:S01]  /*316a0*/  ISETP.GE.AND P0, PT, R2, UR42, PT ;  /* 0x0000002a02007c0c */ /* 0x000fe2000bf06270 */
[----:B0-----:R-:W-:Y:S01]  /*316b0*/  VIADD R8, R8, UR22 ;  /* 0x0000001608087c36 */ /* 0x001fe20008000000 */
[----:B------:R-:W-:Y:S01]  /*316c0*/  ULDC UR22, c[0x0][0x248] ;  /* 0x0000920000167ab9 */ /* 0x000fe20000000800 */
[----:B------:R-:W-:Y:S01]  /*316d0*/  LOP3.LUT R48, R48, 0xfffff7ff, RZ, 0xc0, !PT ;  /* 0xfffff7ff30307812 */ /* 0x000fe200078ec0ff */
[----:B------:R-:W-:Y:S01]  /*316e0*/  VIADD R2, R4, 0x118 ;  /* 0x0000011804027836 */ /* 0x000fe20000000000 */
[----:B------:R-:W-:Y:S01]  /*316f0*/  ISETP.LT.AND P1, PT, R6, UR16, !P0 ;  /* 0x0000001006007c0c */ /* 0x000fe2000c721270 */
[----:B------:R0:W-:Y:S01]  /*31700*/  STL [R1+0x54c], R8 ;  /* 0x00054c0801007387 */ /* 0x0001e20000100800 */
[----:B------:R-:W-:Y:S01]  /*31710*/  ULDC UR16, c[0x0][0x228] ;  /* 0x00008a0000107ab9 */ /* 0x000fe20000000800 */
[----:B------:R-:W-:Y:S01]  /*31720*/  ULDC UR42, c[0x0][0x228] ;  /* 0x00008a00002a7ab9 */ /* 0x000fe20000000800 */
[----:B0-----:R-:W-:Y:S01]  /*31730*/  VIADD R8, R8, UR22 ;  /* 0x0000001608087c36 */ /* 0x001fe20008000000 */
[----:B------:R-:W-:-:S02]  /*31740*/  ULDC UR22, c[0x0][0x228] ;  /* 0x00008a0000167ab9 */ /* 0x000fc40000000800 */
[----:B------:R-:W-:Y:S01]  /*31750*/  ISETP.LT.AND P0, PT, R5, UR22, !P0 ;  /* 0x0000001605007c0c */ /* 0x000fe2000c701270 */
[----:B------:R-:W-:-:S05]  /*31760*/  ULDC UR22, c[0x0][0x228] ;  /* 0x00008a0000167ab9 */ /* 0x000fca0000000800 */
[----:B------:R-:W-:-:S04]  /*31770*/  @P1 LOP3.LUT R48, R48, 0x800, RZ, 0xfc, !PT ;  /* 0x0000080030301812 */ /* 0x000fc800078efcff */
[----:B------:R-:W-:-:S04]  /*31780*/  LOP3.LUT R48, R48, 0xfffffbff, RZ, 0xc0, !PT ;  /* 0xfffffbff30307812 */ /* 0x000fc800078ec0ff */
        /* <DEDUP_REMOVED lines=10> */
[----:B------:R-:W-:-:S04]  /*31830*/  ISETP.LT.AND P0, PT, R5, UR24, !P0 ;  /* 0x0000001805007c0c */ /* 0x000fc8000c701270 */
[----:B------:R-:W-:Y:S01]  /*31840*/  @P1 LOP3.LUT R48, R48, 0x200, RZ, 0xfc, !PT ;  /* 0x0000020030301812 */ /* 0x000fe200078efcff */
[----:B------:R0:W-:Y:S01]  /*31850*/  STL [R1+0x554], R8 ;  /* 0x0005540801007387 */ /* 0x0001e20000100800 */
[----:B------:R-:W-:Y:S01]  /*31860*/  UMOV UR40, UR50 ;  /* 0x0000003200287c82 */ /* 0x000fe20008000000 */
[----:B------:R-:W-:Y:S01]  /*31870*/  ULDC UR24, c[0x0][0x228] ;  /* 0x00008a0000187ab9 */ /* 0x000fe20000000800 */
[----:B------:R-:W-:Y:S01]  /*31880*/  LOP3.LUT R48, R48, 0xfffffeff, RZ, 0xc0, !PT ;  /* 0xfffffeff30307812 */ /* 0x000fe200078ec0ff */
[----:B------:R-:W-:-:S04]  /*31890*/  ULDC UR50, c[0x0][0x228] ;  /* 0x00008a0000327ab9 */ /* 0x000fc80000000800 */
[----:B------:R-:W-:Y:S02]  /*318a0*/  @P0 LOP3.LUT R48, R48, 0x100, RZ, 0xfc, !PT ;  /* 0x0000010030300812 */ /* 0x000fe400078efcff */
[----:B------:R-:W-:-:S04]  /*318b0*/  ISETP.GE.AND P0, PT, R2, UR44, PT ;  /* 0x0000002c02007c0c */ /* 0x000fc8000bf06270 */
[----:B------:R-:W-:Y:S02]  /*318c0*/  ISETP.LT.AND P1, PT, R6, UR34, !P0 ;  /* 0x0000002206007c0c */ /* 0x000fe4000c721270 */
[----:B------:R-:W-:Y:S01]  /*318d0*/  LOP3.LUT R48, R48, 0xffffff7f, RZ, 0xc0, !PT ;  /* 0xffffff7f30307812 */ /* 0x000fe200078ec0ff */
[----:B0-----:R-:W-:Y:S01]  /*318e0*/  VIADD R8, R8, UR26 ;  /* 0x0000001a08087c36 */ /* 0x001fe20008000000 */
[----:B------:R-:W-:Y:S01]  /*318f0*/  ISETP.LT.AND P0, PT, R5, UR6, !P0 ;  /* 0x0000000605007c0c */ /* 0x000fe2000c701270 */
[----:B------:R-:W-:Y:S01]  /*31900*/  VIADD R2, R4, 0x114 ;  /* 0x0000011404027836 */ /* 0x000fe20000000000 */
[----:B------:R-:W-:Y:S01]  /*31910*/  ULDC UR26, c[0x0][0x248] ;  /* 0x00009200001a7ab9 */ /* 0x000fe20000000800 */
[----:B------:R-:W-:Y:S01]  /*31920*/  UMOV UR44, UR46 ;  /* 0x0000002e002c7c82 */ /* 0x000fe20008000000 */
[----:B------:R-:W-:-:S05]  /*31930*/  ULDC UR34, c[0x0][0x228] ;  /* 0x00008a0000227ab9 */ /* 0x000fca0000000800 */
[----:B------:R-:W-:Y:S01]  /*31940*/  @P1 LOP3.LUT R48, R48, 0x80, RZ, 0xfc, !PT ;  /* 0x0000008030301812 */ /* 0x000fe200078efcff */
[----:B------:R0:W-:Y:S01]  /*31950*/  STL [R1+0x558], R8 ;  /* 0x0005580801007387 */ /* 0x0001e20000100800 */
[----:B------:R-:W-:Y:S01]  /*31960*/  ULDC UR6, c[0x0][0x228] ;  /* 0x00008a0000067ab9 */ /* 0x000fe20000000800 */
[----:B------:R-:W-:Y:S01]  /*31970*/  ULDC UR46, c[0x0][0x228] ;  /* 0x00008a00002e7ab9 */ /* 0x000fe20000000800 */
        /* <DEDUP_REMOVED lines=34> */
[----:B------:R-:W-:Y:S01]  /*31ba0*/  @P0 LOP3.LUT R48, R48, 0x4, RZ, 0xfc, !PT ;  /* 0x0000000430300812 */ /* 0x000fe200078efcff */
[----:B0-----:R-:W-:Y:S01]  /*31bb0*/  VIADD R8, R8, UR20 ;  /* 0x0000001408087c36 */ /* 0x001fe20008000000 */
[----:B------:R-:W-:Y:S01]  /*31bc0*/  ISETP.GE.AND P0, PT, R2, UR40, PT ;  /* 0x0000002802007c0c */ /* 0x000fe2000bf06270 */
[----:B------:R-:W-:Y:S01]  /*31bd0*/  ULDC UR20, c[0x0][0x228] ;  /* 0x00008a0000147ab9 */ /* 0x000fe20000000800 */
[----:B------:R-:W-:Y:S01]  /*31be0*/  LOP3.LUT R48, R48, 0xfffffffd, RZ, 0xc0, !PT ;  /* 0xfffffffd30307812 */ /* 0x000fe200078ec0ff */
[----:B------:R-:W-:Y:S01]  /*31bf0*/  VIADD R2, R4, 0x10e ;  /* 0x0000010e04027836 */ /* 0x000fe20000000000 */
[----:B------:R-:W-:Y:S01]  /*31c00*/  ISETP.LT.AND P1, PT, R6, UR20, !P0 ;  /* 0x0000001406007c0c */ /* 0x000fe2000c721270 */
[----:B------:R0:W-:Y:S01]  /*31c10*/  STL [R1+0x56c], R8 ;  /* 0x00056c0801007387 */ /* 0x0001e20000100800 */
[----:B------:R-:W-:Y:S01]  /*31c20*/  ISETP.LT.AND P0, PT, R5, UR12, !P0 ;  /* 0x0000000c05007c0c */ /* 0x000fe2000c701270 */
[----:B------:R-:W-:Y:S01]  /*31c30*/  ULDC UR20, c[0x0][0x228] ;  /* 0x00008a0000147ab9 */ /* 0x000fe20000000800 */
[----:B------:R-:W-:Y:S01]  /*31c40*/  ULDC UR12, c[0x0][0x248] ;  /* 0x00009200000c7ab9 */ /* 0x000fe20000000800 */
[----:B------:R-:W-:-:S08]  /*31c50*/  ULDC UR40, c[0x0][0x248] ;  /* 0x0000920000287ab9 */ /* 0x000fd00000000800 */
[----:B------:R-:W-:-:S04]  /*31c60*/  @P1 LOP3.LUT R48, R48, 0x2, RZ, 0xfc, !PT ;  /* 0x0000000230301812 */ /* 0x000fc800078efcff */
[----:B------:R-:W-:-:S04]  /*31c70*/  LOP3.LUT R48, R48, 0xfffffffe, RZ, 0xc0, !PT ;  /* 0xfffffffe30307812 */ /* 0x000fc800078ec0ff */
[----:B------:R-:W-:Y:S02]  /*31c80*/  @P0 LOP3.LUT R48, R48, 0x1, RZ, 0xfc, !PT ;  /* 0x0000000130300812 */ /* 0x000fe400078efcff */
[----:B------:R-:W-:Y:S01]  /*31c90*/  ISETP.GE.AND P0, PT, R2, UR44, PT ;  /* 0x0000002c02007c0c */ /* 0x000fe2000bf06270 */
[----:B0-----:R-:W-:Y:S01]  /*31ca0*/  VIADD R8, R8, UR30 ;  /* 0x0000001e08087c36 */ /* 0x001fe20008000000 */
[----:B------:R-:W-:Y:S02]  /*31cb0*/  ULDC UR30, c[0x0][0x248] ;  /* 0x00009200001e7ab9 */ /* 0x000fe40000000800 */
[----:B------:R-:W-:Y:S01]  /*31cc0*/  ISETP.LT.AND P1, PT, R6, UR14, !P0 ;  /* 0x0000000e06007c0c */ /* 0x000fe2000c721270 */
[----:B------:R-:W-:Y:S01]  /*31cd0*/  VIADD R2, R4, 0x10c ;  /* 0x0000010c04027836 */ /* 0x000fe20000000000 */
[----:B------:R0:W-:Y:S01]  /*31ce0*/  STL [R1+0x570], R8 ;  /* 0x0005700801007387 */ /* 0x0001e20000100800 */
[----:B------:R-:W-:Y:S01]  /*31cf0*/  UMOV UR44, UR58 ;  /* 0x0000003a002c7c82 */ /* 0x000fe20008000000 */
[----:B------:R-:W-:Y:S01]  /*31d00*/  ULDC UR14, c[0x0][0x228] ;  /* 0x00008a00000e7ab9 */ /* 0x000fe20000000800 */
[----:B------:R-:W-:Y:S01]  /*31d10*/  ULDC UR58, c[0x0][0x228] ;  /* 0x00008a00003a7ab9 */ /* 0x000fe20000000800 */
[----:B0-----:R-:W-:Y:S01]  /*31d20*/  VIADD R8, R8, UR30 ;  /* 0x0000001e08087c36 */ /* 0x001fe20008000000 */
[----:B------:R-:W-:-:S02]  /*31d30*/  ULDC UR30, c[0x0][0x228] ;  /* 0x00008a00001e7ab9 */ /* 0x000fc40000000800 */
[----:B------:R-:W-:Y:S01]  /*31d40*/  ISETP.LT.AND P0, PT, R5, UR30, !P0 ;  /* 0x0000001e05007c0c */ /* 0x000fe2000c701270 */
[----:B------:R-:W-:-:S03]  /*31d50*/  ULDC UR30, c[0x0][0x228] ;  /* 0x00008a00001e7ab9 */ /* 0x000fc60000000800 */
[----:B------:R-:W-:-:S04]  /*31d60*/  @P1 LOP3.LUT R50, R50, 0x80000000, RZ, 0xfc, !PT ;  /* 0x8000000032321812 */ /* 0x000fc800078efcff */
[----:B------:R-:W-:-:S05]  /*31d70*/  LOP3.LUT R50, R50, 0xbfffffff, RZ, 0xc0, !PT ;  /* 0xbfffffff32327812 */ /* 0x000fca00078ec0ff */
[----:B------:R-:W-:Y:S02]  /*31d80*/  @P0 LOP3.LUT R50, R50, 0x40000000, RZ, 0xfc, !PT ;  /* 0x4000000032320812 */ /* 0x000fe400078efcff */
[----:B------:R-:W-:Y:S02]  /*31d90*/  ISETP.GE.AND P0, PT, R2, UR61, PT ;  /* 0x0000003d02007c0c */ /* 0x000fe4000bf06270 */
[----:B------:R-:W-:Y:S01]  /*31da0*/  LOP3.LUT R50, R50, 0xdfffffff, RZ, 0xc0, !PT ;  /* 0xdfffffff32327812 */ /* 0x000fe200078ec0ff */
[----:B------:R-:W-:Y:S01]  /*31db0*/  VIADD R2, R4, 0x10a ;  /* 0x0000010a04027836 */ /* 0x000fe20000000000 */
[----:B------:R-:W-:Y:S01]  /*31dc0*/  ISETP.LT.AND P1, PT, R6, UR16, !P0 ;  /* 0x0000001006007c0c */ /* 0x000fe2000c721270 */
[----:B------:R0:W-:Y:S01]  /*31dd0*/  STL [R1+0x574], R8 ;  /* 0x0005740801007387 */ /* 0x0001e20000100800 */
[----:B------:R-:W-:Y:S01]  /*31de0*/  ISETP.LT.AND P0, PT, R5, UR22, !P0 ;  /* 0x0000001605007c0c */ /* 0x000fe2000c701270 */
[----:B------:R-:W-:Y:S01]  /*31df0*/  ULDC UR16, c[0x0][0x228] ;  /* 0x00008a0000107ab9 */ /* 0x000fe20000000800 */
[----:B------:R-:W-:Y:S01]  /*31e00*/  ULDC UR22, c[0x0][0x248] ;  /* 0x0000920000167ab9 */ /* 0x000fe20000000800 */
[----:B------:R-:W-:Y:S01]  /*31e10*/  LOP3.LUT R51, R51, 0x7fffffff, RZ, 0xc0, !PT ;  /* 0x7fffffff33337812 */ /* 0x000fe200078ec0ff */
[----:B------:R-:W-:-:S07]  /*31e20*/  ULDC UR61, c[0x0][0x228] ;  /* 0x00008a00003d7ab9 */ /* 0x000fce0000000800 */
[----:B------:R-:W-:-:S04]  /*31e30*/  @P1 LOP3.LUT R50, R50, 0x20000000, RZ, 0xfc, !PT ;  /* 0x2000000032321812 */ /* 0x000fc800078efcff */
[----:B------:R-:W-:-:S04]  /*31e40*/  LOP3.LUT R50, R50, 0xefffffff, RZ, 0xc0, !PT ;  /* 0xefffffff32327812 */ /* 0x000fc800078ec0ff */
[----:B------:R-:W-:Y:S02]  /*31e50*/  @P0 LOP3.LUT R50, R50, 0x10000000, RZ, 0xfc, !PT ;  /* 0x1000000032320812 */ /* 0x000fe400078efcff */
[----:B------:R-:W-:-:S04]  /*31e60*/  ISETP.GE.AND P0, PT, R2, UR60, PT ;  /* 0x0000003c02007c0c */ /* 0x000fc8000bf06270 */
[----:B------:R-:W-:Y:S02]  /*31e70*/  ISETP.LT.AND P1, PT, R6, UR42, !P0 ;  /* 0x0000002a06007c0c */ /* 0x000fe4000c721270 */
[----:B------:R-:W-:Y:S01]  /*31e80*/  LOP3.LUT R50, R50, 0xf7ffffff, RZ, 0xc0, !PT ;  /* 0xf7ffffff32327812 */ /* 0x000fe200078ec0ff */
[----:B0-----:R-:W-:Y:S01]  /*31e90*/  VIADD R8, R8, UR32 ;  /* 0x0000002008087c36 */ /* 0x001fe20008000000 */
[----:B------:R-:W-:Y:S01]  /*31ea0*/  ISETP.LT.AND P0, PT, R5, UR24, !P0 ;  /* 0x0000001805007c0c */ /* 0x000fe2000c701270 */
[----:B------:R-:W-:Y:S01]  /*31eb0*/  ULDC UR32, c[0x0][0x248] ;  /* 0x0000920000207ab9 */ /* 0x000fe20000000800 */
[----:B------:R-:W-:Y:S01]  /*31ec0*/  VIADD R2, R4, 0x108 ;  /* 0x0000010804027836 */ /* 0x000fe20000000000 */
[----:B------:R-:W-:Y:S01]  /*31ed0*/  UMOV UR60, UR52 ;  /* 0x00000034003c7c82 */ /* 0x000fe20008000000 */
[----:B------:R0:W-:Y:S01]  /*31ee0*/  STL [R1+0x578], R8 ;  /* 0x0005780801007387 */ /* 0x0001e20000100800 */
[----:B------:R-:W-:Y:S01]  /*31ef0*/  ULDC UR24, c[0x0][0x228] ;  /* 0x00008a0000187ab9 */ /* 0x000fe20000000800 */
[----:B------:R-:W-:Y:S01]  /*31f00*/  ULDC UR42, c[0x0][0x248] ;  /* 0x00009200002a7ab9 */ /* 0x000fe20000000800 */
[----:B------:R-:W-:-:S02]  /*31f10*/  ULDC UR52, c[0x0][0x248] ;  /* 0x0000920000347ab9 */ /* 0x000fc40000000800 */
[----:B------:R-:W-:-:S04]  /*31f20*/  @P1 LOP3.LUT R50, R50, 0x8000000, RZ, 0xfc, !PT ;  /* 0x0800000032321812 */ /* 0x000fc800078efcff */
[----:B------:R-:W-:Y:S01]  /*31f30*/  LOP3.LUT R50, R50, 0xfbffffff, RZ, 0xc0, !PT ;  /* 0xfbffffff32327812 */ /* 0x000fe200078ec0ff */
[----:B0-----:R-:W-:Y:S01]  /*31f40*/  VIADD R8, R8, UR32 ;  /* 0x0000002008087c36 */ /* 0x001fe20008000000 */
[----:B------:R-:W-:Y:S02]  /*31f50*/  ULDC UR32, c[0x0][0x248] ;  /* 0x0000920000207ab9 */ /* 0x000fe40000000800 */
[----:B------:R-:W-:Y:S02]  /*31f60*/  @P0 LOP3.LUT R50, R50, 0x4000000, RZ, 0xfc, !PT ;  /* 0x0400000032320812 */ /* 0x000fe400078efcff */
[----:B------:R0:W-:Y:S01]  /*31f70*/  STL [R1+0x57c], R8 ;  /* 0x00057c0801007387 */ /* 0x0001e20000100800 */
        /* <DEDUP_REMOVED lines=28> */
[----:B------:R-:W-:Y:S02]  /*32140*/  ISETP.GE.AND P0, PT, R2, UR56, PT ;  /* 0x0000003802007c0c */ /* 0x000fe4000bf06270 */
[----:B------:R-:W-:Y:S01]  /*32150*/  LOP3.LUT R50, R50, 0xffdfffff, RZ, 0xc0, !PT ;  /* 0xffdfffff32327812 */ /* 0x000fe200078ec0ff */
[----:B------:R-:W-:Y:S01]  /*32160*/  VIADD R2, R4, 0x102 ;  /* 0x0000010204027836 */ /* 0x000fe20000000000 */
[----:B------:R-:W-:Y:S01]  /*32170*/  ISETP.LT.AND P1, PT, R6, UR50, !P0 ;  /* 0x0000003206007c0c */ /* 0x000fe2000c721270 */
[----:B0-----:R-:W-:Y:S01]  /*32180*/  VIADD R8, R8, UR36 ;  /* 0x0000002408087c36 */ /* 0x001fe20008000000 */
[----:B------:R-:W-:Y:S01]  /*32190*/  ISETP.LT.AND P0, PT, R5, UR18, !P0 ;  /* 0x0000001205007c0c */ /* 0x000fe2000c701270 */
[----:B------:R-:W-:Y:S01]  /*321a0*/  ULDC UR36, c[0x0][0x248] ;  /* 0x0000920000247ab9 */ /* 0x000fe20000000800 */
[----:B------:R-:W-:Y:S01]  /*321b0*/  ULDC UR18, c[0x0][0x228] ;  /* 0x00008a0000127ab9 */ /* 0x000fe20000000800 */
[----:B------:R-:W-:Y:S01]  /*321c0*/  ULDC UR50, c[0x0][0x248] ;  /* 0x0000920000327ab9 */ /* 0x000fe20000000800 */
[----:B------:R-:W-:-:S07]  /*321d0*/  ULDC UR56, c[0x0][0x228] ;  /* 0x00008a0000387ab9 */ /* 0x000fce0000000800 */
        /* <DEDUP_REMOVED lines=21> */
[----:B------:R-:W-:Y:S01]  /*32330*/  ISETP.LT.AND P0, PT, R5, UR10, !P0 ;  /* 0x0000000a05007c0c */ /* 0x000fe2000c701270 */
[----:B------:R-:W-:Y:S01]  /*32340*/  VIADD R2, R4, 0xfe ;  /* 0x000000fe04027836 */ /* 0x000fe20000000000 */
[----:B------:R-:W-:Y:S01]  /*32350*/  ULDC UR10, c[0x0][0x248] ;  /* 0x00009200000a7ab9 */ /* 0x000fe20000000800 */
[----:B------:R-:W-:Y:S01]  /*32360*/  ULDC UR28, c[0x0][0x248] ;  /* 0x00009200001c7ab9 */ /* 0x000fe20000000800 */
[----:B0-----:R-:W-:-:S05]  /*32370*/  VIADD R8, R8, UR36 ;  /* 0x0000002408087c36 */ /* 0x001fca0008000000 */
[----:B------:R-:W-:Y:S01]  /*32380*/  @P1 LOP3.LUT R50, R50, 0x20000, RZ, 0xfc, !PT ;  /* 0x0002000032321812 */ /* 0x000fe200078efcff */
[----:B------:R-:W-:Y:S01]  /*32390*/  ULDC UR36, c[0x0][0x248] ;  /* 0x0000920000247ab9 */ /* 0x000fe20000000800 */
[----:B------:R0:W-:Y:S02]  /*323a0*/  STL [R1+0x590], R8 ;  /* 0x0005900801007387 */ /* 0x0001e40000100800 */
[----:B------:R-:W-:Y:S01]  /*323b0*/  LOP3.LUT R50, R50, 0xfffeffff, RZ, 0xc0, !PT ;  /* 0xfffeffff32327812 */ /* 0x000fe200078ec0ff */
[----:B0-----:R-:W-:Y:S01]  /*323c0*/  VIADD R8, R8, UR26 ;  /* 0x0000001a08087c36 */ /* 0x001fe20008000000 */
[----:B------:R-:W-:-:S04]  /*323d0*/  ULDC UR26, c[0x0][0x248] ;  /* 0x00009200001a7ab9 */ /* 0x000fc80000000800 */
[----:B------:R0:W-:Y:S01]  /*323e0*/  STL [R1+0x594], R8 ;  /* 0x0005940801007387 */ /* 0x0001e20000100800 */
[----:B------:R-:W-:Y:S02]  /*323f0*/  @P0 LOP3.LUT R50, R50, 0x10000, RZ, 0xfc, !PT ;  /* 0x0001000032320812 */ /* 0x000fe400078efcff */
[----:B------:R-:W-:Y:S01]  /*32400*/  ISETP.GE.AND P0, PT, R2, UR11, PT ;  /* 0x0000000b02007c0c */ /* 0x000fe2000bf06270 */
[----:B0-----:R-:W-:Y:S01]  /*32410*/  VIADD R8, R8, UR26 ;  /* 0x0000001a08087c36 */ /* 0x001fe20008000000 */
[----:B------:R-:W-:Y:S01]  /*32420*/  ULDC UR26, c[0x0][0x248] ;  /* 0x00009200001a7ab9 */ /* 0x000fe20000000800 */
[----:B------:R-:W-:Y:S01]  /*32430*/  LOP3.LUT R50, R50, 0xffff7fff, RZ, 0xc0, !PT ;  /* 0xffff7fff32327812 */ /* 0x000fe200078ec0ff */
[----:B------:R-:W-:Y:S01]  /*32440*/  VIADD R2, R4, 0xfc ;  /* 0x000000fc04027836 */ /* 0x000fe20000000000 */
[----:B------:R-:W-:Y:S01]  /*32450*/  ULDC UR11, c[0x0][0x248] ;  /* 0x00009200000b7ab9 */ /* 0x000fe20000000800 */
[----:B------:R0:W-:Y:S02]  /*32460*/  STL [R1+0x598], R8 ;  /* 0x0005980801007387 */ /* 0x0001e40000100800 */
[----:B0-----:R-:W-:Y:S01]  /*32470*/  VIADD R8, R8, UR26 ;  /* 0x0000001a08087c36 */ /* 0x001fe20008000000 */
[----:B------:R-:W-:-:S02]  /*32480*/  ULDC UR26, c[0x0][0x228] ;  /* 0x00008a00001a7ab9 */ /* 0x000fc40000000800 */
[----:B------:R-:W-:Y:S01]  /*32490*/  ISETP.LT.AND P1, PT, R6, UR26, !P0 ;  /* 0x0000001a06007c0c */ /* 0x000fe2000c721270 */
[----:B------:R-:W-:Y:S01]  /*324a0*/  ULDC UR26, c[0x0][0x248] ;  /* 0x00009200001a7ab9 */ /* 0x000fe20000000800 */
[----:B------:R-:W-:Y:S01]  /*324b0*/  ISETP.LT.AND P0, PT, R5, UR20, !P0 ;  /* 0x0000001405007c0c */ /* 0x000fe2000c701270 */
[----:B------:R0:W-:Y:S01]  /*324c0*/  STL [R1+0x59c], R8 ;  /* 0x00059c0801007387 */ /* 0x0001e20000100800 */
[----:B------:R-:W-:-:S09]  /*324d0*/  ULDC UR20, c[0x0][0x228] ;  /* 0x00008a0000147ab9 */ /* 0x000fd20000000800 */
[----:B------:R-:W-:-:S04]  /*324e0*/  @P1 LOP3.LUT R50, R50, 0x8000, RZ, 0xfc, !PT ;  /* 0x0000800032321812 */ /* 0x000fc800078efcff */
[----:B------:R-:W-:Y:S01]  /*324f0*/  LOP3.LUT R50, R50, 0xffffbfff, RZ, 0xc0, !PT ;  /* 0xffffbfff32327812 */ /* 0x000fe200078ec0ff */
[----:B0-----:R-:W-:Y:S01]  /*32500*/  VIADD R8, R8, UR36 ;  /* 0x0000002408087c36 */ /* 0x001fe20008000000 */
[----:B------:R-:W-:Y:S02]  /*32510*/  ULDC UR36, c[0x0][0x228] ;  /* 0x00008a0000247ab9 */ /* 0x000fe40000000800 */
[----:B------:R-:W-:Y:S02]  /*32520*/  @P0 LOP3.LUT R50, R50, 0x4000, RZ, 0xfc, !PT ;  /* 0x0000400032320812 */ /* 0x000fe400078efcff */
[----:B------:R-:W-:Y:S01]  /*32530*/  ISETP.GE.AND P0, PT, R2, UR39, PT ;  /* 0x0000002702007c0c */ /* 0x000fe2000bf06270 */
[----:B------:R0:W-:Y:S01]  /*32540*/  STL [R1+0x5a0], R8 ;  /* 0x0005a00801007387 */ /* 0x0001e20000100800 */
[----:B------:R-:W-:Y:S01]  /*32550*/  LOP3.LUT R50, R50, 0xffffdfff, RZ, 0xc0, !PT ;  /* 0xffffdfff32327812 */ /* 0x000fe200078ec0ff */
[----:B------:R-:W-:Y:S01]  /*32560*/  VIADD R2, R4, 0xfa ;  /* 0x000000fa04027836 */ /* 0x000fe20000000000 */
[----:B------:R-:W-:Y:S01]  /*32570*/  ISETP.LT.AND P1, PT, R6, UR36, !P0 ;  /* 0x0000002406007c0c */ /* 0x000fe2000c721270 */
[----:B------:R-:W-:Y:S01]  /*32580*/  ULDC UR39, c[0x0][0x228] ;  /* 0x00008a0000277ab9 */ /* 0x000fe20000000800 */
[----:B------:R-:W-:Y:S01]  /*32590*/  ULDC UR36, c[0x0][0x248] ;  /* 0x0000920000247ab9 */ /* 0x000fe20000000800 */
[----:B0-----:R-:W-:Y:S01]  /*325a0*/  VIADD R8, R8, UR12 ;  /* 0x0000000c08087c36 */ /* 0x001fe20008000000 */
[----:B------:R-:W-:-:S02]  /*325b0*/  ULDC UR12, c[0x0][0x228] ;  /* 0x00008a00000c7ab9 */ /* 0x000fc40000000800 */
[----:B------:R-:W-:Y:S01]  /*325c0*/  ISETP.LT.AND P0, PT, R5, UR12, !P0 ;  /* 0x0000000c05007c0c */ /* 0x000fe2000c701270 */
[----:B------:R-:W-:-:S06]  /*325d0*/  ULDC UR12, c[0x0][0x228] ;  /* 0x00008a00000c7ab9 */ /* 0x000fcc0000000800 */
        /* <DEDUP_REMOVED lines=29> */
[----:B------:R-:W-:Y:S01]  /*327b0*/  LOP3.LUT R50, R50, 0xfffffeff, RZ, 0xc0, !PT ;  /* 0xfffffeff32327812 */ /* 0x000fe200078ec0ff */
[----:B------:R0:W-:Y:S03]  /*327c0*/  STL [R1+0x5ac], R8 ;  /* 0x0005ac0801007387 */ /* 0x0001e60000100800 */
[----:B------:R-:W-:Y:S02]  /*327d0*/  @P0 LOP3.LUT R50, R50, 0x100, RZ, 0xfc, !PT ;  /* 0x0000010032320812 */ /* 0x000fe400078efcff */
[----:B------:R-:W-:Y:S01]  /*327e0*/  ISETP.GE.AND P0, PT, R2, UR23, PT ;  /* 0x0000001702007c0c */ /* 0x000fe2000bf06270 */
[----:B0-----:R-:W-:Y:S01]  /*327f0*/  VIADD R8, R8, UR40 ;  /* 0x0000002808087c36 */ /* 0x001fe20008000000 */
[----:B------:R-:W-:Y:S01]  /*32800*/  LOP3.LUT R50, R50, 0xffffff7f, RZ, 0xc0, !PT ;  /* 0xffffff7f32327812 */ /* 0x000fe200078ec0ff */
[----:B------:R-:W-:Y:S01]  /*32810*/  VIADD R2, R4, 0xf4 ;  /* 0x000000f404027836 */ /* 0x000fe20000000000 */
[----:B------:R-:W-:Y:S01]  /*32820*/  ISETP.LT.AND P1, PT, R6, UR16, !P0 ;  /* 0x0000001006007c0c */ /* 0x000fe2000c721270 */
[----:B------:R-:W-:Y:S01]  /*32830*/  ULDC UR40, c[0x0][0x248] ;  /* 0x0000920000287ab9 */ /* 0x000fe20000000800 */
[----:B------:R0:W-:Y:S01]  /*32840*/  STL [R1+0x5b0], R8 ;  /* 0x0005b00801007387 */ /* 0x0001e20000100800 */
[----:B------:R-:W-:Y:S01]  /*32850*/  ULDC UR23, c[0x0][0x248] ;  /* 0x0000920000177ab9 */ /* 0x000fe20000000800 */
[----:B------:R-:W-:Y:S01]  /*32860*/  ULDC UR16, c[0x0][0x228] ;  /* 0x00008a0000107ab9 */ /* 0x000fe20000000800 */
[----:B0-----:R-:W-:Y:S01]  /*32870*/  VIADD R8, R8, UR22 ;  /* 0x0000001608087c36 */ /* 0x001fe20008000000 */
[----:B------:R-:W-:-:S02]  /*32880*/  ULDC UR22, c[0x0][0x228] ;  /* 0x00008a0000167ab9 */ /* 0x000fc40000000800 */
[----:B------:R-:W-:Y:S01]  /*32890*/  ISETP.LT.AND P0, PT, R5, UR22, !P0 ;  /* 0x0000001605007c0c */ /* 0x000fe2000c701270 */
[----:B------:R-:W-:-:S04]  /*328a0*/  ULDC UR22, c[0x0][0x228] ;  /* 0x00008a0000167ab9 */ /* 0x000fc80000000800 */
[----:B------:R-:W-:-:S04]  /*328b0*/  @P1 LOP3.LUT R50, R50, 0x80, RZ, 0xfc, !PT ;  /* 0x0000008032321812 */ /* 0x000fc800078efcff */
[----:B------:R-:W-:-:S04]  /*328c0*/  LOP3.LUT R50, R50, 0xffffffbf, RZ, 0xc0, !PT ;  /* 0xffffffbf32327812 */ /* 0x000fc800078ec0ff */
        /* <DEDUP_REMOVED lines=24> */
[----:B------:R-:W-:Y:S01]  /*32a50*/  @P1 LOP3.LUT R50, R50, 0x8, RZ, 0xfc, !PT ;  /* 0x0000000832321812 */ /* 0x000fe200078efcff */
[----:B0-----:R-:W-:Y:S01]  /*32a60*/  VIADD R8, R8, UR42 ;  /* 0x0000002a08087c36 */ /* 0x001fe20008000000 */
[----:B------:R-:W-:Y:S02]  /*32a70*/  ULDC UR42, c[0x0][0x248] ;  /* 0x00009200002a7ab9 */ /* 0x000fe40000000800 */
        /* <DEDUP_REMOVED lines=10> */
[----:B------:R-:W-:-:S04]  /*32b20*/  ULDC UR42, c[0x0][0x248] ;  /* 0x00009200002a7ab9 */ /* 0x000fc80000000800 */
[----:B------:R0:W-:Y:S05]  /*32b30*/  STL [R1+0x5c0], R8 ;  /* 0x0005c00801007387 */ /* 0x0001ea0000100800 */
[----:B------:R-:W-:Y:S01]  /*32b40*/  @P1 LOP3.LUT R50, R50, 0x2, RZ, 0xfc, !PT ;  /* 0x0000000232321812 */ /* 0x000fe200078efcff */
[----:B0-----:R-:W-:Y:S01]  /*32b50*/  VIADD R8, R8, UR42 ;  /* 0x0000002a08087c36 */ /* 0x001fe20008000000 */
[----:B------:R-:W-:Y:S02]  /*32b60*/  ULDC UR42, c[0x0][0x228] ;  /* 0x00008a00002a7ab9 */ /* 0x000fe40000000800 */
[----:B------:R-:W-:Y:S01]  /*32b70*/  ISETP.LT.AND P0, PT, R5, UR42, !P0 ;  /* 0x0000002a05007c0c */ /* 0x000fe2000c701270 */
[----:B------:R-:W-:Y:S01]  /*32b80*/  ULDC UR42, c[0x0][0x228] ;  /* 0x00008a00002a7ab9 */ /* 0x000fe20000000800 */
[----:B------:R-:W-:-:S11]  /*32b90*/  LOP3.LUT R50, R50, 0xfffffffe, RZ, 0xc0, !PT ;  /* 0xfffffffe32327812 */ /* 0x000fd600078ec0ff */
[----:B------:R-:W-:Y:S02]  /*32ba0*/  @P0 LOP3.LUT R50, R50, 0x1, RZ, 0xfc, !PT ;  /* 0x0000000132320812 */ /* 0x000fe400078efcff */
[----:B------:R-:W-:Y:S01]  /*32bb0*/  ISETP.GE.AND P0, PT, R2, UR15, PT ;  /* 0x0000000f02007c0c */ /* 0x000fe2000bf06270 */
[----:B------:R0:W-:Y:S01]  /*32bc0*/  STL [R1+0x5c4], R8 ;  /* 0x0005c40801007387 */ /* 0x0001e20000100800 */
[----:B------:R-:W-:Y:S01]  /*32bd0*/  VIADD R2, R4, 0xec ;  /* 0x000000ec04027836 */ /* 0x000fe20000000000 */
[----:B------:R-:W-:Y:S01]  /*32be0*/  ULDC UR15, c[0x0][0x228] ;  /* 0x00008a00000f7ab9 */ /* 0x000fe20000000800 */
[----:B------:R-:W-:Y:S01]  /*32bf0*/  ISETP.LT.AND P1, PT, R6, UR44, !P0 ;  /* 0x0000002c06007c0c */ /* 0x000fe2000c721270 */
[----:B------:R-:W-:Y:S01]  /*32c00*/  ULDC UR44, c[0x0][0x248] ;  /* 0x00009200002c7ab9 */ /* 0x000fe20000000800 */
[----:B------:R-:W-:Y:S01]  /*32c10*/  ISETP.LT.AND P0, PT, R5, UR6, !P0 ;  /* 0x0000000605007c0c */ /* 0x000fe2000c701270 */
[----:B------:R-:W-:Y:S01]  /*32c20*/  ULDC UR6, c[0x0][0x228] ;  /* 0x00008a0000067ab9 */ /* 0x000fe20000000800 */
[----:B0-----:R-:W-:Y:S01]  /*32c30*/  VIADD R8, R8, UR52 ;  /* 0x0000003408087c36 */ /* 0x001fe20008000000 */
[----:B------:R-:W-:-:S08]  /*32c40*/  ULDC UR52, c[0x0][0x248] ;  /* 0x0000920000347ab9 */ /* 0x000fd00000000800 */
[----:B------:R-:W-:-:S04]  /*32c50*/  @P1 LOP3.LUT R51, R51, 0x80000000, RZ, 0xfc, !PT ;  /* 0x8000000033331812 */ /* 0x000fc800078efcff */
[----:B------:R-:W-:Y:S01]  /*32c60*/  LOP3.LUT R51, R51, 0xbfffffff, RZ, 0xc0, !PT ;  /* 0xbfffffff33337812 */ /* 0x000fe200078ec0ff */
[----:B------:R0:W-:Y:S03]  /*32c70*/  STL [R1+0x5c8], R8 ;  /* 0x0005c80801007387 */ /* 0x0001e60000100800 */
        /* <DEDUP_REMOVED lines=11> */
[----:B------:R-:W-:Y:S01]  /*32d30*/  ULDC UR34, c[0x0][0x248] ;  /* 0x0000920000227ab9 */ /* 0x000fe20000000800 */
[----:B0-----:R-:W-:Y:S01]  /*32d40*/  VIADD R8, R8, UR52 ;  /* 0x0000003408087c36 */ /* 0x001fe20008000000 */
[----:B------:R-:W-:-:S06]  /*32d50*/  ULDC UR52, c[0x0][0x228] ;  /* 0x00008a0000347ab9 */ /* 0x000fcc0000000800 */
[----:B------:R-:W-:Y:S01]  /*32d60*/  @P1 LOP3.LUT R51, R51, 0x20000000, RZ, 0xfc, !PT ;  /* 0x2000000033331812 */ /* 0x000fe200078efcff */
[----:B------:R0:W-:Y:S03]  /*32d70*/  STL [R1+0x5d0], R8 ;  /* 0x0005d00801007387 */ /* 0x0001e60000100800 */
[----:B------:R-:W-:Y:S01]  /*32d80*/  LOP3.LUT R51, R51, 0xefffffff, RZ, 0xc0, !PT ;  /* 0xefffffff33337812 */ /* 0x000fe200078ec0ff */
[----:B0-----:R-:W-:Y:S01]  /*32d90*/  VIADD R8, R8, UR50 ;  /* 0x0000003208087c36 */ /* 0x001fe20008000000 */
[----:B------:R-:W-:Y:S02]  /*32da0*/  ULDC UR50, c[0x0][0x248] ;  /* 0x0000920000327ab9 */ /* 0x000fe40000000800 */
[----:B------:R-:W-:Y:S02]  /*32db0*/  @P0 LOP3.LUT R51, R51, 0x10000000, RZ, 0xfc, !PT ;  /* 0x1000000033330812 */ /* 0x000fe400078efcff */
[----:B------:R0:W-:Y:S01]  /*32dc0*/  STL [R1+0x5d4], R8 ;  /* 0x0005d40801007387 */ /* 0x0001e20000100800 */
[----:B------:R-:W-:Y:S01]  /*32dd0*/  ISETP.GE.AND P0, PT, R2, UR57, PT ;  /* 0x0000003902007c0c */ /* 0x000fe2000bf06270 */
[----:B0-----:R-:W-:-:S03]  /*32de0*/  VIADD R8, R8, UR50 ;  /* 0x0000003208087c36 */ /* 0x001fc60008000000 */
[----:B------:R-:W-:Y:S02]  /*32df0*/  ISETP.LT.AND P1, PT, R6, UR56, !P0 ;  /* 0x0000003806007c0c */ /* 0x000fe4000c721270 */
[----:B------:R-:W-:Y:S01]  /*32e00*/  LOP3.LUT R51, R51, 0xf7ffffff, RZ, 0xc0, !PT ;  /* 0xf7ffffff33337812 */ /* 0x000fe200078ec0ff */
[----:B------:R-:W-:Y:S01]  /*32e10*/  VIADD R2, R4, 0xe8 ;  /* 0x000000e804027836 */ /* 0x000fe20000000000 */
[----:B------:R0:W-:Y:S01]  /*32e20*/  STL [R1+0x5d8], R8 ;  /* 0x0005d80801007387 */ /* 0x0001e20000100800 */
[----:B------:R-:W-:Y:S01]  /*32e30*/  ISETP.LT.AND P0, PT, R5, UR54, !P0 ;  /* 0x0000003605007c0c */ /* 0x000fe2000c701270 */
[----:B------:R-:W-:Y:S01]  /*32e40*/  ULDC UR50, c[0x0][0x228] ;  /* 0x00008a0000327ab9 */ /* 0x000fe20000000800 */
[----:B------:R-:W-:Y:S01]  /*32e50*/  ULDC UR57, c[0x0][0x228] ;  /* 0x00008a0000397ab9 */ /* 0x000fe20000000800 */
[----:B------:R-:W-:Y:S01]  /*32e60*/  ULDC UR54, c[0x0][0x228] ;  /* 0x00008a0000367ab9 */ /* 0x000fe20000000800 */
[----:B------:R-:W-:Y:S01]  /*32e70*/  ULDC UR56, c[0x0][0x228] ;  /* 0x00008a0000387ab9 */ /* 0x000fe20000000800 */
[----:B0-----:R-:W-:Y:S01]  /*32e80*/  VIADD R8, R8, UR46 ;  /* 0x0000002e08087c36 */ /* 0x001fe20008000000 */
[----:B------:R-:W-:-:S04]  /*32e90*/  ULDC UR46, c[0x0][0x248] ;  /* 0x00009200002e7ab9 */ /* 0x000fc80000000800 */
[----:B------:R0:W-:Y:S01]  /*32ea0*/  STL [R1+0x5dc], R8 ;  /* 0x0005dc0801007387 */ /* 0x0001e20000100800 */
[----:B------:R-:W-:Y:S01]  /*32eb0*/  @P1 LOP3.LUT R51, R51, 0x8000000, RZ, 0xfc, !PT ;  /* 0x0800000033331812 */ /* 0x000fe200078efcff */
[----:B0-----:R-:W-:-:S03]  /*32ec0*/  VIADD R8, R8, UR46 ;  /* 0x0000002e08087c36 */ /* 0x001fc60008000000 */
[----:B------:R-:W-:Y:S01]  /*32ed0*/  LOP3.LUT R51, R51, 0xfbffffff, RZ, 0xc0, !PT ;  /* 0xfbffffff33337812 */ /* 0x000fe200078ec0ff */
[----:B------:R-:W-:Y:S01]  /*32ee0*/  ULDC UR46, c[0x0][0x228] ;  /* 0x00008a00002e7ab9 */ /* 0x000fe20000000800 */
[----:B------:R0:W-:Y:S02]  /*32ef0*/  STL [R1+0x5e0], R8 ;  /* 0x0005e00801007387 */ /* 0x0001e40000100800 */
        /* <DEDUP_REMOVED lines=10> */
[----:B------:R0:W-:Y:S01]  /*32fa0*/  STL [R1+0x5e8], R8 ;  /* 0x0005e80801007387 */ /* 0x0001e20000100800 */
[----:B------:R-:W-:Y:S01]  /*32fb0*/  ISETP.LT.AND P1, PT, R6, UR52, !P0 ;  /* 0x0000003406007c0c */ /* 0x000fe2000c721270 */
[----:B------:R-:W-:Y:S01]  /*32fc0*/  ULDC UR52, c[0x0][0x228] ;  /* 0x00008a0000347ab9 */ /* 0x000fe20000000800 */
[----:B0-----:R-:W-:Y:S01]  /*32fd0*/  VIADD R8, R8, UR10 ;  /* 0x0000000a08087c36 */ /* 0x001fe20008000000 */
[----:B------:R-:W-:-:S04]  /*32fe0*/  ULDC UR10, c[0x0][0x248] ;  /* 0x00009200000a7ab9 */ /* 0x000fc80000000800 */
[----:B------:R0:W-:Y:S01]  /*32ff0*/  STL [R1+0x5ec], R8 ;  /* 0x0005ec0801007387 */ /* 0x0001e20000100800 */
[----:B------:R-:W-:Y:S01]  /*33000*/  ISETP.LT.AND P0, PT, R5, UR50, !P0 ;  /* 0x0000003205007c0c */ /* 0x000fe2000c701270 */
[----:B0-----:R-:W-:-:S04]  /*33010*/  VIADD R8, R8, UR10 ;  /* 0x0000000a08087c36 */ /* 0x001fc80008000000 */
[----:B------:R-:W-:Y:S01]  /*33020*/  @P1 LOP3.LUT R51, R51, 0x2000000, RZ, 0xfc, !PT ;  /* 0x0200000033331812 */ /* 0x000fe200078efcff */
[----:B------:R-:W-:Y:S01]  /*33030*/  ULDC UR10, c[0x0][0x228] ;  /* 0x00008a00000a7ab9 */ /* 0x000fe20000000800 */
[----:B------:R0:W-:Y:S02]  /*33040*/  STL [R1+0x800], R8 ;  /* 0x0008000801007387 */ /* 0x0001e40000100800 */
[----:B------:R-:W-:Y:S01]  /*33050*/  LOP3.LUT R51, R51, 0xfeffffff, RZ, 0xc0, !PT ;  /* 0xfeffffff33337812 */ /* 0x000fe200078ec0ff */
[----:B0-----:R-:W-:-:S03]  /*33060*/  VIADD R8, R8, UR11 ;  /* 0x0000000b08087c36 */ /* 0x001fc60008000000 */
[----:B------:R-:W-:Y:S01]  /*33070*/  @P0 LOP3.LUT R51, R51, 0x1000000, RZ, 0xfc, !PT ;  /* 0x0100000033330812 */ /* 0x000fe200078efcff */
[----:B------:R-:W-:Y:S01]  /*33080*/  ULDC UR11, c[0x0][0x228] ;  /* 0x00008a00000b7ab9 */ /* 0x000fe20000000800 */
[----:B------:R0:W-:Y:S01]  /*33090*/  STL [R1+0x804], R8 ;  /* 0x0008040801007387 */ /* 0x0001e20000100800 */
[----:B------:R-:W-:Y:S01]  /*330a0*/  ISETP.GE.AND P0, PT, R2, UR55, PT ;  /* 0x0000003702007c0c */ /* 0x000fe2000bf06270 */
[----:B0-----:R-:W-:-:S03]  /*330b0*/  VIADD R8, R8, UR26 ;  /* 0x0000001a08087c36 */ /* 0x001fc60008000000 */
[----:B------:R-:W-:Y:S02]  /*330c0*/  ISETP.LT.AND P1, PT, R6, UR40, !P0 ;  /* 0x0000002806007c0c */ /* 0x000fe4000c721270 */
[----:B------:R-:W-:Y:S01]  /*330d0*/  LOP3.LUT R51, R51, 0xff7fffff, RZ, 0xc0, !PT ;  /* 0xff7fffff33337812 */ /* 0x000fe200078ec0ff */
[----:B------:R-:W-:Y:S01]  /*330e0*/  VIADD R2, R4, 0xe4 ;  /* 0x000000e404027836 */ /* 0x000fe20000000000 */
[----:B------:R0:W-:Y:S01]  /*330f0*/  STL [R1+0x808], R8 ;  /* 0x0008080801007387 */ /* 0x0001e20000100800 */
[----:B------:R-:W-:Y:S01]  /*33100*/  ULDC UR40, c[0x0][0x248] ;  /* 0x0000920000287ab9 */ /* 0x000fe20000000800 */
[----:B------:R-:W-:Y:S01]  /*33110*/  ULDC UR26, c[0x0][0x228] ;  /* 0x00008a00001a7ab9 */ /* 0x000fe20000000800 */
[----:B------:R-:W-:Y:S01]  /*33120*/  ULDC UR55, c[0x0][0x228] ;  /* 0x00008a0000377ab9 */ /* 0x000fe20000000800 */
[----:B0-----:R-:W-:Y:S01]  /*33130*/  VIADD R8, R8, UR14 ;  /* 0x0000000e08087c36 */ /* 0x001fe20008000000 */
[----:B------:R-:W-:Y:S01]  /*33140*/  ISETP.LT.AND P0, PT, R5, UR48, !P0 ;  /* 0x0000003005007c0c */ /* 0x000fe2000c701270 */
[----:B------:R-:W-:-:S03]  /*33150*/  ULDC UR14, c[0x0][0x228] ;  /* 0x00008a00000e7ab9 */ /* 0x000fc60000000800 */
[----:B------:R-:W-:Y:S01]  /*33160*/  @P1 LOP3.LUT R51, R51, 0x800000, RZ, 0xfc, !PT ;  /* 0x0080000033331812 */ /* 0x000fe200078efcff */
[----:B------:R-:W-:Y:S01]  /*33170*/  ULDC UR48, c[0x0][0x228] ;  /* 0x00008a0000307ab9 */ /* 0x000fe20000000800 */
[----:B------:R0:W-:Y:S02]  /*33180*/  STL [R1+0x80c], R8 ;  /* 0x00080c0801007387 */ /* 0x0001e40000100800 */
[----:B0-----:R-:W-:Y:S01]  /*33190*/  VIADD R8, R8, UR28 ;  /* 0x0000001c08087c36 */ /* 0x001fe20008000000 */
[----:B------:R-:W-:-:S04]  /*331a0*/  ULDC UR28, c[0x0][0x248] ;  /* 0x00009200001c7ab9 */ /* 0x000fc80000000800 */
[----:B------:R0:W-:Y:S02]  /*331b0*/  STL [R1+0x810], R8 ;  /* 0x0008100801007387 */ /* 0x0001e40000100800 */
[----:B0-----:R-:W-:Y:S01]  /*331c0*/  VIADD R8, R8, UR28 ;  /* 0x0000001c08087c36 */ /* 0x001fe20008000000 */
[----:B------:R-:W-:Y:S01]  /*331d0*/  LOP3.LUT R51, R51, 0xffbfffff, RZ, 0xc0, !PT ;  /* 0xffbfffff33337812 */ /* 0x000fe200078ec0ff */
[----:B------:R-:W-:-:S03]  /*331e0*/  ULDC UR28, c[0x0][0x228] ;  /* 0x00008a00001c7ab9 */ /* 0x000fc60000000800 */
[----:B------:R0:W-:Y:S01]  /*331f0*/  STL [R1+0x814], R8 ;  /* 0x0008140801007387 */ /* 0x0001e20000100800 */
[----:B------:R-:W-:Y:S01]  /*33200*/  @P0 LOP3.LUT R51, R51, 0x400000, RZ, 0xfc, !PT ;  /* 0x0040000033330812 */ /* 0x000fe200078efcff */
[----:B0-----:R-:W-:Y:S01]  /*33210*/  VIADD R8, R8, UR36 ;  /* 0x0000002408087c36 */ /* 0x001fe20008000000 */
[----:B------:R-:W-:Y:S01]  /*33220*/  ISETP.GE.AND P0, PT, R2, UR29, PT ;  /* 0x0000001d02007c0c */ /* 0x000fe2000bf06270 */
[----:B------:R-:W-:-:S03]  /*33230*/  ULDC UR36, c[0x0][0x248] ;  /* 0x0000920000247ab9 */ /* 0x000fc60000000800 */
[----:B------:R0:W-:Y:S01]  /*33240*/  STL [R1+0x818], R8 ;  /* 0x0008180801007387 */ /* 0x0001e20000100800 */
[----:B------:R-:W-:Y:S02]  /*33250*/  ISETP.LT.AND P1, PT, R6, UR57, !P0 ;  /* 0x0000003906007c0c */ /* 0x000fe4000c721270 */
[----:B------:R-:W-:Y:S01]  /*33260*/  LOP3.LUT R51, R51, 0xffdfffff, RZ, 0xc0, !PT ;  /* 0xffdfffff33337812 */ /* 0x000fe200078ec0ff */
[----:B------:R-:W-:Y:S01]  /*33270*/  VIADD R2, R4, 0xe2 ;  /* 0x000000e204027836 */ /* 0x000fe20000000000 */
[----:B------:R-:W-:Y:S01]  /*33280*/  ULDC UR29, c[0x0][0x248] ;  /* 0x00009200001d7ab9 */ /* 0x000fe20000000800 */
[----:B0-----:R-:W-:Y:S01]  /*33290*/  VIADD R8, R8, UR23 ;  /* 0x0000001708087c36 */ /* 0x001fe20008000000 */
[----:B------:R-:W-:Y:S01]  /*332a0*/  ISETP.LT.AND P0, PT, R5, UR59, !P0 ;  /* 0x0000003b05007c0c */ /* 0x000fe2000c701270 */
[----:B------:R-:W-:Y:S01]  /*332b0*/  ULDC UR59, c[0x0][0x228] ;  /* 0x00008a00003b7ab9 */ /* 0x000fe20000000800 */
[----:B------:R-:W-:Y:S01]  /*332c0*/  ULDC UR23, c[0x0][0x228] ;  /* 0x00008a0000177ab9 */ /* 0x000fe20000000800 */
[----:B------:R-:W-:Y:S01]  /*332d0*/  ULDC UR57, c[0x0][0x228] ;  /* 0x00008a0000397ab9 */ /* 0x000fe20000000800 */
[----:B------:R0:W-:Y:S02]  /*332e0*/  STL [R1+0x820], R8 ;  /* 0x0008200801007387 */ /* 0x0001e40000100800 */
[----:B0-----:R-:W-:Y:S01]  /*332f0*/  VIADD R8, R8, UR36 ;  /* 0x0000002408087c36 */ /* 0x001fe20008000000 */
[----:B------:R-:W-:Y:S01]  /*33300*/  @P1 LOP3.LUT R51, R51, 0x200000, RZ, 0xfc, !PT ;  /* 0x0020000033331812 */ /* 0x000fe200078efcff */
[----:B------:R-:W-:-:S03]  /*33310*/  ULDC UR36, c[0x0][0x228] ;  /* 0x00008a0000247ab9 */ /* 0x000fc60000000800 */
[----:B------:R0:W-:Y:S02]  /*33320*/  STL [R1+0x824], R8 ;  /* 0x0008240801007387 */ /* 0x0001e40000100800 */
[----:B0-----:R-:W-:Y:S01]  /*33330*/  VIADD R8, R8, UR24 ;  /* 0x0000001808087c36 */ /* 0x001fe20008000000 */
[----:B------:R-:W-:-:S04]  /*33340*/  ULDC UR24, c[0x0][0x248] ;  /* 0x0000920000187ab9 */ /* 0x000fc80000000800 */
[----:B------:R0:W-:Y:S01]  /*33350*/  STL [R1+0x828], R8 ;  /* 0x0008280801007387 */ /* 0x0001e20000100800 */
[----:B------:R-:W-:Y:S01]  /*33360*/  LOP3.LUT R51, R51, 0xffefffff, RZ, 0xc0, !PT ;  /* 0xffefffff33337812 */ /* 0x000fe200078ec0ff */
[----:B0-----:R-:W-:-:S03]  /*33370*/  VIADD R8, R8, UR24 ;  /* 0x0000001808087c36 */ /* 0x001fc60008000000 */
[----:B------:R-:W-:Y:S01]  /*33380*/  @P0 LOP3.LUT R51, R51, 0x100000, RZ, 0xfc, !PT ;  /* 0x0010000033330812 */ /* 0x000fe200078efcff */
[----:B------:R-:W-:Y:S01]  /*33390*/  ULDC UR24, c[0x0][0x248] ;  /* 0x0000920000187ab9 */ /* 0x000fe20000000800 */
[----:B------:R0:W-:Y:S01]  /*333a0*/  STL [R1+0x82c], R8 ;  /* 0x00082c0801007387 */ /* 0x0001e20000100800 */
        /* <DEDUP_REMOVED lines=10> */
[----:B------:R-:W-:Y:S01]  /*33450*/  ISETP.LT.AND P0, PT, R5, UR61, !P0 ;  /* 0x0000003d05007c0c */ /* 0x000fe2000c701270 */
[----:B------:R-:W-:Y:S01]  /*33460*/  ULDC UR5, c[0x0][0x228] ;  /* 0x00008a0000057ab9 */ /* 0x000fe20000000800 */
[----:B------:R-:W-:-:S02]  /*33470*/  ULDC UR61, c[0x0][0x228] ;  /* 0x00008a00003d7ab9 */ /* 0x000fc40000000800 */
[----:B------:R0:W-:Y:S02]  /*33480*/  STL [R1+0x834], R8 ;  /* 0x0008340801007387 */ /* 0x0001e40000100800 */
[----:B0-----:R-:W-:-:S04]  /*33490*/  VIADD R8, R8, UR21 ;  /* 0x0000001508087c36 */ /* 0x001fc80008000000 */
        /* <DEDUP_REMOVED lines=16> */
[----:B0-----:R-:W-:Y:S01]  /*335a0*/  VIADD R8, R8, UR31 ;  /* 0x0000001f08087c36 */ /* 0x001fe20008000000 */
[----:B------:R-:W-:Y:S01]  /*335b0*/  ISETP.LT.AND P0, PT, R5, UR12, !P0 ;  /* 0x0000000c05007c0c */ /* 0x000fe2000c701270 */
[----:B------:R-:W-:-:S04]  /*335c0*/  ULDC UR12, c[0x0][0x248] ;  /* 0x00009200000c7ab9 */ /* 0x000fc80000000800 */
[----:B------:R-:W-:Y:S01]  /*335d0*/  @P1 LOP3.LUT R51, R51, 0x20000, RZ, 0xfc, !PT ;  /* 0x0002000033331812 */ /* 0x000fe200078efcff */
[----:B------:R-:W-:Y:S01]  /*335e0*/  ULDC UR31, c[0x0][0x228] ;  /* 0x00008a00001f7ab9 */ /* 0x000fe20000000800 */
[----:B------:R0:W-:Y:S02]  /*335f0*/  STL [R1+0x844], R8 ;  /* 0x0008440801007387 */ /* 0x0001e40000100800 */
[----:B0-----:R-:W-:Y:S01]  /*33600*/  VIADD R8, R8, UR18 ;  /* 0x0000001208087c36 */ /* 0x001fe20008000000 */
[----:B------:R-:W-:Y:S01]  /*33610*/  LOP3.LUT R51, R51, 0xfffeffff, RZ, 0xc0, !PT ;  /* 0xfffeffff33337812 */ /* 0x000fe200078ec0ff */
[----:B------:R-:W-:-:S03]  /*33620*/  ULDC UR18, c[0x0][0x228] ;  /* 0x00008a0000127ab9 */ /* 0x000fc60000000800 */
[----:B------:R0:W-:Y:S02]  /*33630*/  STL [R1+0x848], R8 ;  /* 0x0008480801007387 */ /* 0x0001e40000100800 */
[----:B0-----:R-:W-:Y:S01]  /*33640*/  VIADD R8, R8, UR34 ;  /* 0x0000002208087c36 */ /* 0x001fe20008000000 */
[----:B------:R-:W-:Y:S01]  /*33650*/  @P0 LOP3.LUT R51, R51, 0x10000, RZ, 0xfc, !PT ;  /* 0x0001000033330812 */ /* 0x000fe200078efcff */
[----:B------:R-:W-:-:S03]  /*33660*/  ULDC UR34, c[0x0][0x228] ;  /* 0x00008a0000227ab9 */ /* 0x000fc60000000800 */
        /* <DEDUP_REMOVED lines=8> */
[----:B------:R-:W-:Y:S01]  /*336f0*/  ULDC.64 UR50, c[0x0][0x228] ;  /* 0x00008a0000327ab9 */ /* 0x000fe20000000a00 */
[----:B------:R-:W-:Y:S01]  /*33700*/  ULDC UR35, c[0x0][0x228] ;  /* 0x00008a0000237ab9 */ /* 0x000fe20000000800 */
[----:B0-----:R-:W-:Y:S01]  /*33710*/  VIADD R8, R8, UR37 ;  /* 0x0000002508087c36 */ /* 0x001fe20008000000 */
[----:B------:R-:W-:-:S04]  /*33720*/  ULDC UR37, c[0x0][0x248] ;  /* 0x0000920000257ab9 */ /* 0x000fc80000000800 */
[----:B------:R0:W-:Y:S01]  /*33730*/  STL [R1+0x854], R8 ;  /* 0x0008540801007387 */ /* 0x0001e20000100800 */
[----:B------:R-:W-:Y:S01]  /*33740*/  ISETP.LT.AND P0, PT, R5, UR11, !P0 ;  /* 0x0000000b05007c0c */ /* 0x000fe2000c701270 */
[----:B0-----:R-:W-:Y:S01]  /*33750*/  VIADD R8, R8, UR37 ;  /* 0x0000002508087c36 */ /* 0x001fe20008000000 */
[----:B------:R-:W-:Y:S01]  /*33760*/  @P1 LOP3.LUT R51, R51, 0x8000, RZ, 0xfc, !PT ;  /* 0x0000800033331812 */ /* 0x000fe200078efcff */
[----:B------:R-:W-:-:S03]  /*33770*/  ULDC UR37, c[0x0][0x228] ;  /* 0x00008a0000257ab9 */ /* 0x000fc60000000800 */
        /* <DEDUP_REMOVED lines=12> */
[----:B------:R0:W-:Y:S02]  /*33840*/  STL [R1+0x864], R8 ;  /* 0x0008640801007387 */ /* 0x0001e40000100800 */
[----:B0-----:R-:W-:Y:S01]  /*33850*/  VIADD R8, R8, UR29 ;  /* 0x0000001d08087c36 */ /* 0x001fe20008000000 */
[----:B------:R-:W-:-:S04]  /*33860*/  ULDC UR29, c[0x0][0x248] ;  /* 0x00009200001d7ab9 */ /* 0x000fc80000000800 */
[----:B------:R0:W-:Y:S01]  /*33870*/  STL [R1+0x868], R8 ;  /* 0x0008680801007387 */ /* 0x0001e20000100800 */
[----:B------:R-:W-:Y:S02]  /*33880*/  ISETP.LT.AND P0, PT, R5, UR26, !P0 ;  /* 0x0000001a05007c0c */ /* 0x000fe4000c701270 */
[----:B------:R-:W-:Y:S01]  /*33890*/  LOP3.LUT R51, R51, 0xfffff7ff, RZ, 0xc0, !PT ;  /* 0xfffff7ff33337812 */ /* 0x000fe200078ec0ff */
[----:B0-----:R-:W-:-:S05]  /*338a0*/  VIADD R8, R8, UR29 ;  /* 0x0000001d08087c36 */ /* 0x001fca0008000000 */
[----:B------:R0:W-:Y:S01]  /*338b0*/  STL [R1+0x86c], R8 ;  /* 0x00086c0801007387 */ /* 0x0001e20000100800 */
[----:B------:R-:W-:Y:S01]  /*338c0*/  @P1 LOP3.LUT R51, R51, 0x800, RZ, 0xfc, !PT ;  /* 0x0000080033331812 */ /* 0x000fe200078efcff */
[----:B------:R-:W-:Y:S02]  /*338d0*/  VIADD R2, R4, 0xda ;  /* 0x000000da04027836 */ /* 0x000fe40000000000 */
[----:B0-----:R-:W-:Y:S01]  /*338e0*/  VIADD R8, R8, UR27 ;  /* 0x0000001b08087c36 */ /* 0x001fe20008000000 */
[----:B------:R-:W-:Y:S01]  /*338f0*/  ULDC UR27, c[0x0][0x248] ;  /* 0x00009200001b7ab9 */ /* 0x000fe20000000800 */
[----:B------:R-:W-:-:S03]  /*33900*/  LOP3.LUT R51, R51, 0xfffffbff, RZ, 0xc0, !PT ;  /* 0xfffffbff33337812 */ /* 0x000fc600078ec0ff */
        /* <DEDUP_REMOVED lines=8> */
[----:B------:R-:W-:Y:S01]  /*33990*/  ULDC.64 UR26, c[0x0][0x228] ;  /* 0x00008a00001a7ab9 */ /* 0x000fe20000000a00 */
[----:B------:R-:W-:Y:S01]  /*339a0*/  ULDC UR7, c[0x0][0x248] ;  /* 0x0000920000077ab9 */ /* 0x000fe20000000800 */
[----:B0-----:R-:W-:Y:S01]  /*339b0*/  VIADD R8, R8, UR12 ;  /* 0x0000000c08087c36 */ /* 0x001fe20008000000 */
[----:B------:R-:W-:-:S04]  /*339c0*/  ULDC UR12, c[0x0][0x248] ;  /* 0x00009200000c7ab9 */ /* 0x000fc80000000800 */
[----:B------:R0:W-:Y:S01]  /*339d0*/  STL [R1+0x878], R8 ;  /* 0x0008780801007387 */ /* 0x0001e20000100800 */
[----:B------:R-:W-:Y:S01]  /*339e0*/  ISETP.LT.AND P0, PT, R5, UR19, !P0 ;  /* 0x0000001305007c0c */ /* 0x000fe2000c701270 */
[----:B0-----:R-:W-:-:S05]  /*339f0*/  VIADD R8, R8, UR12 ;  /* 0x0000000c08087c36 */ /* 0x001fca0008000000 */
[----:B------:R0:W-:Y:S01]  /*33a00*/  STL [R1+0x87c], R8 ;  /* 0x00087c0801007387 */ /* 0x0001e20000100800 */
[----:B------:R-:W-:Y:S01]  /*33a10*/  @P1 LOP3.LUT R51, R51, 0x80, RZ, 0xfc, !PT ;  /* 0x0000008033331812 */ /* 0x000fe200078efcff */
[----:B0-----:R-:W-:Y:S01]  /*33a20*/  VIADD R8, R8, UR10 ;  /* 0x0000000a08087c36 */ /* 0x001fe20008000000 */
[----:B------:R-:W-:-:S04]  /*33a30*/  ULDC UR10, c[0x0][0x248] ;  /* 0x00009200000a7ab9 */ /* 0x000fc80000000800 */
[----:B------:R0:W-:Y:S01]  /*33a40*/  STL [R1+0x880], R8 ;  /* 0x0008800801007387 */ /* 0x0001e20000100800 */
[----:B------:R-:W-:Y:S01]  /*33a50*/  LOP3.LUT R51, R51, 0xffffffbf, RZ, 0xc0, !PT ;  /* 0xffffffbf33337812 */ /* 0x000fe200078ec0ff */
[----:B0-----:R-:W-:Y:S01]  /*33a60*/  VIADD R8, R8, UR10 ;  /* 0x0000000a08087c36 */ /* 0x001fe20008000000 */
[----:B------:R-:W-:Y:S02]  /*33a70*/  ULDC UR10, c[0x0][0x248] ;  /* 0x00009200000a7ab9 */ /* 0x000fe40000000800 */
[----:B------:R-:W-:Y:S02]  /*33a80*/  @P0 LOP3.LUT R51, R51, 0x40, RZ, 0xfc, !PT ;  /* 0x0000004033330812 */ /* 0x000fe400078efcff */
[----:B------:R0:W-:Y:S01]  /*33a90*/  STL [R1+0x884], R8 ;  /* 0x0008840801007387 */ /* 0x0001e20000100800 */
[----:B------:R-:W-:Y:S01]  /*33aa0*/  ISETP.GE.AND P0, PT, R2, UR13, PT ;  /* 0x0000000d02007c0c */ /* 0x000fe2000bf06270 */
[----:B0-----:R-:W-:Y:S01]  /*33ab0*/  VIADD R8, R8, UR10 ;  /* 0x0000000a08087c36 */ /* 0x001fe20008000000 */
[----:B------:R-:W-:-:S02]  /*33ac0*/  ULDC UR10, c[0x0][0x248] ;  /* 0x00009200000a7ab9 */ /* 0x000fc40000000800 */
[----:B------:R-:W-:Y:S02]  /*33ad0*/  ISETP.LT.AND P1, PT, R6, UR30, !P0 ;  /* 0x0000001e06007c0c */ /* 0x000fe4000c721270 */
[----:B------:R-:W-:Y:S01]  /*33ae0*/  LOP3.LUT R51, R51, 0xfffffff7, RZ, 0xc0, !PT ;  /* 0xfffffff733337812 */ /* 0x000fe200078ec0ff */
[----:B------:R0:W-:Y:S01]  /*33af0*/  STL [R1+0x888], R8 ;  /* 0x0008880801007387 */ /* 0x0001e20000100800 */
[----:B------:R-:W-:Y:S01]  /*33b00*/  VIADD R2, R4, 0xd7 ;  /* 0x000000d704027836 */ /* 0x000fe20000000000 */
[----:B------:R-:W-:Y:S01]  /*33b10*/  ULDC.64 UR12, c[0x0][0x228] ;  /* 0x00008a00000c7ab9 */ /* 0x000fe20000000a00 */
[----:B0-----:R-:W-:Y:S01]  /*33b20*/  VIADD R8, R8, UR10 ;  /* 0x0000000a08087c36 */ /* 0x001fe20008000000 */
[----:B------:R-:W-:-:S04]  /*33b30*/  ULDC UR10, c[0x0][0x248] ;  /* 0x00009200000a7ab9 */ /* 0x000fc80000000800 */
[----:B------:R0:W-:Y:S02]  /*33b40*/  STL [R1+0x88c], R8 ;  /* 0x00088c0801007387 */ /* 0x0001e40000100800 */
[----:B------:R-:W-:Y:S01]  /*33b50*/  @P1 LOP3.LUT R51, R51, 0x8, RZ, 0xfc, !PT ;  /* 0x0000000833331812 */ /* 0x000fe200078efcff */
[----:B0-----:R-:W-:Y:S01]  /*33b60*/  VIADD R8, R8, UR10 ;  /* 0x0000000a08087c36 */ /* 0x001fe20008000000 */
[----:B------:R-:W-:Y:S02]  /*33b70*/  ULDC.64 UR10, c[0x0][0x228] ;  /* 0x00008a00000a7ab9 */ /* 0x000fe40000000a00 */
[----:B------:R-:W-:Y:S01]  /*33b80*/  ISETP.LT.AND P0, PT, R5, UR10, !P0 ;  /* 0x0000000a05007c0c */ /* 0x000fe2000c701270 */
[----:B------:R-:W-:Y:S01]  /*33b90*/  ULDC UR10, c[0x0][0x248] ;  /* 0x00009200000a7ab9 */ /* 0x000fe20000000800 */
[----:B------:R-:W-:-:S11]  /*33ba0*/  LOP3.LUT R51, R51, 0xfffffffb, RZ, 0xc0, !PT ;  /* 0xfffffffb33337812 */ /* 0x000fd600078ec0ff */
[----:B------:R-:W-:Y:S02]  /*33bb0*/  @P0 LOP3.LUT R51, R51, 0x4, RZ, 0xfc, !PT ;  /* 0x0000000433330812 */ /* 0x000fe400078efcff */
[----:B------:R-:W-:Y:S02]  /*33bc0*/  ISETP.GE.AND P0, PT, R2, UR53, PT ;  /* 0x0000003502007c0c */ /* 0x000fe4000bf06270 */
[----:B------:R-:W-:Y:S01]  /*33bd0*/  LOP3.LUT R51, R51, 0xfffffffd, RZ, 0xc0, !PT ;  /* 0xfffffffd33337812 */ /* 0x000fe200078ec0ff */
[----:B------:R-:W-:Y:S01]  /*33be0*/  VIADD R2, R4, 0xd6 ;  /* 0x000000d604027836 */ /* 0x000fe20000000000 */
[----:B------:R-:W-:Y:S01]  /*33bf0*/  ISETP.LT.AND P1, PT, R6, UR28, !P0 ;  /* 0x0000001c06007c0c */ /* 0x000fe2000c721270 */
[----:B------:R-:W-:Y:S01]  /*33c00*/  ULDC.64 UR28, c[0x0][0x228] ;  /* 0x00008a00001c7ab9 */ /* 0x000fe20000000a00 */
[----:B------:R-:W-:Y:S01]  /*33c10*/  ISETP.LT.AND P0, PT, R5, UR12, !P0 ;  /* 0x0000000c05007c0c */ /* 0x000fe2000c701270 */
[----:B------:R0:W-:Y:S01]  /*33c20*/  STL [R1+0x890], R8 ;  /* 0x0008900801007387 */ /* 0x0001e20000100800 */
[----:B------:R-:W-:-:S09]  /*33c30*/  ULDC UR53, c[0x0][0x228] ;  /* 0x00008a0000357ab9 */ /* 0x000fd20000000800 */
[----:B------:R-:W-:-:S04]  /*33c40*/  @P1 LOP3.LUT R51, R51, 0x2, RZ, 0xfc, !PT ;  /* 0x0000000233331812 */ /* 0x000fc800078efcff */
[----:B------:R-:W-:-:S04]  /*33c50*/  LOP3.LUT R51, R51, 0xfffffffe, RZ, 0xc0, !PT ;  /* 0xfffffffe33337812 */ /* 0x000fc800078ec0ff */
[----:B------:R-:W-:Y:S02]  /*33c60*/  @P0 LOP3.LUT R51, R51, 0x1, RZ, 0xfc, !PT ;  /* 0x0000000133330812 */ /* 0x000fe400078efcff */
[----:B------:R-:W-:Y:S01]  /*33c70*/  ISETP.GE.AND P0, PT, R2, UR49, PT ;  /* 0x0000003102007c0c */ /* 0x000fe2000bf06270 */
[----:B------:R-:W-:Y:S01]  /*33c80*/  VIADD R2, R4, 0xd5 ;  /* 0x000000d504027836 */ /* 0x000fe20000000000 */
[----:B------:R-:W-:Y:S02]  /*33c90*/  ULDC UR49, c[0x0][0x228] ;  /* 0x00008a0000317ab9 */ /* 0x000fe40000000800 */
[----:B------:R-:W-:Y:S02]  /*33ca0*/  ISETP.LT.AND P1, PT, R6, UR22, !P0 ;  /* 0x0000001606007c0c */ /* 0x000fe4000c721270 */
[----:B------:R-:W-:-:S11]  /*33cb0*/  ISETP.LT.AND P0, PT, R5, UR26, !P0 ;  /* 0x0000001a05007c0c */ /* 0x000fd6000c701270 */
[----:B------:R-:W-:-:S04]  /*33cc0*/  @P1 LOP3.LUT R52, R52, 0x80000000, RZ, 0xfc, !PT ;  /* 0x8000000034341812 */ /* 0x000fc800078efcff */
[----:B------:R-:W-:-:S04]  /*33cd0*/  LOP3.LUT R52, R52, 0xbfffffff, RZ, 0xc0, !PT ;  /* 0xbfffffff34347812 */ /* 0x000fc800078ec0ff */
[----:B------:R-:W-:Y:S02]  /*33ce0*/  @P0 LOP3.LUT R52, R52, 0x40000000, RZ, 0xfc, !PT ;  /* 0x4000000034340812 */ /* 0x000fe400078efcff */
[----:B------:R-:W-:Y:S02]  /*33cf0*/  ISETP.GE.AND P0, PT, R2, UR45, PT ;  /* 0x0000002d02007c0c */ /* 0x000fe4000bf06270 */
[----:B------:R-:W-:Y:S01]  /*33d00*/  LOP3.LUT R52, R52, 0xdfffffff, RZ, 0xc0, !PT ;  /* 0xdfffffff34347812 */ /* 0x000fe200078ec0ff */
[----:B------:R-:W-:Y:S01]  /*33d10*/  VIADD R2, R4, 0xd4 ;  /* 0x000000d404027836 */ /* 0x000fe20000000000 */
[----:B------:R-:W-:Y:S01]  /*33d20*/  ISETP.LT.AND P1, PT, R6, UR16, !P0 ;  /* 0x0000001006007c0c */ /* 0x000fe2000c721270 */
[----:B------:R-:W-:Y:S01]  /*33d30*/  ULDC.64 UR44, c[0x0][0x228] ;  /* 0x00008a00002c7ab9 */ /* 0x000fe20000000a00 */
        /* <DEDUP_REMOVED lines=11> */
[----:B------:R-:W-:Y:S01]  /*33df0*/  ULDC.64 UR46, c[0x0][0x228] ;  /* 0x00008a00002e7ab9 */ /* 0x000fe20000000a00 */
[----:B------:R-:W-:-:S08]  /*33e00*/  ULDC UR43, c[0x0][0x228] ;  /* 0x00008a00002b7ab9 */ /* 0x000fd00000000800 */
[----:B------:R-:W-:-:S04]  /*33e10*/  @P1 LOP3.LUT R52, R52, 0x8000000, RZ, 0xfc, !PT ;  /* 0x0800000034341812 */ /* 0x000fc800078efcff */
[----:B------:R-:W-:Y:S01]  /*33e20*/  LOP3.LUT R52, R52, 0xfbffffff, RZ, 0xc0, !PT ;  /* 0xfbffffff34347812 */ /* 0x000fe200078ec0ff */
[----:B------:R0:W-:Y:S03]  /*33e30*/  STL [R1+0x894], R8 ;  /* 0x0008940801007387 */ /* 0x0001e60000100800 */
[----:B------:R-:W-:Y:S02]  /*33e40*/  @P0 LOP3.LUT R52, R52, 0x4000000, RZ, 0xfc, !PT ;  /* 0x0400000034340812 */ /* 0x000fe400078efcff */
[----:B------:R-:W-:Y:S01]  /*33e50*/  ISETP.GE.AND P0, PT, R2, UR41, PT ;  /* 0x0000002902007c0c */ /* 0x000fe2000bf06270 */
[----:B0-----:R-:W-:-:S03]  /*33e60*/  VIADD R8, R8, UR10 ;  /* 0x0000000a08087c36 */ /* 0x001fc60008000000 */
[----:B------:R-:W-:Y:S01]  /*33e70*/  ISETP.LT.AND P1, PT, R6, UR23, !P0 ;  /* 0x0000001706007c0c */ /* 0x000fe2000c721270 */
[----:B------:R-:W-:Y:S01]  /*33e80*/  ULDC UR10, c[0x0][0x248] ;  /* 0x00009200000a7ab9 */ /* 0x000fe20000000800 */
[----:B------:R-:W-:Y:S01]  /*33e90*/  LOP3.LUT R52, R52, 0xfdffffff, RZ, 0xc0, !PT ;  /* 0xfdffffff34347812 */ /* 0x000fe200078ec0ff */
[----:B------:R-:W-:Y:S01]  /*33ea0*/  VIADD R2, R4, 0xd2 ;  /* 0x000000d204027836 */ /* 0x000fe20000000000 */
[----:B------:R0:W-:Y:S01]  /*33eb0*/  STL [R1+0x898], R8 ;  /* 0x0008980801007387 */ /* 0x0001e20000100800 */
[----:B------:R-:W-:Y:S01]  /*33ec0*/  ISETP.LT.AND P0, PT, R5, UR46, !P0 ;  /* 0x0000002e05007c0c */ /* 0x000fe2000c701270 */
[----:B------:R-:W-:Y:S01]  /*33ed0*/  ULDC.64 UR22, c[0x0][0x228] ;  /* 0x00008a0000167ab9 */ /* 0x000fe20000000a00 */
        /* <DEDUP_REMOVED lines=12> */
[----:B------:R-:W-:Y:S01]  /*33fa0*/  ISETP.LT.AND P1, PT, R6, UR58, !P0 ;  /* 0x0000003a06007c0c */ /* 0x000fe2000c721270 */
[----:B------:R-:W-:Y:S01]  /*33fb0*/  ULDC UR7, c[0x0][0x248] ;  /* 0x0000920000077ab9 */ /* 0x000fe20000000800 */
[----:B------:R0:W-:Y:S01]  /*33fc0*/  STL [R1+0x8a4], R8 ;  /* 0x0008a40801007387 */ /* 0x0001e20000100800 */
[----:B------:R-:W-:Y:S01]  /*33fd0*/  LOP3.LUT R52, R52, 0xff7fffff, RZ, 0xc0, !PT ;  /* 0xff7fffff34347812 */ /* 0x000fe200078ec0ff */
[----:B------:R-:W-:Y:S01]  /*33fe0*/  VIADD R2, R4, 0xd1 ;  /* 0x000000d104027836 */ /* 0x000fe20000000000 */
[----:B------:R-:W-:Y:S01]  /*33ff0*/  ULDC UR58, c[0x0][0x228] ;  /* 0x00008a00003a7ab9 */ /* 0x000fe20000000800 */
[----:B0-----:R-:W-:Y:S01]  /*34000*/  VIADD R8, R8, UR10 ;  /* 0x0000000a08087c36 */ /* 0x001fe20008000000 */
[----:B------:R-:W-:-:S04]  /*34010*/  ULDC UR10, c[0x0][0x248] ;  /* 0x00009200000a7ab9 */ /* 0x000fc80000000800 */
[----:B------:R0:W-:Y:S01]  /*34020*/  STL [R1+0x8a8], R8 ;  /* 0x0008a80801007387 */ /* 0x0001e20000100800 */
[----:B------:R-:W-:Y:S01]  /*34030*/  ISETP.LT.AND P0, PT, R5, UR22, !P0 ;  /* 0x0000001605007c0c */ /* 0x000fe2000c701270 */
        /* <DEDUP_REMOVED lines=8> */
[----:B------:R-:W-:Y:S02]  /*340c0*/  @P0 LOP3.LUT R52, R52, 0x400000, RZ, 0xfc, !PT ;  /* 0x0040000034340812 */ /* 0x000fe400078efcff */
[----:B------:R-:W-:Y:S01]  /*340d0*/  ISETP.GE.AND P0, PT, R2, UR11, PT ;  /* 0x0000000b02007c0c */ /* 0x000fe2000bf06270 */
[----:B0-----:R-:W-:Y:S01]  /*340e0*/  VIADD R8, R8, UR7 ;  /* 0x0000000708087c36 */ /* 0x001fe20008000000 */
[----:B------:R-:W-:-:S04]  /*340f0*/  ULDC UR7, c[0x0][0x248] ;  /* 0x0000920000077ab9 */ /* 0x000fc80000000800 */
[----:B------:R0:W-:Y:S01]  /*34100*/  STL [R1+0x8b4], R8 ;  /* 0x0008b40801007387 */ /* 0x0001e20000100800 */
[----:B------:R-:W-:Y:S02]  /*34110*/  ISETP.LT.AND P1, PT, R6, UR57, !P0 ;  /* 0x0000003906007c0c */ /* 0x000fe4000c721270 */
[----:B------:R-:W-:Y:S01]  /*34120*/  LOP3.LUT R52, R52, 0xffdfffff, RZ, 0xc0, !PT ;  /* 0xffdfffff34347812 */ /* 0x000fe200078ec0ff */
[----:B------:R-:W-:Y:S02]  /*34130*/  VIADD R2, R4, 0xd0 ;  /* 0x000000d004027836 */ /* 0x000fe40000000000 */
[----:B0-----:R-:W-:Y:S01]  /*34140*/  VIADD R8, R8, UR10 ;  /* 0x0000000a08087c36 */ /* 0x001fe20008000000 */
[----:B------:R-:W-:Y:S01]  /*34150*/  ULDC UR10, c[0x0][0x248] ;  /* 0x00009200000a7ab9 */ /* 0x000fe20000000800 */
[----:B------:R-:W-:-:S03]  /*34160*/  ULDC UR57, c[0x0][0x228] ;  /* 0x00008a0000397ab9 */ /* 0x000fc60000000800 */
[----:B------:R0:W-:Y:S01]  /*34170*/  STL [R1+0x8b8], R8 ;  /* 0x0008b80801007387 */ /* 0x0001e20000100800 */
[----:B------:R-:W-:Y:S01]  /*34180*/  ISETP.LT.AND P0, PT, R5, UR50, !P0 ;  /* 0x0000003205007c0c */ /* 0x000fe2000c701270 */
[----:B------:R-:W-:Y:S01]  /*34190*/  ULDC UR50, c[0x0][0x228] ;  /* 0x00008a0000327ab9 */ /* 0x000fe20000000800 */
[----:B0-----:R-:W-:Y:S01]  /*341a0*/  VIADD R8, R8, UR7 ;  /* 0x0000000708087c36 */ /* 0x001fe20008000000 */
[----:B------:R-:W-:-:S04]  /*341b0*/  ULDC UR7, c[0x0][0x248] ;  /* 0x0000920000077ab9 */ /* 0x000fc80000000800 */
[----:B------:R0:W-:Y:S01]  /*341c0*/  STL [R1+0x8bc], R8 ;  /* 0x0008bc0801007387 */ /* 0x0001e20000100800 */
[----:B------:R-:W-:Y:S01]  /*341d0*/  @P1 LOP3.LUT R52, R52, 0x200000, RZ, 0xfc, !PT ;  /* 0x0020000034341812 */ /* 0x000fe200078efcff */
        /* <DEDUP_REMOVED lines=9> */
[----:B0-----:R-:W-:-:S03]  /*34270*/  VIADD R8, R8, UR10 ;  /* 0x0000000a08087c36 */ /* 0x001fc60008000000 */
[----:B------:R-:W-:Y:S01]  /*34280*/  ISETP.LT.AND P1, PT, R6, UR57, !P0 ;  /* 0x0000003906007c0c */ /* 0x000fe2000c721270 */
[----:B------:R-:W-:Y:S01]  /*34290*/  ULDC UR10, c[0x0][0x248] ;  /* 0x00009200000a7ab9 */ /* 0x000fe20000000800 */
[----:B------:R-:W-:Y:S01]  /*342a0*/  LOP3.LUT R52, R52, 0xfff7ffff, RZ, 0xc0, !PT ;  /* 0xfff7ffff34347812 */ /* 0x000fe200078ec0ff */
[----:B------:R-:W-:Y:S01]  /*342b0*/  VIADD R2, R4, 0xcf ;  /* 0x000000cf04027836 */ /* 0x000fe20000000000 */
[----:B------:R0:W-:Y:S01]  /*342c0*/  STL [R1+0x8c8], R8 ;  /* 0x0008c80801007387 */ /* 0x0001e20000100800 */
[----:B------:R-:W-:Y:S01]  /*342d0*/  ULDC UR57, c[0x0][0x228] ;  /* 0x00008a0000397ab9 */ /* 0x000fe20000000800 */
[----:B------:R-:W-:Y:S01]  /*342e0*/  ULDC.64 UR12, c[0x0][0x228] ;  /* 0x00008a00000c7ab9 */ /* 0x000fe20000000a00 */
[----:B0-----:R-:W-:-:S06]  /*342f0*/  VIADD R8, R8, UR7 ;  /* 0x0000000708087c36 */ /* 0x001fcc0008000000 */
[----:B------:R-:W-:Y:S01]  /*34300*/  @P1 LOP3.LUT R52, R52, 0x80000, RZ, 0xfc, !PT ;  /* 0x0008000034341812 */ /* 0x000fe200078efcff */
[----:B------:R-:W-:Y:S01]  /*34310*/  ULDC UR7, c[0x0][0x248] ;  /* 0x0000920000077ab9 */ /* 0x000fe20000000800 */
[----:B------:R0:W-:Y:S02]  /*34320*/  STL [R1+0x8cc], R8 ;  /* 0x0008cc0801007387 */ /* 0x0001e40000100800 */
        /* <DEDUP_REMOVED lines=10> */
[----:B------:R-:W-:Y:S01]  /*343d0*/  ULDC UR57, c[0x0][0x228] ;  /* 0x00008a0000397ab9 */ /* 0x000fe20000000800 */
[----:B------:R-:W-:Y:S01]  /*343e0*/  ISETP.LT.AND P0, PT, R5, UR12, !P0 ;  /* 0x0000000c05007c0c */ /* 0x000fe2000c701270 */
[----:B------:R-:W-:-:S10]  /*343f0*/  ULDC.64 UR26, c[0x0][0x228] ;  /* 0x00008a00001a7ab9 */ /* 0x000fd40000000a00 */
[----:B------:R-:W-:-:S04]  /*34400*/  @P1 LOP3.LUT R52, R52, 0x20000, RZ, 0xfc, !PT ;  /* 0x0002000034341812 */ /* 0x000fc800078efcff */
[----:B------:R-:W-:-:S04]  /*34410*/  LOP3.LUT R52, R52, 0xfffeffff, RZ, 0xc0, !PT ;  /* 0xfffeffff34347812 */ /* 0x000fc800078ec0ff */
        /* <DEDUP_REMOVED lines=17> */
[----:B------:R-:W-:Y:S01]  /*34530*/  ULDC.64 UR44, c[0x0][0x228] ;  /* 0x00008a00002c7ab9 */ /* 0x000fe20000000a00 */
[----:B------:R-:W-:-:S09]  /*34540*/  ULDC UR57, c[0x0][0x228] ;  /* 0x00008a0000397ab9 */ /* 0x000fd20000000800 */
[----:B------:R-:W-:-:S04]  /*34550*/  @P1 LOP3.LUT R52, R52, 0x2000, RZ, 0xfc, !PT ;  /* 0x0000200034341812 */ /* 0x000fc800078efcff */
[----:B------:R-:W-:-:S04]  /*34560*/  LOP3.LUT R52, R52, 0xffffefff, RZ, 0xc0, !PT ;  /* 0xffffefff34347812 */ /* 0x000fc800078ec0ff */
[----:B------:R-:W-:Y:S02]  /*34570*/  @P0 LOP3.LUT R52, R52, 0x1000, RZ, 0xfc, !PT ;  /* 0x0000100034340812 */ /* 0x000fe400078efcff */
[----:B------:R-:W-:Y:S01]  /*34580*/  ISETP.GE.AND P0, PT, R2, UR47, PT ;  /* 0x0000002f02007c0c */ /* 0x000fe2000bf06270 */
[----:B0-----:R-:W-:Y:S01]  /*34590*/  VIADD R8, R8, UR7 ;  /* 0x0000000708087c36 */ /* 0x001fe20008000000 */
[----:B------:R-:W-:Y:S01]  /*345a0*/  LOP3.LUT R52, R52, 0xfffff7ff, RZ, 0xc0, !PT ;  /* 0xfffff7ff34347812 */ /* 0x000fe200078ec0ff */
[----:B------:R-:W-:Y:S01]  /*345b0*/  ULDC UR7, c[0x0][0x248] ;  /* 0x0000920000077ab9 */ /* 0x000fe20000000800 */
[----:B------:R-:W-:Y:S01]  /*345c0*/  ISETP.LT.AND P1, PT, R6, UR5, !P0 ;  /* 0x0000000506007c0c */ /* 0x000fe2000c721270 */
[----:B------:R-:W-:Y:S01]  /*345d0*/  VIADD R2, R4, 0xcb ;  /* 0x000000cb04027836 */ /* 0x000fe20000000000 */
[----:B------:R-:W-:Y:S01]  /*345e0*/  ISETP.LT.AND P0, PT, R5, UR44, !P0 ;  /* 0x0000002c05007c0c */ /* 0x000fe2000c701270 */
[----:B------:R0:W-:Y:S01]  /*345f0*/  STL [R1+0x8d4], R8 ;  /* 0x0008d40801007387 */ /* 0x0001e20000100800 */
[----:B------:R-:W-:Y:S01]  /*34600*/  ULDC.64 UR46, c[0x0][0x228] ;  /* 0x00008a00002e7ab9 */ /* 0x000fe20000000a00 */
[----:B------:R-:W-:Y:S01]  /*34610*/  ULDC UR5, c[0x0][0x248] ;  /* 0x0000920000057ab9 */ /* 0x000fe20000000800 */
[----:B------:R-:W-:Y:S01]  /*34620*/  ULDC UR44, c[0x0][0x228] ;  /* 0x00008a00002c7ab9 */ /* 0x000fe20000000800 */
[----:B0-----:R-:W-:-:S06]  /*34630*/  VIADD R8, R8, UR10 ;  /* 0x0000000a08087c36 */ /* 0x001fcc0008000000 */
[----:B------:R-:W-:Y:S01]  /*34640*/  @P1 LOP3.LUT R52, R52, 0x800, RZ, 0xfc, !PT ;  /* 0x0000080034341812 */ /* 0x000fe200078efcff */
[----:B------:R-:W-:Y:S01]  /*34650*/  ULDC UR10, c[0x0][0x248] ;  /* 0x00009200000a7ab9 */ /* 0x000fe20000000800 */
[----:B------:R0:W-:Y:S02]  /*34660*/  STL [R1+0x8d8], R8 ;  /* 0x0008d80801007387 */ /* 0x0001e40000100800 */
[----:B------:R-:W-:-:S04]  /*34670*/  LOP3.LUT R52, R52, 0xfffffbff, RZ, 0xc0, !PT ;  /* 0xfffffbff34347812 */ /* 0x000fc800078ec0ff */
        /* <DEDUP_REMOVED lines=8> */
[----:B------:R-:W-:Y:S01]  /*34700*/  ULDC.64 UR22, c[0x0][0x228] ;  /* 0x00008a0000167ab9 */ /* 0x000fe20000000a00 */
[----:B0-----:R-:W-:Y:S01]  /*34710*/  VIADD R8, R8, UR10 ;  /* 0x0000000a08087c36 */ /* 0x001fe20008000000 */
[----:B------:R-:W-:Y:S01]  /*34720*/  ULDC UR10, c[0x0][0x248] ;  /* 0x00009200000a7ab9 */ /* 0x000fe20000000800 */
[----:B------:R-:W-:-:S03]  /*34730*/  ULDC.64 UR20, c[0x0][0x228] ;  /* 0x00008a0000147ab9 */ /* 0x000fc60000000a00 */
[----:B------:R0:W-:Y:S01]  /*34740*/  STL [R1+0x8e0], R8 ;  /* 0x0008e00801007387 */ /* 0x0001e20000100800 */
[----:B------:R-:W-:Y:S01]  /*34750*/  ISETP.LT.AND P0, PT, R5, UR46, !P0 ;  /* 0x0000002e05007c0c */ /* 0x000fe2000c701270 */
        /* <DEDUP_REMOVED lines=19> */
[----:B0-----:R-:W-:-:S05]  /*34890*/  VIADD R8, R8, UR10 ;  /* 0x0000000a08087c36 */ /* 0x001fca0008000000 */
[----:B------:R0:W-:Y:S01]  /*348a0*/  STL [R1+0x8f0], R8 ;  /* 0x0008f00801007387 */ /* 0x0001e20000100800 */
[----:B------:R-:W-:Y:S01]  /*348b0*/  ISETP.LT.AND P0, PT, R5, UR20, !P0 ;  /* 0x0000001405007c0c */ /* 0x000fe2000c701270 */
        /* <DEDUP_REMOVED lines=18> */
[----:B------:R-:W-:Y:S01]  /*349e0*/  ULDC.64 UR10, c[0x0][0x228] ;  /* 0x00008a00000a7ab9 */ /* 0x000fe20000000a00 */
        /* <DEDUP_REMOVED lines=17> */
[----:B------:R-:W-:Y:S01]  /*34b00*/  ULDC.64 UR24, c[0x0][0x228] ;  /* 0x00008a0000187ab9 */ /* 0x000fe20000000a00 */
[----:B------:R0:W-:Y:S01]  /*34b10*/  STL [R1+0x908], R8 ;  /* 0x0009080801007387 */ /* 0x0001e20000100800 */
        /* <DEDUP_REMOVED lines=12> */
[----:B------:R-:W-:Y:S01]  /*34be0*/  ULDC UR12, c[0x0][0x248] ;  /* 0x00009200000c7ab9 */ /* 0x000fe20000000800 */
[----:B------:R-:W-:-:S07]  /*34bf0*/  ULDC.64 UR32, c[0x0][0x228] ;  /* 0x00008a0000207ab9 */ /* 0x000fce0000000a00 */
[----:B------:R-:W-:-:S04]  /*34c00*/  @P1 LOP3.LUT R52, R52, 0x2, RZ, 0xfc, !PT ;  /* 0x0000000234341812 */ /* 0x000fc800078efcff */
[----:B------:R-:W-:-:S04]  /*34c10*/  LOP3.LUT R52, R52, 0xfffffffe, RZ, 0xc0, !PT ;  /* 0xfffffffe34347812 */ /* 0x000fc800078ec0ff */
[----:B------:R-:W-:Y:S02]  /*34c20*/  @P0 LOP3.LUT R52, R52, 0x1, RZ, 0xfc, !PT ;  /* 0x0000000134340812 */ /* 0x000fe400078efcff */
[----:B------:R-:W-:Y:S01]  /*34c30*/  ISETP.GE.AND P0, PT, R2, UR29, PT ;  /* 0x0000001d02007c0c */ /* 0x000fe2000bf06270 */
[----:B------:R-:W-:Y:S01]  /*34c40*/  VIADD R2, R4, 0xc5 ;  /* 0x000000c504027836 */ /* 0x000fe20000000000 */
[----:B------:R0:W-:Y:S01]  /*34c50*/  STL [R1+0x90c], R8 ;  /* 0x00090c0801007387 */ /* 0x0001e20000100800 */
[----:B------:R-:W-:Y:S01]  /*34c60*/  ULDC.64 UR28, c[0x0][0x228] ;  /* 0x00008a00001c7ab9 */ /* 0x000fe20000000a00 */
[----:B------:R-:W-:Y:S01]  /*34c70*/  ISETP.LT.AND P1, PT, R6, UR31, !P0 ;  /* 0x0000001f06007c0c */ /* 0x000fe2000c721270 */
[----:B------:R-:W-:Y:S01]  /*34c80*/  ULDC.64 UR30, c[0x0][0x228] ;  /* 0x00008a00001e7ab9 */ /* 0x000fe20000000a00 */
[----:B------:R-:W-:Y:S01]  /*34c90*/  ISETP.LT.AND P0, PT, R5, UR14, !P0 ;  /* 0x0000000e05007c0c */ /* 0x000fe2000c701270 */
[----:B------:R-:W-:-:S10]  /*34ca0*/  ULDC UR14, c[0x0][0x248] ;  /* 0x00009200000e7ab9 */ /* 0x000fd40000000800 */
        /* <DEDUP_REMOVED lines=8> */
[----:B------:R-:W-:Y:S01]  /*34d30*/  ISETP.LT.AND P0, PT, R5, UR22, !P0 ;  /* 0x0000001605007c0c */ /* 0x000fe2000c701270 */
[----:B0-----:R-:W-:Y:S01]  /*34d40*/  VIADD R8, R8, UR6 ;  /* 0x0000000608087c36 */ /* 0x001fe20008000000 */
        /* <DEDUP_REMOVED lines=12> */
[----:B------:R-:W-:-:S09]  /*34e10*/  ULDC UR47, c[0x0][0x228] ;  /* 0x00008a00002f7ab9 */ /* 0x000fd20000000800 */
        /* <DEDUP_REMOVED lines=10> */
[----:B------:R-:W-:-:S09]  /*34ec0*/  ULDC.64 UR20, c[0x0][0x228] ;  /* 0x00008a0000147ab9 */ /* 0x000fd20000000a00 */
        /* <DEDUP_REMOVED lines=8> */
[----:B------:R-:W-:Y:S01]  /*34f50*/  ULDC.64 UR34, c[0x0][0x228] ;  /* 0x00008a0000227ab9 */ /* 0x000fe20000000a00 */
[----:B------:R-:W-:Y:S01]  /*34f60*/  ULDC UR7, c[0x0][0x228] ;  /* 0x00008a0000077ab9 */ /* 0x000fe20000000800 */
[----:B0-----:R-:W-:Y:S01]  /*34f70*/  VIADD R8, R8, UR6 ;  /* 0x0000000608087c36 */ /* 0x001fe20008000000 */
[----:B------:R-:W-:Y:S01]  /*34f80*/  ISETP.LT.AND P0, PT, R5, UR20, !P0 ;  /* 0x0000001405007c0c */ /* 0x000fe2000c701270 */
[----:B------:R-:W-:Y:S01]  /*34f90*/  ULDC UR6, c[0x0][0x248] ;  /* 0x0000920000067ab9 */ /* 0x000fe20000000800 */
[----:B------:R-:W-:-:S02]  /*34fa0*/  ULDC UR20, c[0x0][0x248] ;  /* 0x0000920000147ab9 */ /* 0x000fc40000000800 */
[----:B------:R0:W-:Y:S05]  /*34fb0*/  STL [R1+0x91c], R8 ;  /* 0x00091c0801007387 */ /* 0x0001ea0000100800 */
        /* <DEDUP_REMOVED lines=17> */
[----:B------:R-:W-:Y:S01]  /*350d0*/  ULDC.64 UR16, c[0x0][0x228] ;  /* 0x00008a0000107ab9 */ /* 0x000fe20000000a00 */
[----:B------:R-:W-:Y:S01]  /*350e0*/  ULDC UR11, c[0x0][0x228] ;  /* 0x00008a00000b7ab9 */ /* 0x000fe20000000800 */
[----:B0-----:R-:W-:-:S05]  /*350f0*/  VIADD R8, R8, UR5 ;  /* 0x0000000508087c36 */ /* 0x001fca0008000000 */
[----:B------:R-:W-:Y:S01]  /*35100*/  @P1 LOP3.LUT R53, R53, 0x200000, RZ, 0xfc, !PT ;  /* 0x0020000035351812 */ /* 0x000fe200078efcff */
[----:B------:R-:W-:Y:S01]  /*35110*/  ULDC UR5, c[0x0][0x228] ;  /* 0x00008a0000057ab9 */ /* 0x000fe20000000800 */
        /* <DEDUP_REMOVED lines=17> */
[----:B0-----:R-:W-:Y:S01]  /*35230*/  VIADD R8, R8, UR10 ;  /* 0x0000000a08087c36 */ /* 0x001fe20008000000 */
[----:B------:R-:W-:Y:S01]  /*35240*/  ISETP.LT.AND P0, PT, R5, UR16, !P0 ;  /* 0x0000001005007c0c */ /* 0x000fe2000c701270 */
[----:B------:R-:W-:Y:S01]  /*35250*/  ULDC UR16, c[0x0][0x248] ;  /* 0x0000920000107ab9 */ /* 0x000fe20000000800 */
[----:B------:R-:W-:-:S02]  /*35260*/  ULDC UR10, c[0x0][0x228] ;  /* 0x00008a00000a7ab9 */ /* 0x000fc40000000800 */
[----:B------:R0:W-:Y:S02]  /*35270*/  STL [R1+0x93c], R8 ;  /* 0x00093c0801007387 */ /* 0x0001e40000100800 */
        /* <DEDUP_REMOVED lines=17> */
[----:B------:R-:W-:Y:S01]  /*35390*/  ISETP.LT.AND P0, PT, R5, UR28, !P0 ;  /* 0x0000001c05007c0c */ /* 0x000fe2000c701270 */
[----:B------:R-:W-:Y:S01]  /*353a0*/  ULDC UR14, c[0x0][0x248] ;  /* 0x00009200000e7ab9 */ /* 0x000fe20000000800 */
[----:B------:R-:W-:Y:S02]  /*353b0*/  ULDC.64 UR36, c[0x0][0x228] ;  /* 0x00008a0000247ab9 */ /* 0x000fe40000000a00 */
        /* <DEDUP_REMOVED lines=18> */
[----:B------:R-:W-:Y:S01]  /*354e0*/  ULDC UR42, c[0x0][0x228] ;  /* 0x00008a00002a7ab9 */ /* 0x000fe20000000800 */
[----:B0-----:R-:W-:Y:S01]  /*354f0*/  VIADD R8, R8, UR13 ;  /* 0x0000000d08087c36 */ /* 0x001fe20008000000 */
[----:B------:R-:W-:-:S04]  /*35500*/  ULDC UR13, c[0x0][0x228] ;  /* 0x00008a00000d7ab9 */ /* 0x000fc80000000800 */
[----:B------:R0:W-:Y:S02]  /*35510*/  STL [R1+0x95c], R8 ;  /* 0x00095c0801007387 */ /* 0x0001e40000100800 */
[----:B0-----:R-:W-:Y:S01]  /*35520*/  VIADD R8, R8, UR14 ;  /* 0x0000000e08087c36 */ /* 0x001fe20008000000 */
[----:B------:R-:W-:-:S04]  /*35530*/  ULDC UR14, c[0x0][0x248] ;  /* 0x00009200000e7ab9 */ /* 0x000fc80000000800 */
[----:B------:R0:W-:Y:S01]  /*35540*/  STL [R1+0x960], R8 ;  /* 0x0009600801007387 */ /* 0x0001e20000100800 */
[----:B------:R-:W-:Y:S01]  /*35550*/  @P1 LOP3.LUT R53, R53, 0x8000, RZ, 0xfc, !PT ;  /* 0x0000800035351812 */ /* 0x000fe200078efcff */
[----:B0-----:R-:W-:Y:S01]  /*35560*/  VIADD R8, R8, UR14 ;  /* 0x0000000e08087c36 */ /* 0x001fe20008000000 */
[----:B------:R-:W-:Y:S02]  /*35570*/  ULDC.64 UR14, c[0x0][0x228] ;  /* 0x00008a00000e7ab9 */ /* 0x000fe40000000a00 */
[----:B------:R-:W-:Y:S01]  /*35580*/  ISETP.LT.AND P0, PT, R5, UR14, !P0 ;  /* 0x0000000e05007c0c */ /* 0x000fe2000c701270 */
[----:B------:R-:W-:Y:S01]  /*35590*/  ULDC UR14, c[0x0][0x228] ;  /* 0x00008a00000e7ab9 */ /* 0x000fe20000000800 */
[----:B------:R-:W-:-:S11]  /*355a0*/  LOP3.LUT R53, R53, 0xffffbfff, RZ, 0xc0, !PT ;  /* 0xffffbfff35357812 */ /* 0x000fd600078ec0ff */
[----:B------:R-:W-:Y:S02]  /*355b0*/  @P0 LOP3.LUT R53, R53, 0x4000, RZ, 0xfc, !PT ;  /* 0x0000400035350812 */ /* 0x000fe400078efcff */
[----:B------:R-:W-:-:S04]  /*355c0*/  ISETP.GE.AND P0, PT, R2, UR19, PT ;  /* 0x0000001302007c0c */ /* 0x000fc8000bf06270 */
[----:B------:R-:W-:Y:S02]  /*355d0*/  ISETP.LT.AND P1, PT, R6, UR39, !P0 ;  /* 0x0000002706007c0c */ /* 0x000fe4000c721270 */
[----:B------:R-:W-:Y:S01]  /*355e0*/  LOP3.LUT R53, R53, 0xffffdfff, RZ, 0xc0, !PT ;  /* 0xffffdfff35357812 */ /* 0x000fe200078ec0ff */
[----:B------:R0:W-:Y:S01]  /*355f0*/  STL [R1+0x964], R8 ;  /* 0x0009640801007387 */ /* 0x0001e20000100800 */
[----:B------:R-:W-:Y:S01]  /*35600*/  ISETP.LT.AND P0, PT, R5, UR22, !P0 ;  /* 0x0000001605007c0c */ /* 0x000fe2000c701270 */
[----:B------:R-:W-:Y:S01]  /*35610*/  VIADD R2, R4, 0xbc ;  /* 0x000000bc04027836 */ /* 0x000fe20000000000 */
[----:B------:R-:W-:Y:S01]  /*35620*/  ULDC UR22, c[0x0][0x248] ;  /* 0x0000920000167ab9 */ /* 0x000fe20000000800 */
[----:B------:R-:W-:Y:S01]  /*35630*/  ULDC.64 UR38, c[0x0][0x228] ;  /* 0x00008a0000267ab9 */ /* 0x000fe20000000a00 */
[----:B0-----:R-:W-:-:S05]  /*35640*/  VIADD R8, R8, UR16 ;  /* 0x0000001008087c36 */ /* 0x001fca0008000000 */
[----:B------:R-:W-:Y:S01]  /*35650*/  @P1 LOP3.LUT R53, R53, 0x2000, RZ, 0xfc, !PT ;  /* 0x0000200035351812 */ /* 0x000fe200078efcff */
[----:B------:R-:W-:-:S03]  /*35660*/  ULDC UR16, c[0x0][0x248] ;  /* 0x0000920000107ab9 */ /* 0x000fc60000000800 */
[----:B------:R-:W-:Y:S01]  /*35670*/  LOP3.LUT R53, R53, 0xffffefff, RZ, 0xc0, !PT ;  /* 0xffffefff35357812 */ /* 0x000fe200078ec0ff */
[----:B------:R0:W-:Y:S03]  /*35680*/  STL [R1+0x968], R8 ;  /* 0x0009680801007387 */ /* 0x0001e60000100800 */
        /* <DEDUP_REMOVED lines=78> */
[----:B------:R-:W-:Y:S01]  /*35b70*/  ISETP.GE.AND P0, PT, R2, UR23, PT ;  /* 0x0000001702007c0c */ /* 0x000fe2000bf06270 */
[----:B------:R-:W-:Y:S01]  /*35b80*/  VIADD R2, R4, 0xb5 ;  /* 0x000000b504027836 */ /* 0x000fe20000000000 */
[----:B------:R-:W-:Y:S02]  /*35b90*/  ULDC UR23, c[0x0][0x228] ;  /* 0x00008a0000177ab9 */ /* 0x000fe40000000800 */
[----:B------:R-:W-:Y:S01]  /*35ba0*/  ISETP.LT.AND P1, PT, R6, UR61, !P0 ;  /* 0x0000003d06007c0c */ /* 0x000fe2000c721270 */
[----:B0-----:R-:W-:Y:S01]  /*35bb0*/  VIADD R8, R8, UR22 ;  /* 0x0000001608087c36 */ /* 0x001fe20008000000 */
[----:B------:R-:W-:Y:S01]  /*35bc0*/  ISETP.LT.AND P0, PT, R5, UR34, !P0 ;  /* 0x0000002205007c0c */ /* 0x000fe2000c701270 */
[----:B------:R-:W-:Y:S01]  /*35bd0*/  ULDC UR22, c[0x0][0x248] ;  /* 0x0000920000167ab9 */ /* 0x000fe20000000800 */
[----:B------:R-:W-:-:S09]  /*35be0*/  ULDC UR61, c[0x0][0x228] ;  /* 0x00008a00003d7ab9 */ /* 0x000fd20000000800 */
        /* <DEDUP_REMOVED lines=9> */
[----:B0-----:R-:W-:Y:S01]  /*35c80*/  VIADD R8, R8, UR21 ;  /* 0x0000001508087c36 */ /* 0x001fe20008000000 */
[----:B------:R-:W-:Y:S01]  /*35c90*/  ISETP.LT.AND P0, PT, R5, UR36, !P0 ;  /* 0x0000002405007c0c */ /* 0x000fe2000c701270 */
[----:B------:R-:W-:Y:S01]  /*35ca0*/  ULDC UR21, c[0x0][0x228] ;  /* 0x00008a0000157ab9 */ /* 0x000fe20000000800 */
[----:B------:R-:W-:-:S02]  /*35cb0*/  ULDC UR59, c[0x0][0x228] ;  /* 0x00008a00003b7ab9 */ /* 0x000fc40000000800 */
[----:B------:R0:W-:Y:S06]  /*35cc0*/  STL [R1+0x984], R8 ;  /* 0x0009840801007387 */ /* 0x0001ec0000100800 */
        /* <DEDUP_REMOVED lines=63> */
[----:B------:R-:W-:Y:S02]  /*360c0*/  ULDC UR50, c[0x0][0x228] ;  /* 0x00008a0000327ab9 */ /* 0x000fe40000000800 */
[----:B------:R0:W-:Y:S02]  /*360d0*/  STL [R1+0x9b4], R8 ;  /* 0x0009b40801007387 */ /* 0x0001e40000100800 */
        /* <DEDUP_REMOVED lines=68> */
[----:B------:R-:W-:-:S09]  /*36520*/  ULDC.64 UR38, c[0x0][0x228] ;  /* 0x00008a0000267ab9 */ /* 0x000fd20000000a00 */
        /* <DEDUP_REMOVED lines=11> */
[----:B------:R-:W-:Y:S01]  /*365e0*/  ULDC.64 UR40, c[0x0][0x228] ;  /* 0x00008a0000287ab9 */ /* 0x000fe20000000a00 */
[----:B0-----:R-:W-:Y:S01]  /*365f0*/  VIADD R8, R8, UR26 ;  /* 0x0000001a08087c36 */ /* 0x001fe20008000000 */
[----:B------:R-:W-:Y:S01]  /*36600*/  ISETP.LT.AND P0, PT, R5, UR38, !P0 ;  /* 0x0000002605007c0c */ /* 0x000fe2000c701270 */
[----:B------:R-:W-:-:S03]  /*36610*/  ULDC UR26, c[0x0][0x248] ;  /* 0x00009200001a7ab9 */ /* 0x000fc60000000800 */
[----:B------:R0:W-:Y:S05]  /*36620*/  STL [R1+0x9d4], R8 ;  /* 0x0009d40801007387 */ /* 0x0001ea0000100800 */
[----:B------:R-:W-:Y:S01]  /*36630*/  @P1 LOP3.LUT R54, R54, 0x800, RZ, 0xfc, !PT ;  /* 0x0000080036361812 */ /* 0x000fe200078efcff */
        /* <DEDUP_REMOVED lines=93> */
[----:B------:R-:W-:Y:S01]  /*36c10*/  ISETP.GE.AND P0, PT, R2, UR37, PT ;  /* 0x0000002502007c0c */ /* 0x000fe2000bf06270 */
[----:B------:R-:W-:Y:S01]  /*36c20*/  VIADD R2, R4, 0xa5 ;  /* 0x000000a504027836 */ /* 0x000fe20000000000 */
[----:B------:R-:W-:Y:S02]  /*36c30*/  ULDC.64 UR36, c[0x0][0x228] ;  /* 0x00008a0000247ab9 */ /* 0x000fe40000000a00 */
[----:B------:R-:W-:Y:S01]  /*36c40*/  ISETP.LT.AND P1, PT, R6, UR45, !P0 ;  /* 0x0000002d06007c0c */ /* 0x000fe2000c721270 */
[----:B------:R-:W-:Y:S01]  /*36c50*/  ULDC UR45, c[0x0][0x228] ;  /* 0x00008a00002d7ab9 */ /* 0x000fe20000000800 */
        /* <DEDUP_REMOVED lines=90> */
[----:B------:R-:W-:Y:S01]  /*37200*/  ULDC.64 UR32, c[0x0][0x228] ;  /* 0x00008a0000207ab9 */ /* 0x000fe20000000a00 */
[----:B------:R-:W-:Y:S01]  /*37210*/  ULDC UR60, c[0x0][0x228] ;  /* 0x00008a00003c7ab9 */ /* 0x000fe20000000800 */
        /* <DEDUP_REMOVED lines=50> */
[----:B------:R-:W-:Y:S01]  /*37540*/  ULDC.64 UR38, c[0x0][0x228] ;  /* 0x00008a0000267ab9 */ /* 0x000fe20000000a00 */
[----:B------:R-:W-:Y:S01]  /*37550*/  ULDC UR26, c[0x0][0x248] ;  /* 0x00009200001a7ab9 */ /* 0x000fe20000000800 */
[----:B------:R-:W-:-:S08]  /*37560*/  ULDC UR51, c[0x0][0x228] ;  /* 0x00008a0000337ab9 */ /* 0x000fd00000000800 */
        /* <DEDUP_REMOVED lines=9> */
[----:B------:R-:W-:Y:S01]  /*37600*/  ISETP.LT.AND P0, PT, R5, UR38, !P0 ;  /* 0x0000002605007c0c */ /* 0x000fe2000c701270 */
[----:B------:R-:W-:Y:S01]  /*37610*/  ULDC UR38, c[0x0][0x228] ;  /* 0x00008a0000267ab9 */ /* 0x000fe20000000800 */
[----:B------:R-:W-:Y:S01]  /*37620*/  ULDC UR49, c[0x0][0x228] ;  /* 0x00008a0000317ab9 */ /* 0x000fe20000000800 */
[----:B0-----:R-:W-:Y:S01]  /*37630*/  VIADD R8, R8, UR25 ;  /* 0x0000001908087c36 */ /* 0x001fe20008000000 */
[----:B------:R-:W-:-:S04]  /*37640*/  ULDC UR25, c[0x0][0x248] ;  /* 0x0000920000197ab9 */ /* 0x000fc80000000800 */
[----:B------:R0:W-:Y:S03]  /*37650*/  STL [R1+0xa58], R8 ;  /* 0x000a580801007387 */ /* 0x0001e60000100800 */
[----:B------:R-:W-:Y:S01]  /*37660*/  @P1 LOP3.LUT R55, R55, 0x800, RZ, 0xfc, !PT ;  /* 0x0000080037371812 */ /* 0x000fe200078efcff */
[----:B0-----:R-:W-:-:S03]  /*37670*/  VIADD R8, R8, UR26 ;  /* 0x0000001a08087c36 */ /* 0x001fc60008000000 */
[----:B------:R-:W-:Y:S01]  /*37680*/  LOP3.LUT R55, R55, 0xfffffbff, RZ, 0xc0, !PT ;  /* 0xfffffbff37377812 */ /* 0x000fe200078ec0ff */
[----:B------:R-:W-:Y:S01]  /*37690*/  ULDC UR26, c[0x0][0x248] ;  /* 0x00009200001a7ab9 */ /* 0x000fe20000000800 */
[----:B------:R0:W-:Y:S02]  /*376a0*/  STL [R1+0xa5c], R8 ;  /* 0x000a5c0801007387 */ /* 0x0001e40000100800 */
        /* <DEDUP_REMOVED lines=92> */
[----:B------:R-:W-:Y:S01]  /*37c70*/  VIADD R2, R4, 0x95 ;  /* 0x0000009504027836 */ /* 0x000fe20000000000 */
[----:B------:R-:W-:Y:S01]  /*37c80*/  ULDC.64 UR36, c[0x0][0x228] ;  /* 0x00008a0000247ab9 */ /* 0x000fe20000000a00 */
[----:B------:R-:W-:Y:S02]  /*37c90*/  ISETP.LT.AND P1, PT, R6, UR10, !P0 ;  /* 0x0000000a06007c0c */ /* 0x000fe4000c721270 */
[----:B------:R-:W-:Y:S01]  /*37ca0*/  ISETP.LT.AND P0, PT, R5, UR34, !P0 ;  /* 0x0000002205007c0c */ /* 0x000fe2000c701270 */
[----:B0-----:R-:W-:-:S05]  /*37cb0*/  VIADD R8, R8, UR26 ;  /* 0x0000001a08087c36 */ /* 0x001fca0008000000 */
[----:B------:R0:W-:Y:S05]  /*37cc0*/  STL [R1+0xa94], R8 ;  /* 0x000a940801007387 */ /* 0x0001ea0000100800 */
[----:B------:R-:W-:-:S04]  /*37cd0*/  @P1 LOP3.LUT R56, R56, 0x80000000, RZ, 0xfc, !PT ;  /* 0x8000000038381812 */ /* 0x000fc800078efcff */
[----:B------:R-:W-:Y:S01]  /*37ce0*/  LOP3.LUT R56, R56, 0xbfffffff, RZ, 0xc0, !PT ;  /* 0xbfffffff38387812 */ /* 0x000fe200078ec0ff */
[----:B0-----:R-:W-:Y:S01]  /*37cf0*/  VIADD R8, R8, UR25 ;  /* 0x0000001908087c36 */ /* 0x001fe20008000000 */
[----:B------:R-:W-:Y:S02]  /*37d00*/  ULDC UR25, c[0x0][0x248] ;  /* 0x0000920000197ab9 */ /* 0x000fe40000000800 */
[----:B------:R-:W-:Y:S02]  /*37d10*/  @P0 LOP3.LUT R56, R56, 0x40000000, RZ, 0xfc, !PT ;  /* 0x4000000038380812 */ /* 0x000fe400078efcff */
[----:B------:R0:W-:Y:S01]  /*37d20*/  STL [R1+0xa98], R8 ;  /* 0x000a980801007387 */ /* 0x0001e20000100800 */
[----:B------:R-:W-:-:S04]  /*37d30*/  ISETP.GE.AND P0, PT, R2, UR39, PT ;  /* 0x0000002702007c0c */ /* 0x000fc8000bf06270 */
[----:B------:R-:W-:Y:S01]  /*37d40*/  ISETP.LT.AND P1, PT, R6, UR7, !P0 ;  /* 0x0000000706007c0c */ /* 0x000fe2000c721270 */
[----:B0-----:R-:W-:-:S05]  /*37d50*/  VIADD R8, R8, UR25 ;  /* 0x0000001908087c36 */ /* 0x001fca0008000000 */
[----:B------:R0:W-:Y:S01]  /*37d60*/  STL [R1+0xa9c], R8 ;  /* 0x000a9c0801007387 */ /* 0x0001e20000100800 */
[----:B------:R-:W-:Y:S01]  /*37d70*/  ISETP.LT.AND P0, PT, R5, UR36, !P0 ;  /* 0x0000002405007c0c */ /* 0x000fe2000c701270 */
[----:B0-----:R-:W-:Y:S01]  /*37d80*/  VIADD R8, R8, UR5 ;  /* 0x0000000508087c36 */ /* 0x001fe20008000000 */
[----:B------:R-:W-:Y:S01]  /*37d90*/  LOP3.LUT R56, R56, 0xdfffffff, RZ, 0xc0, !PT ;  /* 0xdfffffff38387812 */ /* 0x000fe200078ec0ff */
[----:B------:R-:W-:-:S03]  /*37da0*/  ULDC UR5, c[0x0][0x248] ;  /* 0x0000920000057ab9 */ /* 0x000fc60000000800 */
[----:B------:R0:W-:Y:S01]  /*37db0*/  STL [R1+0xaa0], R8 ;  /* 0x000aa00801007387 */ /* 0x0001e20000100800 */
[----:B------:R-:W-:Y:S01]  /*37dc0*/  @P1 LOP3.LUT R56, R56, 0x20000000, RZ, 0xfc, !PT ;  /* 0x2000000038381812 */ /* 0x000fe200078efcff */
[----:B0-----:R-:W-:Y:S01]  /*37dd0*/  VIADD R8, R8, UR6 ;  /* 0x0000000608087c36 */ /* 0x001fe20008000000 */
[----:B------:R-:W-:-:S04]  /*37de0*/  ULDC UR6, c[0x0][0x248] ;  /* 0x0000920000067ab9 */ /* 0x000fc80000000800 */
[----:B------:R0:W-:Y:S01]  /*37df0*/  STL [R1+0xaa4], R8 ;  /* 0x000aa40801007387 */ /* 0x0001e20000100800 */
[----:B------:R-:W-:Y:S01]  /*37e00*/  LOP3.LUT R56, R56, 0xefffffff, RZ, 0xc0, !PT ;  /* 0xefffffff38387812 */ /* 0x000fe200078ec0ff */
[----:B------:R-:W-:Y:S02]  /*37e10*/  VIADD R2, R4, 0x94 ;  /* 0x0000009404027836 */ /* 0x000fe40000000000 */
[----:B0-----:R-:W-:Y:S01]  /*37e20*/  VIADD R8, R8, UR5 ;  /* 0x0000000508087c36 */ /* 0x001fe20008000000 */
[----:B------:R-:W-:Y:S01]  /*37e30*/  @P0 LOP3.LUT R56, R56, 0x10000000, RZ, 0xfc, !PT ;  /* 0x1000000038380812 */ /* 0x000fe200078efcff */
[----:B------:R-:W-:-:S03]  /*37e40*/  ULDC UR5, c[0x0][0x248] ;  /* 0x0000920000057ab9 */ /* 0x000fc60000000800 */
        /* <DEDUP_REMOVED lines=9> */
[----:B0-----:R-:W-:-:S07]  /*37ee0*/  VIADD R8, R8, UR5 ;  /* 0x0000000508087c36 */ /* 0x001fce0008000000 */
        /* <DEDUP_REMOVED lines=73> */
[----:B0-----:R-:W-:Y:S01]  /*38380*/  VIADD R8, R8, UR5 ;  /* 0x0000000508087c36 */ /* 0x001fe20008000000 */
[----:B------:R-:W-:-:S04]  /*38390*/  ULDC UR5, c[0x0][0x248] ;  /* 0x0000920000057ab9 */ /* 0x000fc80000000800 */
[----:B------:R0:W-:Y:S05]  /*383a0*/  STL [R1+0xac0], R8 ;  /* 0x000ac00801007387 */ /* 0x0001ea0000100800 */
        /* <DEDUP_REMOVED lines=14> */
[----:B------:R-:W-:Y:S01]  /*38490*/  ULDC.64 UR20, c[0x0][0x228] ;  /* 0x00008a0000147ab9 */ /* 0x000fe20000000a00 */
[----:B0-----:R-:W-:Y:S01]  /*384a0*/  VIADD R8, R8, UR5 ;  /* 0x0000000508087c36 */ /* 0x001fe20008000000 */
[----:B------:R-:W-:Y:S01]  /*384b0*/  ISETP.LT.AND P0, PT, R5, UR34, !P0 ;  /* 0x0000002205007c0c */ /* 0x000fe2000c701270 */
[----:B------:R-:W-:-:S03]  /*384c0*/  ULDC UR5, c[0x0][0x228] ;  /* 0x00008a0000057ab9 */ /* 0x000fc60000000800 */
        /* <DEDUP_REMOVED lines=41> */
[----:B------:R-:W-:-:S04]  /*38760*/  ULDC UR16, c[0x0][0x248] ;  /* 0x0000920000107ab9 */ /* 0x000fc80000000800 */
[----:B------:R0:W-:Y:S02]  /*38770*/  STL [R1+0xc0c], R8 ;  /* 0x000c0c0801007387 */ /* 0x0001e40000100800 */
[----:B0-----:R-:W-:Y:S01]  /*38780*/  VIADD R8, R8, UR14 ;  /* 0x0000000e08087c36 */ /* 0x001fe20008000000 */
[----:B------:R-:W-:Y:S01]  /*38790*/  @P1 LOP3.LUT R56, R56, 0x200, RZ, 0xfc, !PT ;  /* 0x0000020038381812 */ /* 0x000fe200078efcff */
[----:B------:R-:W-:-:S03]  /*387a0*/  ULDC UR14, c[0x0][0x248] ;  /* 0x00009200000e7ab9 */ /* 0x000fc60000000800 */
        /* <DEDUP_REMOVED lines=26> */
[----:B------:R-:W-:Y:S01]  /*38950*/  ULDC.64 UR22, c[0x0][0x228] ;  /* 0x00008a0000167ab9 */ /* 0x000fe20000000a00 */
[----:B------:R-:W-:Y:S01]  /*38960*/  ULDC.64 UR26, c[0x0][0x228] ;  /* 0x00008a00001a7ab9 */ /* 0x000fe20000000a00 */
[----:B0-----:R-:W-:Y:S01]  /*38970*/  VIADD R8, R8, UR14 ;  /* 0x0000000e08087c36 */ /* 0x001fe20008000000 */
[----:B------:R-:W-:-:S07]  /*38980*/  ULDC UR14, c[0x0][0x228] ;  /* 0x00008a00000e7ab9 */ /* 0x000fce0000000800 */
        /* <DEDUP_REMOVED lines=15> */
[----:B------:R-:W-:Y:S01]  /*38a80*/  ULDC.64 UR28, c[0x0][0x228] ;  /* 0x00008a00001c7ab9 */ /* 0x000fe20000000a00 */
        /* <DEDUP_REMOVED lines=11> */
[----:B------:R-:W-:-:S04]  /*38b40*/  ULDC UR16, c[0x0][0x248] ;  /* 0x0000920000107ab9 */ /* 0x000fc80000000800 */
        /* <DEDUP_REMOVED lines=20> */
[----:B------:R-:W-:Y:S01]  /*38c90*/  ISETP.GE.AND P0, PT, R2, UR35, PT ;  /* 0x0000002302007c0c */ /* 0x000fe2000bf06270 */
[----:B------:R-:W-:Y:S01]  /*38ca0*/  VIADD R2, R4, 0x85 ;  /* 0x0000008504027836 */ /* 0x000fe20000000000 */
[----:B------:R0:W-:Y:S01]  /*38cb0*/  STL [R1+0xc50], R8 ;  /* 0x000c500801007387 */ /* 0x0001e20000100800 */
[----:B------:R-:W-:Y:S01]  /*38cc0*/  ULDC.64 UR34, c[0x0][0x228] ;  /* 0x00008a0000227ab9 */ /* 0x000fe20000000a00 */
[----:B------:R-:W-:Y:S01]  /*38cd0*/  ISETP.LT.AND P1, PT, R6, UR47, !P0 ;  /* 0x0000002f06007c0c */ /* 0x000fe2000c721270 */
[----:B------:R-:W-:Y:S01]  /*38ce0*/  ULDC UR47, c[0x0][0x228] ;  /* 0x00008a00002f7ab9 */ /* 0x000fe20000000800 */
        /* <DEDUP_REMOVED lines=48> */
[----:B------:R0:W-:Y:S01]  /*38ff0*/  STL [R1+0xc60], R8 ;  /* 0x000c600801007387 */ /* 0x0001e20000100800 */
[----:B------:R-:W-:-:S09]  /*39000*/  ULDC.64 UR36, c[0x0][0x228] ;  /* 0x00008a0000247ab9 */ /* 0x000fd20000000a00 */
        /* <DEDUP_REMOVED lines=11> */
[----:B------:R-:W-:Y:S01]  /*390c0*/  ULDC UR38, c[0x0][0x228] ;  /* 0x00008a0000267ab9 */ /* 0x000fe20000000800 */
[----:B------:R-:W-:Y:S01]  /*390d0*/  ULDC UR23, c[0x0][0x228] ;  /* 0x00008a0000177ab9 */ /* 0x000fe20000000800 */
[----:B0-----:R-:W-:-:S07]  /*390e0*/  VIADD R8, R8, UR24 ;  /* 0x0000001808087c36 */ /* 0x001fce0008000000 */
[----:B------:R-:W-:Y:S01]  /*390f0*/  @P1 LOP3.LUT R57, R57, 0x200000, RZ, 0xfc, !PT ;  /* 0x0020000039391812 */ /* 0x000fe200078efcff */
[----:B------:R-:W-:-:S03]  /*39100*/  ULDC UR24, c[0x0][0x248] ;  /* 0x0000920000187ab9 */ /* 0x000fc60000000800 */
        /* <DEDUP_REMOVED lines=63> */
[----:B0-----:R-:W-:-:S05]  /*39500*/  VIADD R8, R8, UR28 ;  /* 0x0000001c08087c36 */ /* 0x001fca0008000000 */
[----:B------:R0:W-:Y:S01]  /*39510*/  STL [R1+0xcb8], R8 ;  /* 0x000cb80801007387 */ /* 0x0001e20000100800 */
[----:B------:R-:W-:Y:S01]  /*39520*/  LOP3.LUT R57, R57, 0xffffbfff, RZ, 0xc0, !PT ;  /* 0xffffbfff39397812 */ /* 0x000fe200078ec0ff */
[----:B0-----:R-:W-:Y:S01]  /*39530*/  VIADD R8, R8, UR26 ;  /* 0x0000001a08087c36 */ /* 0x001fe20008000000 */
[----:B------:R-:W-:Y:S02]  /*39540*/  ULDC UR26, c[0x0][0x248] ;  /* 0x00009200001a7ab9 */ /* 0x000fe40000000800 */
[----:B------:R-:W-:Y:S02]  /*39550*/  @P0 LOP3.LUT R57, R57, 0x4000, RZ, 0xfc, !PT ;  /* 0x0000400039390812 */ /* 0x000fe400078efcff */
        /* <DEDUP_REMOVED lines=109> */
[----:B------:R-:W-:Y:S01]  /*39c30*/  ISETP.LT.AND P1, PT, R6, UR47, !P0 ;  /* 0x0000002f06007c0c */ /* 0x000fe2000c721270 */
        /* <DEDUP_REMOVED lines=91> */
[----:B0-----:R-:W-:Y:S01]  /*3a1f0*/  VIADD R8, R8, UR25 ;  /* 0x0000001908087c36 */ /* 0x001fe20008000000 */
[----:B------:R-:W-:-:S04]  /*3a200*/  ULDC UR25, c[0x0][0x248] ;  /* 0x0000920000197ab9 */ /* 0x000fc80000000800 */
[----:B------:R0:W-:Y:S04]  /*3a210*/  STL [R1+0xd3c], R8 ;  /* 0x000d3c0801007387 */ /* 0x0001e80000100800 */
        /* <DEDUP_REMOVED lines=226> */
[----:B------:R-:W-:-:S10]  /*3b040*/  ULDC.64 UR34, c[0x0][0x228] ;  /* 0x00008a0000227ab9 */ /* 0x000fd40000000a00 */
[----:B------:R-:W-:-:S04]  /*3b050*/  @P1 LOP3.LUT R59, R59, 0x800000, RZ, 0xfc, !PT ;  /* 0x008000003b3b1812 */ /* 0x000fc800078efcff */
[----:B------:R-:W-:Y:S01]  /*3b060*/  LOP3.LUT R59, R59, 0xffbfffff, RZ, 0xc0, !PT ;  /* 0xffbfffff3b3b7812 */ /* 0x000fe200078ec0ff */
[----:B0-----:R-:W-:-:S03]  /*3b070*/  VIADD R8, R8, UR26 ;  /* 0x0000001a08087c36 */ /* 0x001fc60008000000 */
        /* <DEDUP_REMOVED lines=13> */
[----:B------:R-:W-:Y:S02]  /*3b150*/  LOP3.LUT R59, R59, 0xffefffff, RZ, 0xc0, !PT ;  /* 0xffefffff3b3b7812 */ /* 0x000fe400078ec0ff */
[----:B------:R0:W-:Y:S02]  /*3b160*/  STL [R1+0xdf4], R8 ;  /* 0x000df40801007387 */ /* 0x0001e40000100800 */
[----:B------:R-:W-:Y:S02]  /*3b170*/  @P0 LOP3.LUT R59, R59, 0x100000, RZ, 0xfc, !PT ;  /* 0x001000003b3b0812 */ /* 0x000fe400078efcff */
[----:B------:R-:W-:Y:S01]  /*3b180*/  ISETP.GE.AND P0, PT, R2, UR39, PT ;  /* 0x0000002702007c0c */ /* 0x000fe2000bf06270 */
[----:B0-----:R-:W-:Y:S01]  /*3b190*/  VIADD R8, R8, UR5 ;  /* 0x0000000508087c36 */ /* 0x001fe20008000000 */
[----:B------:R-:W-:Y:S01]  /*3b1a0*/  ULDC UR5, c[0x0][0x248] ;  /* 0x0000920000057ab9 */ /* 0x000fe20000000800 */
[----:B------:R-:W-:Y:S01]  /*3b1b0*/  LOP3.LUT R59, R59, 0xfff7ffff, RZ, 0xc0, !PT ;  /* 0xfff7ffff3b3b7812 */ /* 0x000fe200078ec0ff */
[----:B------:R-:W-:Y:S01]  /*3b1c0*/  VIADD R2, R4, 0x5f ;  /* 0x0000005f04027836 */ /* 0x000fe20000000000 */
[----:B------:R-:W-:Y:S01]  /*3b1d0*/  ULDC.64 UR38, c[0x0][0x228] ;  /* 0x00008a0000267ab9 */ /* 0x000fe20000000a00 */
        /* <DEDUP_REMOVED lines=65> */
[----:B0-----:R-:W-:Y:S01]  /*3b5f0*/  VIADD R8, R8, UR5 ;  /* 0x0000000508087c36 */ /* 0x001fe20008000000 */
        /* <DEDUP_REMOVED lines=57> */
[----:B------:R-:W-:-:S08]  /*3b990*/  ULDC UR17, c[0x0][0x228] ;  /* 0x00008a0000117ab9 */ /* 0x000fd00000000800 */
[----:B------:R-:W-:Y:S01]  /*3b9a0*/  @P1 LOP3.LUT R59, R59, 0x2, RZ, 0xfc, !PT ;  /* 0x000000023b3b1812 */ /* 0x000fe200078efcff */
[----:B------:R0:W-:Y:S01]  /*3b9b0*/  STL [R1+0xf54], R8 ;  /* 0x000f540801007387 */ /* 0x0001e20000100800 */
[----:B------:R-:W-:Y:S02]  /*3b9c0*/  ULDC UR20, c[0x0][0x228] ;  /* 0x00008a0000147ab9 */ /* 0x000fe40000000800 */
[----:B------:R-:W-:-:S04]  /*3b9d0*/  LOP3.LUT R59, R59, 0xfffffffe, RZ, 0xc0, !PT ;  /* 0xfffffffe3b3b7812 */ /* 0x000fc800078ec0ff */
[----:B------:R-:W-:Y:S02]  /*3b9e0*/  @P0 LOP3.LUT R59, R59, 0x1, RZ, 0xfc, !PT ;  /* 0x000000013b3b0812 */ /* 0x000fe400078efcff */
[----:B------:R-:W-:Y:S01]  /*3b9f0*/  ISETP.GE.AND P0, PT, R2, UR27, PT ;  /* 0x0000001b02007c0c */ /* 0x000fe2000bf06270 */
[----:B------:R-:W-:Y:S01]  /*3ba00*/  VIADD R2, R4, 0x55 ;  /* 0x0000005504027836 */ /* 0x000fe20000000000 */
[----:B------:R-:W-:Y:S02]  /*3ba10*/  ULDC.64 UR26, c[0x0][0x228] ;  /* 0x00008a00001a7ab9 */ /* 0x000fe40000000a00 */
        /* <DEDUP_REMOVED lines=237> */
[----:B------:R-:W-:Y:S01]  /*3c8f0*/  R2UR UR4, R28 ;  /* 0x000000001c0472ca */ /* 0x000fe200000e0000 */
[----:B------:R-:W-:Y:S01]  /*3c900*/  VIADD R27, R4, 0x1a ;  /* 0x0000001a041b7836 */ /* 0x000fe20000000000 */
        /* <DEDUP_REMOVED lines=11> */
[----:B------:R-:W-:Y:S01]  /*3c9c0*/  VIADD R28, R4, 0x1b ;  /* 0x0000001b041c7836 */ /* 0x000fe20000000000 */
        /* <DEDUP_REMOVED lines=13> */
[----:B------:R-:W-:Y:S01]  /*3caa0*/  VIADD R26, R4, 0x19 ;  /* 0x00000019041a7836 */ /* 0x000fe20000000000 */
[----:B------:R-:W-:Y:S01]  /*3cab0*/  ULDC UR59, c[0x0][0x228] ;  /* 0x00008a00003b7ab9 */ /* 0x000fe20000000800 */
[----:B0-----:R-:W-:Y:S01]  /*3cac0*/  VIADD R8, R8, UR12 ;  /* 0x0000000c08087c36 */ /* 0x001fe20008000000 */
[----:B------:R-:W-:-:S06]  /*3cad0*/  ULDC UR12, c[0x0][0x228] ;  /* 0x00008a00000c7ab9 */ /* 0x000fcc0000000800 */
[----:B------:R-:W-:Y:S01]  /*3cae0*/  @P1 LOP3.LUT R189, R189, 0x8000, RZ, 0xfc, !PT ;  /* 0x00008000bdbd1812 */ /* 0x000fe200078efcff */
[----:B------:R0:W-:Y:S03]  /*3caf0*/  STL [R1+0xf78], R8 ;  /* 0x000f780801007387 */ /* 0x0001e60000100800 */
        /* <DEDUP_REMOVED lines=9> */
[C---:B------:R-:W-:Y:S01]  /*3cb90*/  VIADD R2, R4.reuse, 0x3c ;  /* 0x0000003c04027836 */ /* 0x040fe20000000000 */
[----:B------:R0:W-:Y:S01]  /*3cba0*/  STL [R1+0xf84], R8 ;  /* 0x000f840801007387 */ /* 0x0001e20000100800 */
[----:B------:R-:W-:Y:S01]  /*3cbb0*/  ULDC.64 UR40, c[0x0][0x228] ;  /* 0x00008a0000287ab9 */ /* 0x000fe20000000a00 */
[----:B------:R-:W-:Y:S01]  /*3cbc0*/  ULDC UR14, c[0x0][0x228] ;  /* 0x00008a00000e7ab9 */ /* 0x000fe20000000800 */
        /* <DEDUP_REMOVED lines=46> */
[C---:B------:R-:W-:Y:S01]  /*3ceb0*/  VIADD R2, R4.reuse, 0x3a ;  /* 0x0000003a04027836 */ /* 0x040fe20000000000 */
[----:B------:R0:W-:Y:S01]  /*3cec0*/  STL [R1+0xfb8], R8 ;  /* 0x000fb80801007387 */ /* 0x0001e20000100800 */
[----:B------:R-:W-:Y:S01]  /*3ced0*/  ISETP.LT.AND P0, PT, R5, UR42, !P0 ;  /* 0x0000002a05007c0c */ /* 0x000fe2000c701270 */
[----:B------:R-:W-:Y:S01]  /*3cee0*/  ULDC.64 UR36, c[0x0][0x228] ;  /* 0x00008a0000247ab9 */ /* 0x000fe20000000a00 */
[----:B------:R-:W-:Y:S01]  /*3cef0*/  VIADD R23, R4, 0x16 ;  /* 0x0000001604177836 */ /* 0x000fe20000000000 */
        /* <DEDUP_REMOVED lines=18> */
[C---:B------:R-:W-:Y:S01]  /*3d020*/  VIADD R2, R4.reuse, 0x39 ;  /* 0x0000003904027836 */ /* 0x040fe20000000000 */
[----:B------:R0:W-:Y:S01]  /*3d030*/  STL [R1+0xfcc], R8 ;  /* 0x000fcc0801007387 */ /* 0x0001e20000100800 */
[----:B------:R-:W-:Y:S01]  /*3d040*/  ULDC.64 UR28, c[0x0][0x228] ;  /* 0x00008a00001c7ab9 */ /* 0x000fe20000000a00 */
        /* <DEDUP_REMOVED lines=23> */
[----:B------:R-:W-:-:S02]  /*3d1c0*/  VIADD R21, R4, 0x14 ;  /* 0x0000001404157836 */ /* 0x000fc40000000000 */
[----:B0-----:R-:W-:Y:S01]  /*3d1d0*/  VIADD R8, R8, UR11 ;  /* 0x0000000b08087c36 */ /* 0x001fe20008000000 */
[----:B------:R-:W-:Y:S01]  /*3d1e0*/  ULDC UR11, c[0x0][0x248] ;  /* 0x00009200000b7ab9 */ /* 0x000fe20000000800 */
[----:B------:R-:W-:Y:S01]  /*3d1f0*/  VIADD R20, R4, 0x13 ;  /* 0x0000001304147836 */ /* 0x000fe20000000000 */
[----:B------:R-:W-:Y:S02]  /*3d200*/  ULDC UR54, c[0x0][0x248] ;  /* 0x0000920000367ab9 */ /* 0x000fe40000000800 */
        /* <DEDUP_REMOVED lines=54> */
[----:B------:R0:W-:Y:S01]  /*3d570*/  STL [R1+0x1020], R8 ;  /* 0x0010200801007387 */ /* 0x0001e20000100800 */
        /* <DEDUP_REMOVED lines=8> */
[----:B------:R-:W-:Y:S01]  /*3d600*/  VIADD R2, R4, 0x35 ;  /* 0x0000003504027836 */ /* 0x000fe20000000000 */
[----:B------:R-:W-:Y:S02]  /*3d610*/  ULDC.64 UR38, c[0x0][0x228] ;  /* 0x00008a0000267ab9 */ /* 0x000fe40000000a00 */
[----:B------:R0:W-:Y:S01]  /*3d620*/  STL [R1+0x1030], R8 ;  /* 0x0010300801007387 */ /* 0x0001e20000100800 */
[----:B------:R-:W-:Y:S01]  /*3d630*/  ISETP.LT.AND P1, PT, R6, UR51, !P0 ;  /* 0x0000003306007c0c */ /* 0x000fe2000c721270 */
        /* <DEDUP_REMOVED lines=263> */
[----:B------:R-:W-:Y:S01]  /*3e6b0*/  VIADD R15, R4, 0xe ;  /* 0x0000000e040f7836 */ /* 0x000fe20000000000 */
[----:B------:R-:W-:Y:S01]  /*3e6c0*/  @P1 LOP3.LUT R190, R190, 0x200, RZ, 0xfc, !PT ;  /* 0x00000200bebe1812 */ /* 0x000fe200078efcff */
[----:B------:R-:W-:Y:S01]  /*3e6d0*/  VIADD R14, R4, 0xd ;  /* 0x0000000d040e7836 */ /* 0x000fe20000000000 */
[----:B------:R-:W-:Y:S01]  /*3e6e0*/  ULDC UR42, c[0x0][0x248] ;  /* 0x00009200002a7ab9 */ /* 0x000fe20000000800 */
        /* <DEDUP_REMOVED lines=16> */
[----:B0-----:R-:W-:Y:S01]  /*3e7f0*/  VIADD R8, R8, UR23 ;  /* 0x0000001708087c36 */ /* 0x001fe20008000000 */
[----:B------:R-:W-:-:S04]  /*3e800*/  ULDC UR23, c[0x0][0x248] ;  /* 0x0000920000177ab9 */ /* 0x000fc80000000800 */
[----:B------:R0:W-:Y:S01]  /*3e810*/  STL [R1+0x1048], R8 ;  /* 0x0010480801007387 */ /* 0x0001e20000100800 */
[----:B------:R-:W-:Y:S01]  /*3e820*/  ISETP.LT.AND P0, PT, R5, UR36, !P0 ;  /* 0x0000002405007c0c */ /* 0x000fe2000c701270 */
[----:B------:R-:W-:Y:S01]  /*3e830*/  ULDC UR36, c[0x0][0x248] ;  /* 0x0000920000247ab9 */ /* 0x000fe20000000800 */
[----:B0-----:R-:W-:Y:S01]  /*3e840*/  VIADD R8, R8, UR27 ;  /* 0x0000001b08087c36 */ /* 0x001fe20008000000 */
[----:B------:R-:W-:Y:S01]  /*3e850*/  @P1 LOP3.LUT R190, R190, 0x80, RZ, 0xfc, !PT ;  /* 0x00000080bebe1812 */ /* 0x000fe200078efcff */
[----:B------:R-:W-:-:S03]  /*3e860*/  ULDC UR27, c[0x0][0x248] ;  /* 0x00009200001b7ab9 */ /* 0x000fc60000000800 */
        /* <DEDUP_REMOVED lines=77> */
[----:B------:R-:W-:Y:S01]  /*3ed40*/  ISETP.LT.AND P1, PT, R6, UR19, !P0 ;  /* 0x0000001306007c0c */ /* 0x000fe2000c721270 */
[----:B------:R-:W-:Y:S01]  /*3ed50*/  VIADD R2, R4, 0x25 ;  /* 0x0000002504027836 */ /* 0x000fe20000000000 */
[----:B------:R-:W-:Y:S01]  /*3ed60*/  ULDC.64 UR30, c[0x0][0x228] ;  /* 0x00008a00001e7ab9 */ /* 0x000fe20000000a00 */
[----:B------:R-:W-:Y:S01]  /*3ed70*/  ULDC UR39, c[0x0][0x248] ;  /* 0x0000920000277ab9 */ /* 0x000fe20000000800 */
[----:B------:R0:W-:Y:S02]  /*3ed80*/  STL [R1+0xf6c], R8 ;  /* 0x000f6c0801007387 */ /* 0x0001e40000100800 */
[----:B0-----:R-:W-:-:S07]  /*3ed90*/  VIADD R8, R8, UR27 ;  /* 0x0000001b08087c36 */ /* 0x001fce0008000000 */
[----:B------:R-:W-:Y:S01]  /*3eda0*/  @P1 LOP3.LUT R191, R191, 0x80000000, RZ, 0xfc, !PT ;  /* 0x80000000bfbf1812 */ /* 0x000fe200078efcff */
[----:B------:R-:W-:Y:S01]  /*3edb0*/  ULDC UR27, c[0x0][0x248] ;  /* 0x00009200001b7ab9 */ /* 0x000fe20000000800 */
[----:B------:R0:W-:Y:S02]  /*3edc0*/  STL [R1+0xf64], R8 ;  /* 0x000f640801007387 */ /* 0x0001e40000100800 */
[----:B0-----:R-:W-:-:S05]  /*3edd0*/  VIADD R8, R8, UR28 ;  /* 0x0000001c08087c36 */ /* 0x001fca0008000000 */
[----:B------:R0:W-:Y:S02]  /*3ede0*/  STL [R1+0xf50], R8 ;  /* 0x000f500801007387 */ /* 0x0001e40000100800 */
[----:B0-----:R-:W-:Y:S01]  /*3edf0*/  VIADD R8, R8, UR29 ;  /* 0x0000001d08087c36 */ /* 0x001fe20008000000 */
[----:B------:R-:W-:Y:S02]  /*3ee00*/  ULDC.64 UR28, c[0x0][0x228] ;  /* 0x00008a00001c7ab9 */ /* 0x000fe40000000a00 */
[----:B------:R-:W-:Y:S01]  /*3ee10*/  ISETP.LT.AND P0, PT, R5, UR28, !P0 ;  /* 0x0000001c05007c0c */ /* 0x000fe2000c701270 */
[----:B------:R-:W-:Y:S01]  /*3ee20*/  ULDC UR28, c[0x0][0x248] ;  /* 0x00009200001c7ab9 */ /* 0x000fe20000000800 */
[----:B------:R-:W-:Y:S01]  /*3ee30*/  LOP3.LUT R191, R191, 0xbfffffff, RZ, 0xc0, !PT ;  /* 0xbfffffffbfbf7812 */ /* 0x000fe200078ec0ff */
[----:B------:R0:W-:Y:S10]  /*3ee40*/  STL [R1+0xf48], R8 ;  /* 0x000f480801007387 */ /* 0x0001f40000100800 */
[----:B------:R-:W-:-:S02]  /*3ee50*/  @P0 LOP3.LUT R191, R191, 0x40000000, RZ, 0xfc, !PT ;  /* 0x40000000bfbf0812 */ /* 0x000fc400078efcff */
[----:B------:R-:W-:Y:S01]  /*3ee60*/  ISETP.GE.AND P0, PT, R2, UR41, PT ;  /* 0x0000002902007c0c */ /* 0x000fe2000bf06270 */
[----:B0-----:R-:W-:Y:S01]  /*3ee70*/  VIADD R8, R8, UR14 ;  /* 0x0000000e08087c36 */ /* 0x001fe20008000000 */
[----:B------:R-:W-:Y:S01]  /*3ee80*/  ULDC.64 UR14, c[0x0][0x228] ;  /* 0x00008a00000e7ab9 */ /* 0x000fe20000000a00 */
        /* <DEDUP_REMOVED lines=10> */
[----:B------:R-:W-:-:S04]  /*3ef30*/  ISETP.GE.AND P0, PT, R2, UR43, PT ;  /* 0x0000002b02007c0c */ /* 0x000fc8000bf06270 */
[----:B------:R-:W-:Y:S01]  /*3ef40*/  ISETP.LT.AND P1, PT, R6, UR26, !P0 ;  /* 0x0000001a06007c0c */ /* 0x000fe2000c721270 */
[----:B0-----:R-:W-:Y:S01]  /*3ef50*/  VIADD R8, R8, UR12 ;  /* 0x0000000c08087c36 */ /* 0x001fe20008000000 */
[----:B------:R-:W-:Y:S02]  /*3ef60*/  ISETP.LT.AND P0, PT, R5, UR30, !P0 ;  /* 0x0000001e05007c0c */ /* 0x000fe4000c701270 */
[----:B------:R-:W-:Y:S01]  /*3ef70*/  LOP3.LUT R191, R191, 0xf7ffffff, RZ, 0xc0, !PT ;  /* 0xf7ffffffbfbf7812 */ /* 0x000fe200078ec0ff */
[----:B------:R-:W-:Y:S01]  /*3ef80*/  VIADD R2, R4, 0x23 ;  /* 0x0000002304027836 */ /* 0x000fe20000000000 */
[----:B------:R0:W-:Y:S01]  /*3ef90*/  STL [R1+0xf2c], R8 ;  /* 0x000f2c0801007387 */ /* 0x0001e20000100800 */
[----:B------:R-:W-:Y:S01]  /*3efa0*/  ULDC UR12, c[0x0][0x248] ;  /* 0x00009200000c7ab9 */ /* 0x000fe20000000800 */
[----:B------:R-:W-:Y:S01]  /*3efb0*/  ULDC UR26, c[0x0][0x248] ;  /* 0x00009200001a7ab9 */ /* 0x000fe20000000800 */
[----:B------:R-:W-:-:S04]  /*3efc0*/  ULDC UR30, c[0x0][0x248] ;  /* 0x00009200001e7ab9 */ /* 0x000fc80000000800 */
        /* <DEDUP_REMOVED lines=14> */
[----:B0-----:R-:W-:-:S05]  /*3f0b0*/  VIADD R8, R8, UR6 ;  /* 0x0000000608087c36 */ /* 0x001fca0008000000 */
[----:B------:R0:W-:Y:S01]  /*3f0c0*/  STL [R1+0xddc], R8 ;  /* 0x000ddc0801007387 */ /* 0x0001e20000100800 */
[----:B------:R-:W-:Y:S01]  /*3f0d0*/  @P1 LOP3.LUT R191, R191, 0x2000000, RZ, 0xfc, !PT ;  /* 0x02000000bfbf1812 */ /* 0x000fe200078efcff */
[----:B0-----:R-:W-:Y:S01]  /*3f0e0*/  VIADD R8, R8, UR7 ;  /* 0x0000000708087c36 */ /* 0x001fe20008000000 */
[----:B------:R-:W-:Y:S02]  /*3f0f0*/  ULDC.64 UR6, c[0x0][0x228] ;  /* 0x00008a0000067ab9 */ /* 0x000fe40000000a00 */
[----:B------:R-:W-:Y:S01]  /*3f100*/  ISETP.LT.AND P0, PT, R5, UR6, !P0 ;  /* 0x0000000605007c0c */ /* 0x000fe2000c701270 */
[C---:B------:R-:W-:Y:S01]  /*3f110*/  VIADD R13, R4.reuse, 0xc ;  /* 0x0000000c040d7836 */ /* 0x040fe20000000000 */
[----:B------:R-:W-:Y:S01]  /*3f120*/  LOP3.LUT R191, R191, 0xfeffffff, RZ, 0xc0, !PT ;  /* 0xfeffffffbfbf7812 */ /* 0x000fe200078ec0ff */
[----:B------:R0:W-:Y:S01]  /*3f130*/  STL [R1+0xdd4], R8 ;  /* 0x000dd40801007387 */ /* 0x0001e20000100800 */
[----:B------:R-:W-:Y:S01]  /*3f140*/  VIADD R11, R4, 0xb ;  /* 0x0000000b040b7836 */ /* 0x000fe20000000000 */
[----:B------:R-:W-:-:S08]  /*3f150*/  ULDC UR6, c[0x0][0x248] ;  /* 0x0000920000067ab9 */ /* 0x000fd00000000800 */
        /* <DEDUP_REMOVED lines=8> */
[----:B------:R-:W-:Y:S01]  /*3f1e0*/  ULDC.64 UR44, c[0x0][0x228] ;  /* 0x00008a00002c7ab9 */ /* 0x000fe20000000a00 */
[----:B0-----:R-:W-:Y:S01]  /*3f1f0*/  VIADD R8, R8, UR23 ;  /* 0x0000001708087c36 */ /* 0x001fe20008000000 */
[----:B------:R-:W-:-:S02]  /*3f200*/  ULDC.64 UR22, c[0x0][0x228] ;  /* 0x00008a0000167ab9 */ /* 0x000fc40000000a00 */
        /* <DEDUP_REMOVED lines=11> */
[----:B------:R-:W-:Y:S01]  /*3f2c0*/  ULDC.64 UR20, c[0x0][0x228] ;  /* 0x00008a0000147ab9 */ /* 0x000fe20000000a00 */
[----:B------:R0:W-:Y:S01]  /*3f2d0*/  STL [R1+0xda8], R8 ;  /* 0x000da80801007387 */ /* 0x0001e20000100800 */
[----:B------:R-:W-:Y:S01]  /*3f2e0*/  ULDC UR27, c[0x0][0x248] ;  /* 0x00009200001b7ab9 */ /* 0x000fe20000000800 */
[----:B0-----:R-:W-:Y:S01]  /*3f2f0*/  VIADD R8, R8, UR18 ;  /* 0x0000001208087c36 */ /* 0x001fe20008000000 */
[----:B------:R-:W-:-:S02]  /*3f300*/  ULDC.64 UR18, c[0x0][0x228] ;  /* 0x00008a0000127ab9 */ /* 0x000fc40000000a00 */
[----:B------:R-:W-:-:S06]  /*3f310*/  ISETP.LT.AND P0, PT, R5, UR18, !P0 ;  /* 0x0000001205007c0c */ /* 0x000fcc000c701270 */
        /* <DEDUP_REMOVED lines=8> */
[----:B------:R-:W-:Y:S01]  /*3f3a0*/  ULDC UR13, c[0x0][0x248] ;  /* 0x00009200000d7ab9 */ /* 0x000fe20000000800 */
[----:B0-----:R-:W-:Y:S01]  /*3f3b0*/  VIADD R8, R8, UR16 ;  /* 0x0000001008087c36 */ /* 0x001fe20008000000 */
[----:B------:R-:W-:Y:S02]  /*3f3c0*/  ULDC.64 UR16, c[0x0][0x228] ;  /* 0x00008a0000107ab9 */ /* 0x000fe40000000a00 */
[----:B------:R-:W-:-:S05]  /*3f3d0*/  ISETP.LT.AND P0, PT, R5, UR16, !P0 ;  /* 0x0000001005007c0c */ /* 0x000fca000c701270 */
[----:B------:R-:W-:-:S04]  /*3f3e0*/  @P1 LOP3.LUT R191, R191, 0x80000, RZ, 0xfc, !PT ;  /* 0x00080000bfbf1812 */ /* 0x000fc800078efcff */
[----:B------:R-:W-:-:S04]  /*3f3f0*/  LOP3.LUT R191, R191, 0xfffbffff, RZ, 0xc0, !PT ;  /* 0xfffbffffbfbf7812 */ /* 0x000fc800078ec0ff */
[----:B------:R-:W-:Y:S02]  /*3f400*/  @P0 LOP3.LUT R191, R191, 0x40000, RZ, 0xfc, !PT ;  /* 0x00040000bfbf0812 */ /* 0x000fe400078efcff */
[----:B------:R-:W-:-:S04]  /*3f410*/  ISETP.GE.AND P0, PT, R2, UR29, PT ;  /* 0x0000001d02007c0c */ /* 0x000fc8000bf06270 */
[----:B------:R-:W-:Y:S01]  /*3f420*/  ISETP.LT.AND P1, PT, R6, UR11, !P0 ;  /* 0x0000000b06007c0c */ /* 0x000fe2000c721270 */
[----:B------:R0:W-:Y:S01]  /*3f430*/  STL [R1+0xd8c], R8 ;  /* 0x000d8c0801007387 */ /* 0x0001e20000100800 */
[----:B------:R-:W-:Y:S02]  /*3f440*/  ISETP.LT.AND P0, PT, R5, UR20, !P0 ;  /* 0x0000001405007c0c */ /* 0x000fe4000c701270 */
[----:B------:R-:W-:Y:S01]  /*3f450*/  LOP3.LUT R191, R191, 0xfffdffff, RZ, 0xc0, !PT ;  /* 0xfffdffffbfbf7812 */ /* 0x000fe200078ec0ff */
[----:B------:R-:W-:Y:S01]  /*3f460*/  VIADD R2, R4, 0x1e ;  /* 0x0000001e04027836 */ /* 0x000fe20000000000 */
[----:B------:R-:W-:Y:S01]  /*3f470*/  ULDC UR11, c[0x0][0x248] ;  /* 0x00009200000b7ab9 */ /* 0x000fe20000000800 */
[----:B0-----:R-:W-:Y:S01]  /*3f480*/  VIADD R8, R8, UR34 ;  /* 0x0000002208087c36 */ /* 0x001fe20008000000 */
[----:B------:R-:W-:-:S05]  /*3f490*/  ULDC UR34, c[0x0][0x248] ;  /* 0x0000920000227ab9 */ /* 0x000fca0000000800 */
[----:B------:R-:W-:Y:S01]  /*3f4a0*/  @P1 LOP3.LUT R191, R191, 0x20000, RZ, 0xfc, !PT ;  /* 0x00020000bfbf1812 */ /* 0x000fe200078efcff */
[----:B------:R0:W-:Y:S03]  /*3f4b0*/  STL [R1+0xd84], R8 ;  /* 0x000d840801007387 */ /* 0x0001e60000100800 */
        /* <DEDUP_REMOVED lines=9> */
[C---:B------:R-:W-:Y:S01]  /*3f550*/  VIADD R2, R4.reuse, 0x1d ;  /* 0x0000001d04027836 */ /* 0x040fe20000000000 */
[----:B------:R0:W-:Y:S01]  /*3f560*/  STL [R1+0xd68], R8 ;  /* 0x000d680801007387 */ /* 0x0001e20000100800 */
[C---:B------:R-:W-:Y:S01]  /*3f570*/  VIADD R10, R4.reuse, 0xa ;  /* 0x0000000a040a7836 */ /* 0x040fe20000000000 */
[----:B------:R-:W-:Y:S01]  /*3f580*/  ULDC UR15, c[0x0][0x248] ;  /* 0x00009200000f7ab9 */ /* 0x000fe20000000800 */
[----:B------:R-:W-:Y:S01]  /*3f590*/  VIADD R9, R4, 0x9 ;  /* 0x0000000904097836 */ /* 0x000fe20000000000 */
[----:B------:R-:W-:Y:S01]  /*3f5a0*/  ULDC UR5, c[0x0][0x248] ;  /* 0x0000920000057ab9 */ /* 0x000fe20000000800 */
[----:B0-----:R-:W-:-:S04]  /*3f5b0*/  VIADD R8, R8, UR41 ;  /* 0x0000002908087c36 */ /* 0x001fc80008000000 */
[----:B------:R-:W-:Y:S01]  /*3f5c0*/  @P1 LOP3.LUT R191, R191, 0x8000, RZ, 0xfc, !PT ;  /* 0x00008000bfbf1812 */ /* 0x000fe200078efcff */
[----:B------:R-:W-:Y:S01]  /*3f5d0*/  ULDC.64 UR40, c[0x0][0x228] ;  /* 0x00008a0000287ab9 */ /* 0x000fe20000000a00 */
[----:B------:R0:W-:Y:S02]  /*3f5e0*/  STL [R1+0xd54], R8 ;  /* 0x000d540801007387 */ /* 0x0001e40000100800 */
[----:B0-----:R-:W-:Y:S01]  /*3f5f0*/  VIADD R8, R8, UR25 ;  /* 0x0000001908087c36 */ /* 0x001fe20008000000 */
[----:B------:R-:W-:Y:S02]  /*3f600*/  ULDC.64 UR24, c[0x0][0x228] ;  /* 0x00008a0000187ab9 */ /* 0x000fe40000000a00 */
[----:B------:R-:W-:Y:S02]  /*3f610*/  ISETP.LT.AND P0, PT, R5, UR24, !P0 ;  /* 0x0000001805007c0c */ /* 0x000fe4000c701270 */
[----:B------:R-:W-:Y:S01]  /*3f620*/  LOP3.LUT R191, R191, 0xffffbfff, RZ, 0xc0, !PT ;  /* 0xffffbfffbfbf7812 */ /* 0x000fe200078ec0ff */
[----:B------:R0:W-:Y:S10]  /*3f630*/  STL [R1+0xd4c], R8 ;  /* 0x000d4c0801007387 */ /* 0x0001f40000100800 */
[----:B------:R-:W-:-:S02]  /*3f640*/  @P0 LOP3.LUT R191, R191, 0x4000, RZ, 0xfc, !PT ;  /* 0x00004000bfbf0812 */ /* 0x000fc400078efcff */
[----:B------:R-:W-:Y:S01]  /*3f650*/  ISETP.GE.AND P0, PT, R2, UR31, PT ;  /* 0x0000001f02007c0c */ /* 0x000fe2000bf06270 */
[----:B0-----:R-:W-:Y:S01]  /*3f660*/  VIADD R8, R8, UR14 ;  /* 0x0000000e08087c36 */ /* 0x001fe20008000000 */
[----:B------:R-:W-:Y:S01]  /*3f670*/  LOP3.LUT R191, R191, 0xffffdfff, RZ, 0xc0, !PT ;  /* 0xffffdfffbfbf7812 */ /* 0x000fe200078ec0ff */
[----:B------:R-:W-:Y:S01]  /*3f680*/  VIADD R2, R4, 0x1c ;  /* 0x0000001c04027836 */ /* 0x000fe20000000000 */
[----:B------:R-:W-:Y:S01]  /*3f690*/  ISETP.LT.AND P1, PT, R6, UR51, !P0 ;  /* 0x0000003306007c0c */ /* 0x000fe2000c721270 */
[----:B------:R-:W-:Y:S01]  /*3f6a0*/  ULDC UR51, c[0x0][0x228] ;  /* 0x00008a0000337ab9 */ /* 0x000fe20000000800 */
[----:B------:R0:W-:Y:S01]  /*3f6b0*/  STL [R1+0xd38], R8 ;  /* 0x000d380801007387 */ /* 0x0001e20000100800 */
[----:B------:R-:W-:Y:S01]  /*3f6c0*/  VIADD R252, R4, 0x8 ;  /* 0x0000000804fc7836 */ /* 0x000fe20000000000 */
[----:B------:R-:W-:Y:S01]  /*3f6d0*/  ULDC UR14, c[0x0][0x248] ;  /* 0x00009200000e7ab9 */ /* 0x000fe20000000800 */
[----:B0-----:R-:W-:Y:S01]  /*3f6e0*/  VIADD R8, R8, UR28 ;  /* 0x0000001c08087c36 */ /* 0x001fe20008000000 */
[----:B------:R-:W-:-:S02]  /*3f6f0*/  ULDC.64 UR28, c[0x0][0x228] ;  /* 0x00008a00001c7ab9 */ /* 0x000fc40000000a00 */
[----:B------:R-:W-:-:S05]  /*3f700*/  ISETP.LT.AND P0, PT, R5, UR28, !P0 ;  /* 0x0000001c05007c0c */ /* 0x000fca000c701270 */
        /* <DEDUP_REMOVED lines=9> */
[----:B------:R-:W-:Y:S01]  /*3f7a0*/  ISETP.LT.AND P0, PT, R5, UR49, !P0 ;  /* 0x0000003105007c0c */ /* 0x000fe2000c701270 */
[----:B------:R-:W-:Y:S01]  /*3f7b0*/  ULDC.64 UR48, c[0x0][0x228] ;  /* 0x00008a0000307ab9 */ /* 0x000fe20000000a00 */
        /* <DEDUP_REMOVED lines=17> */
[----:B------:R-:W-:Y:S01]  /*3f8d0*/  LOP3.LUT R191, R191, 0xfffffdff, RZ, 0xc0, !PT ;  /* 0xfffffdffbfbf7812 */ /* 0x000fe200078ec0ff */
[----:B------:R0:W-:Y:S01]  /*3f8e0*/  STL [R1+0xcf8], R8 ;  /* 0x000cf80801007387 */ /* 0x0001e20000100800 */
[----:B------:R-:W-:-:S03]  /*3f8f0*/  ULDC UR51, c[0x0][0x228] ;  /* 0x00008a0000337ab9 */ /* 0x000fc60000000800 */
[----:B------:R-:W4:Y:S04]  /*3f900*/  LDL.LU R28, [R1+0x1740] ;  /* 0x00174000011c7983 */ /* 0x000f280000300800 */
[----:B------:R-:W-:-:S04]  /*3f910*/  @P1 LOP3.LUT R191, R191, 0x200, RZ, 0xfc, !PT ;  /* 0x00000200bfbf1812 */ /* 0x000fc800078efcff */
[----:B------:R-:W-:Y:S01]  /*3f920*/  LOP3.LUT R191, R191, 0xfffffeff, RZ, 0xc0, !PT ;  /* 0xfffffeffbfbf7812 */ /* 0x000fe200078ec0ff */
[----:B0-----:R-:W-:Y:S01]  /*3f930*/  VIADD R8, R8, UR36 ;  /* 0x0000002408087c36 */ /* 0x001fe20008000000 */
[----:B------:R-:W-:Y:S02]  /*3f940*/  ULDC.64 UR36, c[0x0][0x228] ;  /* 0x00008a0000247ab9 */ /* 0x000fe40000000a00 */
[----:B------:R-:W-:Y:S02]  /*3f950*/  @P0 LOP3.LUT R191, R191, 0x100, RZ, 0xfc, !PT ;  /* 0x00000100bfbf0812 */ /* 0x000fe400078efcff */
[----:B------:R-:W-:Y:S01]  /*3f960*/  ISETP.GE.AND P0, PT, R27, UR19, PT ;  /* 0x000000131b007c0c */ /* 0x000fe2000bf06270 */
[----:B------:R-:W-:-:S03]  /*3f970*/  ULDC.64 UR18, c[0x0][0x228] ;  /* 0x00008a0000127ab9 */ /* 0x000fc60000000a00 */
[----:B------:R-:W-:Y:S02]  /*3f980*/  ISETP.LT.AND P1, PT, R6, UR36, !P0 ;  /* 0x0000002406007c0c */ /* 0x000fe4000c721270 */
[----:B------:R-:W-:Y:S01]  /*3f990*/  ISETP.LT.AND P0, PT, R5, UR51, !P0 ;  /* 0x0000003305007c0c */ /* 0x000fe2000c701270 */
[----:B------:R-:W-:Y:S01]  /*3f9a0*/  ULDC UR51, c[0x0][0x228] ;  /* 0x00008a0000337ab9 */ /* 0x000fe20000000800 */
[----:B------:R-:W-:-:S09]  /*3f9b0*/  LOP3.LUT R191, R191, 0xffffff7f, RZ, 0xc0, !PT ;  /* 0xffffff7fbfbf7812 */ /* 0x000fd200078ec0ff */
[----:B------:R-:W-:-:S04]  /*3f9c0*/  @P1 LOP3.LUT R191, R191, 0x80, RZ, 0xfc, !PT ;  /* 0x00000080bfbf1812 */ /* 0x000fc800078efcff */
[----:B------:R-:W-:-:S04]  /*3f9d0*/  LOP3.LUT R191, R191, 0xffffffbf, RZ, 0xc0, !PT ;  /* 0xffffffbfbfbf7812 */ /* 0x000fc800078ec0ff */
        /* <DEDUP_REMOVED lines=20> */
[----:B------:R0:W-:Y:S01]  /*3fb20*/  STL [R1+0xce8], R8 ;  /* 0x000ce80801007387 */ /* 0x0001e20000100800 */
[----:B------:R-:W-:Y:S01]  /*3fb30*/  LOP3.LUT R191, R191, 0xfffffffd, RZ, 0xc0, !PT ;  /* 0xfffffffdbfbf7812 */ /* 0x000fe200078ec0ff */
[----:B------:R-:W-:Y:S01]  /*3fb40*/  ULDC.64 UR24, c[0x0][0x228] ;  /* 0x00008a0000187ab9 */ /* 0x000fe20000000a00 */
[----:B------:R-:W-:Y:S02]  /*3fb50*/  ISETP.LT.AND P1, PT, R6, UR48, !P0 ;  /* 0x0000003006007c0c */ /* 0x000fe4000c721270 */
[----:B------:R-:W-:Y:S01]  /*3fb60*/  ISETP.LT.AND P0, PT, R5, UR51, !P0 ;  /* 0x0000003305007c0c */ /* 0x000fe2000c701270 */
[----:B------:R-:W-:-:S10]  /*3fb70*/  ULDC UR51, c[0x0][0x228] ;  /* 0x00008a0000337ab9 */ /* 0x000fd40000000800 */
[----:B------:R-:W-:-:S04]  /*3fb80*/  @P1 LOP3.LUT R191, R191, 0x2, RZ, 0xfc, !PT ;  /* 0x00000002bfbf1812 */ /* 0x000fc800078efcff */
[----:B------:R-:W-:-:S04]  /*3fb90*/  LOP3.LUT R191, R191, 0xfffffffe, RZ, 0xc0, !PT ;  /* 0xfffffffebfbf7812 */ /* 0x000fc800078ec0ff */
[----:B------:R-:W-:Y:S02]  /*3fba0*/  @P0 LOP3.LUT R191, R191, 0x1, RZ, 0xfc, !PT ;  /* 0x00000001bfbf0812 */ /* 0x000fe400078efcff */
[----:B------:R-:W-:Y:S01]  /*3fbb0*/  ISETP.GE.AND P0, PT, R23, UR29, PT ;  /* 0x0000001d17007c0c */ /* 0x000fe2000bf06270 */
[----:B0-----:R-:W-:Y:S01]  /*3fbc0*/  VIADD R8, R8, UR39 ;  /* 0x0000002708087c36 */ /* 0x001fe20008000000 */
[----:B------:R-:W-:Y:S02]  /*3fbd0*/  ULDC.64 UR28, c[0x0][0x228] ;  /* 0x00008a00001c7ab9 */ /* 0x000fe40000000a00 */
[----:B------:R-:W-:Y:S01]  /*3fbe0*/  ISETP.LT.AND P1, PT, R6, UR16, !P0 ;  /* 0x0000001006007c0c */ /* 0x000fe2000c721270 */
[----:B------:R-:W-:Y:S01]  /*3fbf0*/  ULDC UR16, c[0x0][0x228] ;  /* 0x00008a0000107ab9 */ /* 0x000fe20000000800 */
[----:B------:R-:W-:Y:S01]  /*3fc00*/  ISETP.LT.AND P0, PT, R5, UR51, !P0 ;  /* 0x0000003305007c0c */ /* 0x000fe2000c701270 */
[----:B------:R-:W-:-:S10]  /*3fc10*/  ULDC UR51, c[0x0][0x228] ;  /* 0x00008a0000337ab9 */ /* 0x000fd40000000800 */
[----:B------:R-:W-:-:S04]  /*3fc20*/  @P1 LOP3.LUT R192, R192, 0x80000000, RZ, 0xfc, !PT ;  /* 0x80000000c0c01812 */ /* 0x000fc800078efcff */
[----:B------:R-:W-:-:S04]  /*3fc30*/  LOP3.LUT R192, R192, 0xbfffffff, RZ, 0xc0, !PT ;  /* 0xbfffffffc0c07812 */ /* 0x000fc800078ec0ff */
[----:B------:R-:W-:Y:S02]  /*3fc40*/  @P0 LOP3.LUT R192, R192, 0x40000000, RZ, 0xfc, !PT ;  /* 0x40000000c0c00812 */ /* 0x000fe400078efcff */
[----:B------:R-:W-:Y:S01]  /*3fc50*/  ISETP.GE.AND P0, PT, R22, UR33, PT ;  /* 0x0000002116007c0c */ /* 0x000fe2000bf06270 */
[----:B------:R0:W-:Y:S01]  /*3fc60*/  STL [R1+0xce0], R8 ;  /* 0x000ce00801007387 */ /* 0x0001e20000100800 */
[----:B------:R-:W-:Y:S01]  /*3fc70*/  LOP3.LUT R192, R192, 0xdfffffff, RZ, 0xc0, !PT ;  /* 0xdfffffffc0c07812 */ /* 0x000fe200078ec0ff */
[----:B------:R-:W-:Y:S01]  /*3fc80*/  ULDC.64 UR32, c[0x0][0x228] ;  /* 0x00008a0000207ab9 */ /* 0x000fe20000000a00 */
[----:B------:R-:W-:Y:S01]  /*3fc90*/  ISETP.LT.AND P1, PT, R6, UR18, !P0 ;  /* 0x0000001206007c0c */ /* 0x000fe2000c721270 */
[----:B------:R-:W4:Y:S01]  /*3fca0*/  LDL.LU R27, [R1+0x173c] ;  /* 0x00173c00011b7983 */ /* 0x000f220000300800 */
[----:B------:R-:W-:Y:S01]  /*3fcb0*/  ISETP.LT.AND P0, PT, R5, UR51, !P0 ;  /* 0x0000003305007c0c */ /* 0x000fe2000c701270 */
[----:B------:R-:W-:-:S10]  /*3fcc0*/  ULDC UR51, c[0x0][0x228] ;  /* 0x00008a0000337ab9 */ /* 0x000fd40000000800 */
[----:B------:R-:W-:-:S04]  /*3fcd0*/  @P1 LOP3.LUT R192, R192, 0x20000000, RZ, 0xfc, !PT ;  /* 0x20000000c0c01812 */ /* 0x000fc800078efcff */
[----:B------:R-:W-:-:S04]  /*3fce0*/  LOP3.LUT R192, R192, 0xefffffff, RZ, 0xc0, !PT ;  /* 0xefffffffc0c07812 */ /* 0x000fc800078ec0ff */
[----:B------:R-:W-:Y:S02]  /*3fcf0*/  @P0 LOP3.LUT R192, R192, 0x10000000, RZ, 0xfc, !PT ;  /* 0x10000000c0c00812 */ /* 0x000fe400078efcff */
[----:B------:R-:W-:Y:S01]  /*3fd00*/  ISETP.GE.AND P0, PT, R21, UR37, PT ;  /* 0x0000002515007c0c */ /* 0x000fe2000bf06270 */
[----:B0-----:R-:W-:Y:S01]  /*3fd10*/  VIADD R8, R8, UR35 ;  /* 0x0000002308087c36 */ /* 0x001fe20008000000 */
[----:B------:R-:W-:Y:S01]  /*3fd20*/  LOP3.LUT R192, R192, 0xf7ffffff, RZ, 0xc0, !PT ;  /* 0xf7ffffffc0c07812 */ /* 0x000fe200078ec0ff */
[----:B------:R-:W-:Y:S01]  /*3fd30*/  ULDC.64 UR36, c[0x0][0x228] ;  /* 0x00008a0000247ab9 */ /* 0x000fe20000000a00 */
[----:B------:R-:W-:Y:S02]  /*3fd40*/  ISETP.LT.AND P1, PT, R6, UR20, !P0 ;  /* 0x0000001406007c0c */ /* 0x000fe4000c721270 */
[----:B------:R-:W-:Y:S01]  /*3fd50*/  ISETP.LT.AND P0, PT, R5, UR51, !P0 ;  /* 0x0000003305007c0c */ /* 0x000fe2000c701270 */
[----:B------:R0:W-:Y:S01]  /*3fd60*/  STL [R1+0xccc], R8 ;  /* 0x000ccc0801007387 */ /* 0x0001e20000100800 */
[----:B------:R-:W-:-:S03]  /*3fd70*/  ULDC UR51, c[0x0][0x228] ;  /* 0x00008a0000337ab9 */ /* 0x000fc60000000800 */
[----:B------:R-:W4:Y:S06]  /*3fd80*/  LDL.LU R26, [R1+0x1738] ;  /* 0x00173800011a7983 */ /* 0x000f2c0000300800 */
[----:B------:R-:W-:Y:S01]  /*3fd90*/  @P1 LOP3.LUT R192, R192, 0x8000000, RZ, 0xfc, !PT ;  /* 0x08000000c0c01812 */ /* 0x000fe200078efcff */
[----:B0-----:R-:W-:-:S03]  /*3fda0*/  VIADD R8, R8, UR27 ;  /* 0x0000001b08087c36 */ /* 0x001fc60008000000 */
[----:B------:R-:W-:Y:S02]  /*3fdb0*/  LOP3.LUT R192, R192, 0xfbffffff, RZ, 0xc0, !PT ;  /* 0xfbffffffc0c07812 */ /* 0x000fe400078ec0ff */
[----:B------:R0:W-:Y:S02]  /*3fdc0*/  STL [R1+0xcc4], R8 ;  /* 0x000cc40801007387 */ /* 0x0001e40000100800 */
[----:B------:R-:W-:Y:S02]  /*3fdd0*/  @P0 LOP3.LUT R192, R192, 0x4000000, RZ, 0xfc, !PT ;  /* 0x04000000c0c00812 */ /* 0x000fe400078efcff */
[----:B------:R-:W-:Y:S01]  /*3fde0*/  ISETP.GE.AND P0, PT, R20, UR41, PT ;  /* 0x0000002914007c0c */ /* 0x000fe2000bf06270 */
[----:B------:R-:W4:Y:S01]  /*3fdf0*/  LDL.LU R25, [R1+0x1734] ;  /* 0x0017340001197983 */ /* 0x000f220000300800 */
[----:B0-----:R-:W-:Y:S01]  /*3fe00*/  VIADD R8, R8, UR22 ;  /* 0x0000001608087c36 */ /* 0x001fe20008000000 */
[----:B------:R-:W-:Y:S01]  /*3fe10*/  ULDC.64 UR22, c[0x0][0x228] ;  /* 0x00008a0000167ab9 */ /* 0x000fe20000000a00 */
[----:B------:R-:W-:Y:S01]  /*3fe20*/  LOP3.LUT R192, R192, 0xfdffffff, RZ, 0xc0, !PT ;  /* 0xfdffffffc0c07812 */ /* 0x000fe200078ec0ff */
[----:B------:R-:W-:Y:S01]  /*3fe30*/  ULDC.64 UR40, c[0x0][0x228] ;  /* 0x00008a0000287ab9 */ /* 0x000fe20000000a00 */
[----:B------:R-:W-:-:S02]  /*3fe40*/  ISETP.LT.AND P1, PT, R6, UR22, !P0 ;  /* 0x0000001606007c0c */ /* 0x000fc4000c721270 */
        /* <DEDUP_REMOVED lines=14> */
[----:B------:R-:W-:Y:S01]  /*3ff30*/  LOP3.LUT R192, R192, 0xffbfffff, RZ, 0xc0, !PT ;  /* 0xffbfffffc0c07812 */ /* 0x000fe200078ec0ff */
[----:B0-----:R-:W-:Y:S01]  /*3ff40*/  VIADD R8, R8, UR26 ;  /* 0x0000001a08087c36 */ /* 0x001fe20008000000 */
[----:B------:R-:W-:Y:S02]  /*3ff50*/  ULDC.64 UR26, c[0x0][0x228] ;  /* 0x00008a00001a7ab9 */ /* 0x000fe40000000a00 */
[----:B------:R-:W-:Y:S02]  /*3ff60*/  @P0 LOP3.LUT R192, R192, 0x400000, RZ, 0xfc, !PT ;  /* 0x00400000c0c00812 */ /* 0x000fe400078efcff */
[----:B------:R-:W-:Y:S01]  /*3ff70*/  ISETP.GE.AND P0, PT, R18, UR49, PT ;  /* 0x0000003112007c0c */ /* 0x000fe2000bf06270 */
[----:B------:R0:W-:Y:S01]  /*3ff80*/  STL [R1+0xca8], R8 ;  /* 0x000ca80801007387 */ /* 0x0001e20000100800 */
[----:B------:R-:W-:Y:S01]  /*3ff90*/  LOP3.LUT R192, R192, 0xffdfffff, RZ, 0xc0, !PT ;  /* 0xffdfffffc0c07812 */ /* 0x000fe200078ec0ff */
[----:B------:R-:W-:Y:S01]  /*3ffa0*/  VIADD R194, R4, 0x6 ;  /* 0x0000000604c27836 */ /* 0x000fe20000000000 */
[----:B------:R-:W-:Y:S01]  /*3ffb0*/  ISETP.LT.AND P1, PT, R6, UR26, !P0 ;  /* 0x0000001a06007c0c */ /* 0x000fe2000c721270 */
[----:B------:R-:W4:Y:S01]  /*3ffc0*/  LDL.LU R23, [R1+0x172c] ;  /* 0x00172c0001177983 */ /* 0x000f220000300800 */
[----:B------:R-:W-:Y:S01]  /*3ffd0*/  ISETP.LT.AND P0, PT, R5, UR51, !P0 ;  /* 0x0000003305007c0c */ /* 0x000fe2000c701270 */
[----:B------:R-:W-:Y:S01]  /*3ffe0*/  VIADD R193, R4, 0x5 ;  /* 0x0000000504c17836 */ /* 0x000fe20000000000 */
[----:B------:R-:W-:-:S09]  /*3fff0*/  ULDC.64 UR48, c[0x0][0x228] ;  /* 0x00008a0000307ab9 */ /* 0x000fd20000000a00 */
[----:B------:R-:W-:-:S04]  /*40000*/  @P1 LOP3.LUT R192, R192, 0x200000, RZ, 0xfc, !PT ;  /* 0x00200000c0c01812 */ /* 0x000fc800078efcff */
[----:B------:R-:W-:-:S04]  /*40010*/  LOP3.LUT R192, R192, 0xffefffff, RZ, 0xc0, !PT ;  /* 0xffefffffc0c07812 */ /* 0x000fc800078ec0ff */
[----:B------:R-:W-:Y:S02]  /*40020*/  @P0 LOP3.LUT R192, R192, 0x100000, RZ, 0xfc, !PT ;  /* 0x00100000c0c00812 */ /* 0x000fe400078efcff */
[----:B------:R-:W-:-:S04]  /*40030*/  ISETP.GE.AND P0, PT, R17, UR17, PT ;  /* 0x0000001111007c0c */ /* 0x000fc8000bf06270 */
[----:B------:R-:W-:Y:S02]  /*40040*/  ISETP.LT.AND P1, PT, R6, UR28, !P0 ;  /* 0x0000001c06007c0c */ /* 0x000fe4000c721270 */
[----:B------:R-:W-:Y:S01]  /*40050*/  ISETP.LT.AND P0, PT, R5, UR16, !P0 ;  /* 0x0000001005007c0c */ /* 0x000fe2000c701270 */
[----:B0-----:R-:W-:Y:S01]  /*40060*/  VIADD R8, R8, UR30 ;  /* 0x0000001e08087c36 */ /* 0x001fe20008000000 */
[----:B------:R-:W-:Y:S01]  /*40070*/  LOP3.LUT R192, R192, 0xfff7ffff, RZ, 0xc0, !PT ;  /* 0xfff7ffffc0c07812 */ /* 0x000fe200078ec0ff */
[----:B------:R-:W-:Y:S01]  /*40080*/  ULDC.64 UR30, c[0x0][0x228] ;  /* 0x00008a00001e7ab9 */ /* 0x000fe20000000a00 */
[----:B------:R-:W-:-:S07]  /*40090*/  ULDC UR16, c[0x0][0x228] ;  /* 0x00008a0000107ab9 */ /* 0x000fce0000000800 */
[----:B------:R-:W-:-:S04]  /*400a0*/  @P1 LOP3.LUT R192, R192, 0x80000, RZ, 0xfc, !PT ;  /* 0x00080000c0c01812 */ /* 0x000fc800078efcff */
[----:B------:R-:W-:-:S04]  /*400b0*/  LOP3.LUT R192, R192, 0xfffbffff, RZ, 0xc0, !PT ;  /* 0xfffbffffc0c07812 */ /* 0x000fc800078ec0ff */
[----:B------:R-:W-:Y:S02]  /*400c0*/  @P0 LOP3.LUT R192, R192, 0x40000, RZ, 0xfc, !PT ;  /* 0x00040000c0c00812 */ /* 0x000fe400078efcff */
[----:B------:R-:W-:-:S04]  /*400d0*/  ISETP.GE.AND P0, PT, R16, UR19, PT ;  /* 0x0000001310007c0c */ /* 0x000fc8000bf06270 */
[----:B------:R-:W-:Y:S02]  /*400e0*/  ISETP.LT.AND P1, PT, R6, UR30, !P0 ;  /* 0x0000001e06007c0c */ /* 0x000fe4000c721270 */
[----:B------:R-:W-:Y:S01]  /*400f0*/  ISETP.LT.AND P0, PT, R5, UR16, !P0 ;  /* 0x0000001005007c0c */ /* 0x000fe2000c701270 */
[----:B------:R-:W-:Y:S01]  /*40100*/  ULDC UR16, c[0x0][0x228] ;  /* 0x00008a0000107ab9 */ /* 0x000fe20000000800 */
[----:B------:R-:W-:-:S09]  /*40110*/  LOP3.LUT R192, R192, 0xfffdffff, RZ, 0xc0, !PT ;  /* 0xfffdffffc0c07812 */ /* 0x000fd200078ec0ff */
[----:B------:R-:W-:-:S04]  /*40120*/  @P1 LOP3.LUT R192, R192, 0x20000, RZ, 0xfc, !PT ;  /* 0x00020000c0c01812 */ /* 0x000fc800078efcff */
[----:B------:R-:W-:-:S04]  /*40130*/  LOP3.LUT R192, R192, 0xfffeffff, RZ, 0xc0, !PT ;  /* 0xfffeffffc0c07812 */ /* 0x000fc800078ec0ff */
[----:B------:R-:W-:Y:S02]  /*40140*/  @P0 LOP3.LUT R192, R192, 0x10000, RZ, 0xfc, !PT ;  /* 0x00010000c0c00812 */ /* 0x000fe400078efcff */
[----:B------:R-:W-:-:S04]  /*40150*/  ISETP.GE.AND P0, PT, R15, UR21, PT ;  /* 0x000000150f007c0c */ /* 0x000fc8000bf06270 */
[----:B------:R-:W-:Y:S02]  /*40160*/  ISETP.LT.AND P1, PT, R6, UR32, !P0 ;  /* 0x0000002006007c0c */ /* 0x000fe4000c721270 */
[----:B------:R-:W-:Y:S01]  /*40170*/  ISETP.LT.AND P0, PT, R5, UR16, !P0 ;  /* 0x0000001005007c0c */ /* 0x000fe2000c701270 */
[----:B------:R0:W-:Y:S01]  /*40180*/  STL [R1+0xca0], R8 ;  /* 0x000ca00801007387 */ /* 0x0001e20000100800 */
[----:B------:R-:W-:Y:S01]  /*40190*/  LOP3.LUT R192, R192, 0xffff7fff, RZ, 0xc0, !PT ;  /* 0xffff7fffc0c07812 */ /* 0x000fe200078ec0ff */
[----:B------:R-:W-:Y:S02]  /*401a0*/  ULDC UR16, c[0x0][0x228] ;  /* 0x00008a0000107ab9 */ /* 0x000fe40000000800 */
[----:B------:R-:W4:Y:S06]  /*401b0*/  LDL.LU R22, [R1+0x1728] ;  /* 0x0017280001167983 */ /* 0x000f2c0000300800 */
[----:B------:R-:W-:-:S04]  /*401c0*/  @P1 LOP3.LUT R192, R192, 0x8000, RZ, 0xfc, !PT ;  /* 0x00008000c0c01812 */ /* 0x000fc800078efcff */
[----:B------:R-:W-:Y:S01]  /*401d0*/  LOP3.LUT R192, R192, 0xffffbfff, RZ, 0xc0, !PT ;  /* 0xffffbfffc0c07812 */ /* 0x000fe200078ec0ff */
[----:B0-----:R-:W-:Y:S01]  /*401e0*/  VIADD R8, R8, UR34 ;  /* 0x0000002208087c36 */ /* 0x001fe20008000000 */
[----:B------:R-:W-:Y:S02]  /*401f0*/  ULDC.64 UR34, c[0x0][0x228] ;  /* 0x00008a0000227ab9 */ /* 0x000fe40000000a00 */
        /* <DEDUP_REMOVED lines=14> */
[----:B------:R-:W-:Y:S01]  /*402e0*/  LOP3.LUT R192, R192, 0xfffffbff, RZ, 0xc0, !PT ;  /* 0xfffffbffc0c07812 */ /* 0x000fe200078ec0ff */
[----:B------:R0:W-:Y:S03]  /*402f0*/  STL [R1+0xc90], R8 ;  /* 0x000c900801007387 */ /* 0x0001e60000100800 */
[----:B------:R-:W-:Y:S01]  /*40300*/  @P0 LOP3.LUT R192, R192, 0x400, RZ, 0xfc, !PT ;  /* 0x00000400c0c00812 */ /* 0x000fe200078efcff */
[----:B------:R-:W4:Y:S01]  /*40310*/  LDL.LU R21, [R1+0x1724] ;  /* 0x0017240001157983 */ /* 0x000f220000300800 */
[----:B------:R-:W-:Y:S01]  /*40320*/  ISETP.GE.AND P0, PT, R11, UR27, PT ;  /* 0x0000001b0b007c0c */ /* 0x000fe2000bf06270 */
[----:B0-----:R-:W-:Y:S01]  /*40330*/  VIADD R8, R8, UR38 ;  /* 0x0000002608087c36 */ /* 0x001fe20008000000 */
[----:B------:R-:W-:Y:S02]  /*40340*/  ULDC.64 UR38, c[0x0][0x228] ;  /* 0x00008a0000267ab9 */ /* 0x000fe40000000a00 */
[----:B------:R-:W-:-:S02]  /*40350*/  ISETP.LT.AND P2, PT, R6, UR38, !P0 ;  /* 0x0000002606007c0c */ /* 0x000fc4000c741270 */
[----:B------:R-:W-:Y:S02]  /*40360*/  ISETP.LT.AND P1, PT, R5, UR61, !P0 ;  /* 0x0000003d05007c0c */ /* 0x000fe4000c721270 */
[----:B------:R-:W-:Y:S01]  /*40370*/  LOP3.LUT R192, R192, 0xfffffdff, RZ, 0xc0, !PT ;  /* 0xfffffdffc0c07812 */ /* 0x000fe200078ec0ff */
[----:B------:R0:W-:Y:S01]  /*40380*/  STL [R1+0xc8c], R8 ;  /* 0x000c8c0801007387 */ /* 0x0001e20000100800 */
[----:B------:R-:W-:-:S03]  /*40390*/  ISETP.GE.AND P0, PT, R10, UR29, PT ;  /* 0x0000001d0a007c0c */ /* 0x000fc6000bf06270 */
[----:B------:R-:W4:Y:S04]  /*403a0*/  LDL.LU R20, [R1+0x1720] ;  /* 0x0017200001147983 */ /* 0x000f280000300800 */
[----:B------:R-:W-:Y:S01]  /*403b0*/  @P2 LOP3.LUT R192, R192, 0x200, RZ, 0xfc, !PT ;  /* 0x00000200c0c02812 */ /* 0x000fe200078efcff */
[----:B0-----:R-:W-:Y:S01]  /*403c0*/  VIADD R8, R8, UR42 ;  /* 0x0000002a08087c36 */ /* 0x001fe20008000000 */
[----:B------:R-:W-:Y:S01]  /*403d0*/  ISETP.LT.AND P2, PT, R6, UR40, !P0 ;  /* 0x0000002806007c0c */ /* 0x000fe2000c741270 */
[----:B------:R-:W-:Y:S01]  /*403e0*/  ULDC.64 UR42, c[0x0][0x228] ;  /* 0x00008a00002a7ab9 */ /* 0x000fe20000000a00 */
[----:B------:R-:W-:Y:S02]  /*403f0*/  LOP3.LUT R192, R192, 0xfffffeff, RZ, 0xc0, !PT ;  /* 0xfffffeffc0c07812 */ /* 0x000fe400078ec0ff */
[----:B------:R0:W-:Y:S02]  /*40400*/  STL [R1+0xc78], R8 ;  /* 0x000c780801007387 */ /* 0x0001e40000100800 */
[----:B------:R-:W-:-:S02]  /*40410*/  @P1 LOP3.LUT R192, R192, 0x100, RZ, 0xfc, !PT ;  /* 0x00000100c0c01812 */ /* 0x000fc400078efcff */
[----:B------:R-:W4:Y:S01]  /*40420*/  LDL.LU R19, [R1+0x171c] ;  /* 0x00171c0001137983 */ /* 0x000f220000300800 */
[----:B------:R-:W-:Y:S01]  /*40430*/  ISETP.LT.AND P1, PT, R5, UR60, !P0 ;  /* 0x0000003c05007c0c */ /* 0x000fe2000c721270 */
[----:B0-----:R-:W-:Y:S01]  /*40440*/  VIADD R8, R8, UR46 ;  /* 0x0000002e08087c36 */ /* 0x001fe20008000000 */
[----:B------:R-:W-:Y:S01]  /*40450*/  LOP3.LUT R192, R192, 0xffffff7f, RZ, 0xc0, !PT ;  /* 0xffffff7fc0c07812 */ /* 0x000fe200078ec0ff */
[----:B------:R-:W-:-:S03]  /*40460*/  ULDC.64 UR46, c[0x0][0x228] ;  /* 0x00008a00002e7ab9 */ /* 0x000fc60000000a00 */
[----:B------:R0:W-:Y:S01]  /*40470*/  STL [R1+0xc70], R8 ;  /* 0x000c700801007387 */ /* 0x0001e20000100800 */
[----:B------:R-:W-:Y:S02]  /*40480*/  ISETP.GE.AND P0, PT, R9, UR31, PT ;  /* 0x0000001f09007c0c */ /* 0x000fe4000bf06270 */
[----:B------:R-:W-:Y:S01]  /*40490*/  @P2 LOP3.LUT R192, R192, 0x80, RZ, 0xfc, !PT ;  /* 0x00000080c0c02812 */ /* 0x000fe200078efcff */
[----:B------:R-:W4:Y:S01]  /*404a0*/  LDL.LU R18, [R1+0x1718] ;  /* 0x0017180001127983 */ /* 0x000f220000300800 */
[----:B0-----:R-:W-:Y:S01]  /*404b0*/  VIADD R8, R8, UR50 ;  /* 0x0000003208087c36 */ /* 0x001fe20008000000 */
[----:B------:R-:W-:Y:S01]  /*404c0*/  ISETP.LT.AND P2, PT, R6, UR42, !P0 ;  /* 0x0000002a06007c0c */ /* 0x000fe2000c741270 */
[----:B------:R-:W-:Y:S01]  /*404d0*/  VIADD R2, R4, 0x4 ;  /* 0x0000000404027836 */ /* 0x000fe20000000000 */
[----:B------:R-:W-:Y:S01]  /*404e0*/  LOP3.LUT R192, R192, 0xffffffbf, RZ, 0xc0, !PT ;  /* 0xffffffbfc0c07812 */ /* 0x000fe200078ec0ff */
[----:B------:R-:W-:Y:S01]  /*404f0*/  ULDC.64 UR50, c[0x0][0x228] ;  /* 0x00008a0000327ab9 */ /* 0x000fe20000000a00 */
[----:B------:R0:W-:Y:S04]  /*40500*/  STL [R1+0xc68], R8 ;  /* 0x000c680801007387 */ /* 0x0001e80000100800 */
[----:B------:R-:W4:Y:S01]  /*40510*/  LDL.LU R17, [R1+0x1714] ;  /* 0x0017140001117983 */ /* 0x000f220000300800 */
[----:B------:R-:W-:-:S03]  /*40520*/  @P1 LOP3.LUT R192, R192, 0x40, RZ, 0xfc, !PT ;  /* 0x00000040c0c01812 */ /* 0x000fc600078efcff */
[----:B------:R-:W4:Y:S01]  /*40530*/  LDL.LU R16, [R1+0x1710] ;  /* 0x0017100001107983 */ /* 0x000f220000300800 */
[----:B0-----:R-:W-:Y:S01]  /*40540*/  VIADD R8, R8, UR54 ;  /* 0x0000003608087c36 */ /* 0x001fe20008000000 */
[----:B------:R-:W-:-:S04]  /*40550*/  ISETP.LT.AND P1, PT, R5, UR59, !P0 ;  /* 0x0000003b05007c0c */ /* 0x000fc8000c721270 */
[----:B------:R0:W-:Y:S01]  /*40560*/  STL [R1+0xc5c], R8 ;  /* 0x000c5c0801007387 */ /* 0x0001e20000100800 */
[----:B------:R-:W-:-:S03]  /*40570*/  LOP3.LUT R192, R192, 0xffffffdf, RZ, 0xc0, !PT ;  /* 0xffffffdfc0c07812 */ /* 0x000fc600078ec0ff */
[----:B------:R-:W4:Y:S01]  /*40580*/  LDL.LU R15, [R1+0x170c] ;  /* 0x00170c00010f7983 */ /* 0x000f220000300800 */
[----:B0-----:R-:W-:Y:S01]  /*40590*/  VIADD R8, R8, UR53 ;  /* 0x0000003508087c36 */ /* 0x001fe20008000000 */
[----:B------:R-:W-:-:S04]  /*405a0*/  @P2 LOP3.LUT R192, R192, 0x20, RZ, 0xfc, !PT ;  /* 0x00000020c0c02812 */ /* 0x000fc800078efcff */
[----:B------:R0:W-:Y:S01]  /*405b0*/  STL [R1+0xc54], R8 ;  /* 0x000c540801007387 */ /* 0x0001e20000100800 */
[----:B------:R-:W-:-:S03]  /*405c0*/  LOP3.LUT R192, R192, 0xffffffef, RZ, 0xc0, !PT ;  /* 0xffffffefc0c07812 */ /* 0x000fc600078ec0ff */
[----:B------:R-:W4:Y:S01]  /*405d0*/  LDL.LU R14, [R1+0x1708] ;  /* 0x00170800010e7983 */ /* 0x000f220000300800 */
[----:B0-----:R-:W-:Y:S01]  /*405e0*/  VIADD R8, R8, UR52 ;  /* 0x0000003408087c36 */ /* 0x001fe20008000000 */
[----:B------:R-:W-:-:S04]  /*405f0*/  ISETP.GE.AND P0, PT, R252, UR33, PT ;  /* 0x00000021fc007c0c */ /* 0x000fc8000bf06270 */
[----:B------:R0:W-:Y:S01]  /*40600*/  STL [R1+0xc4c], R8 ;  /* 0x000c4c0801007387 */ /* 0x0001e20000100800 */
[----:B------:R-:W-:Y:S02]  /*40610*/  @P1 LOP3.LUT R192, R192, 0x10, RZ, 0xfc, !PT ;  /* 0x00000010c0c01812 */ /* 0x000fe400078efcff */
[----:B------:R-:W-:Y:S01]  /*40620*/  ISETP.LT.AND P1, PT, R6, UR44, !P0 ;  /* 0x0000002c06007c0c */ /* 0x000fe2000c721270 */
[----:B------:R-:W4:Y:S01]  /*40630*/  LDL.LU R13, [R1+0x1704] ;  /* 0x00170400010d7983 */ /* 0x000f220000300800 */
[----:B0-----:R-:W-:Y:S01]  /*40640*/  VIADD R8, R8, UR15 ;  /* 0x0000000f08087c36 */ /* 0x001fe20008000000 */
[----:B------:R-:W-:-:S04]  /*40650*/  R2UR UR16, R12 ;  /* 0x000000000c1072ca */ /* 0x000fc800000e0000 */
[----:B------:R0:W-:Y:S01]  /*40660*/  STL [R1+0xc3c], R8 ;  /* 0x000c3c0801007387 */ /* 0x0001e20000100800 */
[----:B------:R-:W-:Y:S02]  /*40670*/  ISETP.LT.AND P0, PT, R5, UR58, !P0 ;  /* 0x0000003a05007c0c */ /* 0x000fe4000c701270 */
[----:B------:R-:W-:Y:S01]  /*40680*/  LOP3.LUT R192, R192, 0xfffffffb, RZ, 0xc0, !PT ;  /* 0xfffffffbc0c07812 */ /* 0x000fe200078ec0ff */
[----:B------:R-:W4:Y:S04]  /*40690*/  LDL.LU R12, [R1+0x1700] ;  /* 0x00170000010c7983 */ /* 0x000f280000300800 */
[----:B------:R-:W4:Y:S01]  /*406a0*/  LDL.LU R11, [R1+0x16fc] ;  /* 0x0016fc00010b7983 */ /* 0x000f220000300800 */
[----:B0-----:R-:W-:Y:S01]  /*406b0*/  VIADD R8, R8, UR14 ;  /* 0x0000000e08087c36 */ /* 0x001fe20008000000 */
[----:B------:R-:W-:-:S04]  /*406c0*/  LOP3.LUT R192, R192, 0xfffffff7, RZ, 0xc0, !PT ;  /* 0xfffffff7c0c07812 */ /* 0x000fc800078ec0ff */
[----:B------:R0:W-:Y:S01]  /*406d0*/  STL [R1+0xc30], R8 ;  /* 0x000c300801007387 */ /* 0x0001e20000100800 */
[----:B------:R-:W-:-:S03]  /*406e0*/  @P1 LOP3.LUT R192, R192, 0x8, RZ, 0xfc, !PT ;  /* 0x00000008c0c01812 */ /* 0x000fc600078efcff */
[----:B------:R-:W4:Y:S01]  /*406f0*/  LDL.LU R10, [R1+0x16f8] ;  /* 0x0016f800010a7983 */ /* 0x000f220000300800 */
[----:B0-----:R-:W-:-:S05]  /*40700*/  VIADD R8, R8, UR13 ;  /* 0x0000000d08087c36 */ /* 0x001fca0008000000 */
[----:B------:R0:W-:Y:S01]  /*40710*/  STL [R1+0xc20], R8 ;  /* 0x000c200801007387 */ /* 0x0001e20000100800 */
[----:B------:R-:W-:Y:S02]  /*40720*/  @P0 LOP3.LUT R192, R192, 0x4, RZ, 0xfc, !PT ;  /* 0x00000004c0c00812 */ /* 0x000fe400078efcff */
[----:B------:R-:W-:Y:S01]  /*40730*/  ISETP.GE.AND P0, PT, R195, UR35, PT ;  /* 0x00000023c3007c0c */ /* 0x000fe2000bf06270 */
[----:B------:R-:W4:Y:S01]  /*40740*/  LDL.LU R9, [R1+0x16f4] ;  /* 0x0016f40001097983 */ /* 0x000f220000300800 */
[----:B0-----:R-:W-:Y:S02]  /*40750*/  VIADD R8, R8, UR12 ;  /* 0x0000000c08087c36 */ /* 0x001fe40008000000 */
[----:B------:R-:W-:-:S03]  /*40760*/  ISETP.LT.AND P1, PT, R6, UR46, !P0 ;  /* 0x0000002e06007c0c */ /* 0x000fc6000c721270 */
[----:B------:R0:W-:Y:S02]  /*40770*/  STL [R1+0xc18], R8 ;  /* 0x000c180801007387 */ /* 0x0001e40000100800 */
[----:B0-----:R-:W-:-:S04]  /*40780*/  VIADD R8, R8, UR11 ;  /* 0x0000000b08087c36 */ /* 0x001fc80008000000 */
[----:B------:R-:W-:Y:S01]  /*40790*/  VIADD R252, R8, UR10 ;  /* 0x0000000a08fc7c36 */ /* 0x000fe20008000000 */
[----:B------:R0:W-:Y:S01]  /*407a0*/  STL [R1+0xc08], R8 ;  /* 0x000c080801007387 */ /* 0x0001e20000100800 */
[----:B------:R-:W-:-:S03]  /*407b0*/  LOP3.LUT R192, R192, 0xfffffffd, RZ, 0xc0, !PT ;  /* 0xfffffffdc0c07812 */ /* 0x000fc600078ec0ff */
[----:B0-----:R-:W4:Y:S04]  /*407c0*/  LDL.LU R8, [R1+0x16f0] ;  /* 0x0016f00001087983 */ /* 0x001f280000300800 */
[----:B------:R0:W-:Y:S01]  /*407d0*/  STL [R1+0xaec], R252 ;  /* 0x000aecfc01007387 */ /* 0x0001e20000100800 */
[----:B------:R-:W-:Y:S02]  /*407e0*/  @P1 LOP3.LUT R192, R192, 0x2, RZ, 0xfc, !PT ;  /* 0x00000002c0c01812 */ /* 0x000fe400078efcff */
[----:B------:R-:W-:Y:S01]  /*407f0*/  ISETP.GE.AND P1, PT, R194, UR37, PT ;  /* 0x00000025c2007c0c */ /* 0x000fe2000bf26270 */
[----:B0-----:R-:W-:-:S04]  /*40800*/  VIADD R252, R252, UR7 ;  /* 0x00000007fcfc7c36 */ /* 0x001fc80008000000 */
[----:B------:R-:W-:Y:S01]  /*40810*/  VIADD R195, R252, UR6 ;  /* 0x00000006fcc37c36 */ /* 0x000fe20008000000 */
[----:B------:R-:W-:Y:S03]  /*40820*/  STL [R1+0xadc], R252 ;  /* 0x000adcfc01007387 */ /* 0x000fe60000100800 */
[----:B------:R-:W-:Y:S01]  /*40830*/  VIADD R194, R195, UR5 ;  /* 0x00000005c3c27c36 */ /* 0x000fe20008000000 */
[----:B------:R-:W-:Y:S04]  /*40840*/  STL [R1+0xad4], R195 ;  /* 0x000ad4c301007387 */ /* 0x000fe80000100800 */
[----:B------:R0:W-:Y:S01]  /*40850*/  STL [R1+0x110c], R194 ;  /* 0x00110cc201007387 */ /* 0x0001e20000100800 */
[----:B------:R-:W-:-:S02]  /*40860*/  ISETP.LT.AND P0, PT, R5, UR57, !P0 ;  /* 0x0000003905007c0c */ /* 0x000fc4000c701270 */
[----:B------:R-:W-:Y:S02]  /*40870*/  LOP3.LUT R192, R192, 0xfffffffe, RZ, 0xc0, !PT ;  /* 0xfffffffec0c07812 */ /* 0x000fe400078ec0ff */
[----:B------:R-:W-:Y:S02]  /*40880*/  ISETP.GE.AND P3, PT, R193, UR39, PT ;  /* 0x00000027c1007c0c */ /* 0x000fe4000bf66270 */
[----:B------:R-:W-:Y:S02]  /*40890*/  ISETP.GE.AND P4, PT, R2, UR41, PT ;  /* 0x0000002902007c0c */ /* 0x000fe4000bf86270 */
[----:B------:R-:W-:Y:S02]  /*408a0*/  ISETP.LT.AND P2, PT, R6, UR56, !P3 ;  /* 0x0000003806007c0c */ /* 0x000fe4000df41270 */
[----:B------:R-:W-:-:S03]  /*408b0*/  ISETP.LT.AND P3, PT, R5, UR55, !P3 ;  /* 0x0000003705007c0c */ /* 0x000fc6000df61270 */
[----:B------:R-:W-:Y:S02]  /*408c0*/  @P0 LOP3.LUT R192, R192, 0x1, RZ, 0xfc, !PT ;  /* 0x00000001c0c00812 */ /* 0x000fe400078efcff */
[----:B------:R-:W-:Y:S02]  /*408d0*/  ISETP.LT.AND P0, PT, R6, UR48, !P1 ;  /* 0x0000003006007c0c */ /* 0x000fe4000cf01270 */
[C---:B------:R-:W-:Y:S02]  /*408e0*/  ISETP.LT.AND P1, PT, R5.reuse, UR50, !P1 ;  /* 0x0000003205007c0c */ /* 0x040fe4000cf21270 */
[----:B------:R-:W-:Y:S01]  /*408f0*/  ISETP.GE.AND P5, PT, R5, UR16, PT ;  /* 0x0000001005007c0c */ /* 0x000fe2000bfa6270 */
[----:B0-----:R-:W0:Y:S01]  /*40900*/  S2R R194, SR_TID.X ;  /* 0x0000000000c27919 */ /* 0x001e220000002100 */
[----:B------:R-:W2:Y:S01]  /*40910*/  LDL R195, [R1+0x914] ;  /* 0x0009140001c37983 */ /* 0x000ea20000100800 */
[----:B------:R-:W-:Y:S01]  /*40920*/  BAR.SYNC.DEFER_BLOCKING 0x0 ;  /* 0x0000000000007b1d */ /* 0x000fe20000010000 */
[----:B------:R-:W-:-:S05]  /*40930*/  ISETP.LT.AND P5, PT, R4, UR51, !P5 ;  /* 0x0000003304007c0c */ /* 0x000fca000efa1270 */
[----:B------:R-:W-:Y:S01]  /*40940*/  ULDC UR5, c[0x0][0x228] ;  /* 0x00008a0000057ab9 */ /* 0x000fe20000000800 */
[----:B------:R-:W-:Y:S01]  /*40950*/  ULDC UR6, c[0x0][0x22c] ;  /* 0x00008b0000067ab9 */ /* 0x000fe20000000800 */
[----:B------:R1:W-:Y:S04]  /*40960*/  STL [R1+0x1774], R192 ;  /* 0x001774c001007387 */ /* 0x0003e80000100800 */
[----:B------:R-:W-:Y:S04]  /*40970*/  STL [R1+0x1770], R193 ;  /* 0x001770c101007387 */ /* 0x000fe80000100800 */
[----:B------:R-:W-:Y:S04]  /*40980*/  STL [R1+0x1768], R191 ;  /* 0x001768bf01007387 */ /* 0x000fe80000100800 */
[----:B------:R-:W-:Y:S01]  /*40990*/  STL [R1+0x1760], R190 ;  /* 0x001760be01007387 */ /* 0x000fe20000100800 */
[----:B0-----:R-:W-:-:S03]  /*409a0*/  IMAD.SHL.U32 R252, R194, 0x10, RZ ;  /* 0x00000010c2fc7824 */ /* 0x001fc600078e00ff */
[----:B------:R-:W-:Y:S01]  /*409b0*/  STL [R1+0x1754], R189 ;  /* 0x001754bd01007387 */ /* 0x000fe20000100800 */
[C---:B------:R-:W-:Y:S02]  /*409c0*/  IMAD.SHL.U32 R2, R194.reuse, 0x80, RZ ;  /* 0x00000080c2027824 */ /* 0x040fe400078e00ff */
[----:B------:R-:W-:Y:S01]  /*409d0*/  IMAD.SHL.U32 R194, R194, 0x8, RZ ;  /* 0x00000008c2c27824 */ /* 0x000fe200078e00ff */
[----:B-1----:R-:W-:Y:S01]  /*409e0*/  LOP3.LUT R192, R252, 0xf0, RZ, 0xc0, !PT ;  /* 0x000000f0fcc07812 */ /* 0x002fe200078ec0ff */
[----:B------:R-:W-:Y:S01]  /*409f0*/  STL [R1+0x1750], R188 ;  /* 0x001750bc01007387 */ /* 0x000fe20000100800 */
[----:B------:R-:W-:Y:S02]  /*40a00*/  LOP3.LUT R2, R2, 0x800, RZ, 0xc0, !PT ;  /* 0x0000080002027812 */ /* 0x000fe400078ec0ff */
[----:B------:R-:W-:Y:S01]  /*40a10*/  LOP3.LUT R194, R194, 0x700, RZ, 0xc0, !PT ;  /* 0x00000700c2c27812 */ /* 0x000fe200078ec0ff */
[----:B------:R-:W0:Y:S01]  /*40a20*/  S2R R252, SR_TID.X ;  /* 0x0000000000fc7919 */ /* 0x000e220000002100 */
[----:B------:R-:W-:Y:S01]  /*40a30*/  IADD3 R2, R2, UR4, R192 ;  /* 0x0000000402027c10 */ /* 0x000fe2000fffe0c0 */
[----:B------:R-:W-:Y:S04]  /*40a40*/  STL [R1+0x1748], R59 ;  /* 0x0017483b01007387 */ /* 0x000fe80000100800 */
[----:B------:R-:W-:Y:S01]  /*40a50*/  IMAD.IADD R2, R2, 0x1, R194 ;  /* 0x0000000102027824 */ /* 0x000fe200078e02c2 */
[----:B------:R-:W-:Y:S04]  /*40a60*/  STL [R1+0x1740], R58 ;  /* 0x0017403a01007387 */ /* 0x000fe80000100800 */
[----:B------:R-:W-:Y:S04]  /*40a70*/  STSM.16.M88.4 [R2], R156 ;  /* 0x0000009c02007844 */ /* 0x000fe80000000200 */
[----:B------:R-:W-:Y:S04]  /*40a80*/  STL [R1+0x1738], R57 ;  /* 0x0017383901007387 */ /* 0x000fe80000100800 */
[----:B------:R-:W-:Y:S04]  /*40a90*/  STL [R1+0x1730], R56 ;  /* 0x0017303801007387 */ /* 0x000fe80000100800 */
[----:B------:R-:W-:Y:S04]  /*40aa0*/  STL [R1+0x1728], R55 ;  /* 0x0017283701007387 */ /* 0x000fe80000100800 */
[----:B------:R-:W-:Y:S01]  /*40ab0*/  STL [R1+0x1720], R54 ;  /* 0x0017203601007387 */ /* 0x000fe20000100800 */
[----:B0-----:R-:W-:-:S03]  /*40ac0*/  LOP3.LUT R252, R252, 0xff, RZ, 0xc0, !PT ;  /* 0x000000fffcfc7812 */ /* 0x001fc600078ec0ff */
[----:B------:R-:W-:Y:S01]  /*40ad0*/  STL [R1+0x171c], R53 ;  /* 0x00171c3501007387 */ /* 0x000fe20000100800 */
[----:B------:R-:W-:-:S03]  /*40ae0*/  LEA R252, R252, UR4, 0x4 ;  /* 0x00000004fcfc7c11 */ /* 0x000fc6000f8e20ff */
[----:B------:R-:W-:Y:S01]  /*40af0*/  STL [R1+0x1714], R52 ;  /* 0x0017143401007387 */ /* 0x000fe20000100800 */
[----:B------:R-:W-:-:S03]  /*40b00*/  ULDC UR4, c[0x0][0x228] ;  /* 0x00008a0000047ab9 */ /* 0x000fc60000000800 */
[----:B------:R-:W-:Y:S04]  /*40b10*/  STL [R1+0x1710], R51 ;  /* 0x0017103301007387 */ /* 0x000fe80000100800 */
[----:B------:R-:W-:Y:S04]  /*40b20*/  STL [R1+0x170c], R7 ;  /* 0x00170c0701007387 */ /* 0x000fe80000100800 */
[----:B------:R-:W-:Y:S04]  /*40b30*/  STL [R1+0x1708], R50 ;  /* 0x0017083201007387 */ /* 0x000fe80000100800 */
[----:B------:R-:W-:Y:S04]  /*40b40*/  STL [R1+0x1700], R0 ;  /* 0x0017000001007387 */ /* 0x000fe80000100800 */
[----:B------:R-:W-:Y:S04]  /*40b50*/  STL [R1+0x16fc], R49 ;  /* 0x0016fc3101007387 */ /* 0x000fe80000100800 */
[----:B------:R-:W-:Y:S01]  /*40b60*/  STL [R1+0x16f8], R48 ;  /* 0x0016f83001007387 */ /* 0x000fe20000100800 */
[----:B------:R-:W-:Y:S06]  /*40b70*/  BAR.SYNC.DEFER_BLOCKING 0x0 ;  /* 0x0000000000007b1d */ /* 0x000fec0000010000 */
[----:B------:R-:W-:Y:S04]  /*40b80*/  STL [R1+0x16f0], R3 ;  /* 0x0016f00301007387 */ /* 0x000fe80000100800 */
[----:B------:R-:W0:Y:S01]  /*40b90*/  LDS.128 R48, [R252] ;  /* 0x00000000fc307984 */ /* 0x000e220000000c00 */
[----:B------:R-:W-:Y:S06]  /*40ba0*/  BAR.SYNC.DEFER_BLOCKING 0x0 ;  /* 0x0000000000007b1d */ /* 0x000fec0000010000 */
[----:B------:R-:W-:Y:S04]  /*40bb0*/  STSM.16.M88.4 [R2], R148 ;  /* 0x0000009402007844 */ /* 0x000fe80000000200 */
[----:B0-----:R-:W-:Y:S01]  /*40bc0*/  STL [R1+0x4c0], R48 ;  /* 0x0004c03001007387 */ /* 0x001fe20000100800 */
[----:B------:R-:W-:-:S03]  /*40bd0*/  IMAD.MOV.U32 R193, RZ, RZ, R49 ;  /* 0x000000ffffc17224 */ /* 0x000fc600078e0031 */
[----:B------:R-:W-:Y:S01]  /*40be0*/  STL.64 [R1+0x4c8], R50 ;  /* 0x0004c83201007387 */ /* 0x000fe20000100a00 */
[----:B------:R-:W-:Y:S06]  /*40bf0*/  BAR.SYNC.DEFER_BLOCKING 0x0 ;  /* 0x0000000000007b1d */ /* 0x000fec0000010000 */
[----:B------:R-:W0:Y:S02]  /*40c00*/  LDS.128 R48, [R252] ;  /* 0x00000000fc307984 */ /* 0x000e240000000c00 */
        /* <DEDUP_REMOVED lines=8> */
[----:B------:R-:W-:Y:S01]  /*40c90*/  STSM.16.M88.4 [R2], R132 ;  /* 0x0000008402007844 */ /* 0x000fe20000000200 */
[----:B--2---:R-:W-:-:S03]  /*40ca0*/  IMAD.WIDE R194, R195, 0x2, R66 ;  /* 0x00000002c3c27825 */ /* 0x004fc600078e0242 */
[----:B0-----:R-:W-:Y:S04]  /*40cb0*/  STL.64 [R1+0x4a0], R48 ;  /* 0x0004a03001007387 */ /* 0x001fe80000100a00 */
[----:B------:R-:W-:Y:S01]  /*40cc0*/  STL.64 [R1+0x4a8], R50 ;  /* 0x0004a83201007387 */ /* 0x000fe20000100a00 */
[----:B------:R-:W-:Y:S06]  /*40cd0*/  BAR.SYNC.DEFER_BLOCKING 0x0 ;  /* 0x0000000000007b1d */ /* 0x000fec0000010000 */
[----:B------:R-:W0:Y:S02]  /*40ce0*/  LDS.128 R48, [R252] ;  /* 0x00000000fc307984 */ /* 0x000e240000000c00 */
[----:B------:R-:W-:Y:S06]  /*40cf0*/  BAR.SYNC.DEFER_BLOCKING 0x0 ;  /* 0x0000000000007b1d */ /* 0x000fec0000010000 */
[----:B------:R-:W-:Y:S04]  /*40d00*/  STSM.16.M88.4 [R2], R124 ;  /* 0x0000007c02007844 */ /* 0x000fe80000000200 */
[----:B0-----:R-:W-:Y:S04]  /*40d10*/  STL.64 [R1+0x490], R48 ;  /* 0x0004903001007387 */ /* 0x001fe80000100a00 */
        /* <DEDUP_REMOVED lines=9> */
[----:B------:R-:W-:Y:S04]  /*40db0*/  STL [R1+0x176c], R191 ;  /* 0x00176cbf01007387 */ /* 0x000fe80000100800 */
[----:B------:R-:W0:Y:S01]  /*40dc0*/  LDS.128 R48, [R252] ;  /* 0x00000000fc307984 */ /* 0x000e220000000c00 */
[----:B------:R-:W-:Y:S06]  /*40dd0*/  BAR.SYNC.DEFER_BLOCKING 0x0 ;  /* 0x0000000000007b1d */ /* 0x000fec0000010000 */
[----:B------:R-:W-:Y:S04]  /*40de0*/  STSM.16.M88.4 [R2], R108 ;  /* 0x0000006c02007844 */ /* 0x000fe80000000200 */
[----:B0-----:R-:W-:Y:S04]  /*40df0*/  STL.64 [R1+0x470], R48 ;  /* 0x0004703001007387 */ /* 0x001fe80000100a00 */
[----:B------:R-:W-:Y:S01]  /*40e00*/  STL.64 [R1+0x478], R50 ;  /* 0x0004783201007387 */ /* 0x000fe20000100a00 */
[----:B------:R-:W-:Y:S06]  /*40e10*/  BAR.SYNC.DEFER_BLOCKING 0x0 ;  /* 0x0000000000007b1d */ /* 0x000fec0000010000 */
[----:B------:R-:W0:Y:S02]  /*40e20*/  LDS.128 R48, [R252] ;  /* 0x00000000fc307984 */ /* 0x000e240000000c00 */
[----:B------:R-:W-:Y:S06]  /*40e30*/  BAR.SYNC.DEFER_BLOCKING 0x0 ;  /* 0x0000000000007b1d */ /* 0x000fec0000010000 */
[----:B------:R-:W-:Y:S02]  /*40e40*/  STSM.16.M88.4 [R2], R100 ;  /* 0x0000006402007844 */ /* 0x000fe40000000200 */
[----:B------:R-:W-:Y:S06]  /*40e50*/  BAR.SYNC.DEFER_BLOCKING 0x0 ;  /* 0x0000000000007b1d */ /* 0x000fec0000010000 */
[----:B0-----:R-:W-:Y:S04]  /*40e60*/  STL.64 [R1+0x460], R48 ;  /* 0x0004603001007387 */ /* 0x001fe80000100a00 */
[----:B------:R-:W-:Y:S04]  /*40e70*/  STL.64 [R1+0x468], R50 ;  /* 0x0004683201007387 */ /* 0x000fe80000100a00 */
[----:B------:R-:W0:Y:S01]  /*40e80*/  LDS.128 R48, [R252] ;  /* 0x00000000fc307984 */ /* 0x000e220000000c00 */
        /* <DEDUP_REMOVED lines=9> */
[----:B0-----:R-:W-:Y:S01]  /*40f20*/  STL [R1+0x440], R48 ;  /* 0x0004403001007387 */ /* 0x001fe20000100800 */
[----:B------:R-:W-:-:S03]  /*40f30*/  IMAD.MOV.U32 R190, RZ, RZ, R49 ;  /* 0x000000ffffbe7224 */ /* 0x000fc600078e0031 */
[----:B------:R-:W-:Y:S04]  /*40f40*/  STL.64 [R1+0x448], R50 ;  /* 0x0004483201007387 */ /* 0x000fe80000100a00 */
[----:B------:R-:W-:Y:S04]  /*40f50*/  STL [R1+0x1764], R190 ;  /* 0x001764be01007387 */ /* 0x000fe80000100800 */
        /* <DEDUP_REMOVED lines=20> */
[----:B---3--:R-:W-:Y:S02]  /*410a0*/  STSM.16.M88.4 [R2], R68 ;  /* 0x0000004402007844 */ /* 0x008fe40000000200 */
[----:B------:R-:W-:Y:S06]  /*410b0*/  BAR.SYNC.DEFER_BLOCKING 0x0 ;  /* 0x0000000000007b1d */ /* 0x000fec0000010000 */
[----:B0-----:R-:W-:Y:S01]  /*410c0*/  STL [R1+0x400], R48 ;  /* 0x0004003001007387 */ /* 0x001fe20000100800 */
[----:B------:R-:W-:-:S03]  /*410d0*/  IMAD.MOV.U32 R189, RZ, RZ, R49 ;  /* 0x000000ffffbd7224 */ /* 0x000fc600078e0031 */
[----:B------:R-:W-:Y:S04]  /*410e0*/  STL.64 [R1+0x408], R50 ;  /* 0x0004083201007387 */ /* 0x000fe80000100a00 */
[----:B------:R-:W-:Y:S04]  /*410f0*/  STL [R1+0x1758], R189 ;  /* 0x001758bd01007387 */ /* 0x000fe80000100800 */
[----:B------:R-:W0:Y:S01]  /*41100*/  LDS.128 R48, [R252] ;  /* 0x00000000fc307984 */ /* 0x000e220000000c00 */
[----:B------:R-:W-:Y:S06]  /*41110*/  BAR.SYNC.DEFER_BLOCKING 0x0 ;  /* 0x0000000000007b1d */ /* 0x000fec0000010000 */
[----:B----4-:R-:W-:Y:S02]  /*41120*/  STSM.16.M88.4 [R2], R60 ;  /* 0x0000003c02007844 */ /* 0x010fe40000000200 */
        /* <DEDUP_REMOVED lines=18> */
[----:B------:R-:W-:Y:S01]  /*41250*/  BAR.SYNC.DEFER_BLOCKING 0x0 ;  /* 0x0000000000007b1d */ /* 0x000fe20000010000 */
[----:B0-----:R-:W-:-:S05]  /*41260*/  IMAD.MOV.U32 R188, RZ, RZ, R45 ;  /* 0x000000ffffbc7224 */ /* 0x001fca00078e002d */
[----:B------:R-:W-:Y:S04]  /*41270*/  STL [R1+0x3a0], R44 ;  /* 0x0003a02c01007387 */ /* 0x000fe80000100800 */
        /* <DEDUP_REMOVED lines=215> */
[----:B------:R-:W2:Y:S04]  /*41ff0*/  LDL.LU R156, [R1+0x330] ;  /* 0x00033000019c7983 */ /* 0x000ea80000300800 */
[----:B------:R-:W0:Y:S01]  /*42000*/  LDS.128 R8, [R252] ;  /* 0x00000000fc087984 */ /* 0x000e220000000c00 */
[----:B------:R-:W-:Y:S06]  /*42010*/  BAR.SYNC.DEFER_BLOCKING 0x0 ;  /* 0x0000000000007b1d */ /* 0x000fec0000010000 */
[----:B0-----:R-:W-:Y:S04]  /*42020*/  STL.64 [R1+0x150], R8 ;  /* 0x0001500801007387 */ /* 0x001fe80000100a00 */
[----:B------:R-:W-:Y:S04]  /*42030*/  STL.64 [R1+0x158], R10 ;  /* 0x0001580a01007387 */ /* 0x000fe80000100a00 */
[----:B------:R-:W2:Y:S04]  /*42040*/  LDL.LU R157, [R1+0x334] ;  /* 0x00033400019d7983 */ /* 0x000ea80000300800 */
[----:B------:R-:W2:Y:S04]  /*42050*/  LDL.LU R158, [R1+0x338] ;  /* 0x00033800019e7983 */ /* 0x000ea80000300800 */
[----:B------:R-:W2:Y:S04]  /*42060*/  LDL.LU R159, [R1+0x33c] ;  /* 0x00033c00019f7983 */ /* 0x000ea80000300800 */
[----:B------:R-:W-:Y:S01]  /*42070*/  STSM.16.M88.4 [R2], R236 ;  /* 0x000000ec02007844 */ /* 0x000fe20000000200 */
        /* <DEDUP_REMOVED lines=9> */
[----:B0-----:R-:W-:Y:S04]  /*42110*/  STL [R1+0x130], R8 ;  /* 0x0001300801007387 */ /* 0x001fe80000100800 */
[----:B------:R-:W-:Y:S04]  /*42120*/  STL.64 [R1+0x138], R10 ;  /* 0x0001380a01007387 */ /* 0x000fe80000100a00 */
[----:B------:R-:W3:Y:S04]  /*42130*/  LDL.LU R124, [R1+0x360] ;  /* 0x00036000017c7983 */ /* 0x000ee80000300800 */
[----:B------:R-:W3:Y:S04]  /*42140*/  LDL.LU R125, [R1+0x364] ;  /* 0x00036400017d7983 */ /* 0x000ee80000300800 */
[----:B------:R-:W3:Y:S04]  /*42150*/  LDL.LU R126, [R1+0x368] ;  /* 0x00036800017e7983 */ /* 0x000ee80000300800 */
[----:B------:R-:W3:Y:S04]  /*42160*/  LDL.LU R127, [R1+0x36c] ;  /* 0x00036c00017f7983 */ /* 0x000ee80000300800 */
[----:B------:R-:W-:Y:S01]  /*42170*/  STSM.16.M88.4 [R2], R244 ;  /* 0x000000f402007844 */ /* 0x000fe20000000200 */
[----:B------:R-:W-:Y:S06]  /*42180*/  BAR.SYNC.DEFER_BLOCKING 0x0 ;  /* 0x0000000000007b1d */ /* 0x000fec0000010000 */
[----:B------:R-:W4:Y:S04]  /*42190*/  LDL.LU R132, [R1+0x390] ;  /* 0x0003900001847983 */ /* 0x000f280000300800 */
[----:B------:R-:W4:Y:S04]  /*421a0*/  LDL.LU R133, [R1+0x394] ;  /* 0x0003940001857983 */ /* 0x000f280000300800 */
[----:B------:R-:W4:Y:S04]  /*421b0*/  LDL.LU R134, [R1+0x398] ;  /* 0x0003980001867983 */ /* 0x000f280000300800 */
[----:B------:R-:W4:Y:S01]  /*421c0*/  LDL.LU R135, [R1+0x39c] ;  /* 0x00039c0001877983 */ /* 0x000f220000300800 */
[----:B------:R-:W-:-:S03]  /*421d0*/  IMAD.MOV.U32 R51, RZ, RZ, R9 ;  /* 0x000000ffff337224 */ /* 0x000fc600078e0009 */
[----:B------:R-:W0:Y:S01]  /*421e0*/  LDS.128 R8, [R252] ;  /* 0x00000000fc087984 */ /* 0x000e220000000c00 */
[----:B------:R-:W-:Y:S06]  /*421f0*/  BAR.SYNC.DEFER_BLOCKING 0x0 ;  /* 0x0000000000007b1d */ /* 0x000fec0000010000 */
[----:B------:R-:W4:Y:S04]  /*42200*/  LDL.LU R148, [R1+0x3c0] ;  /* 0x0003c00001947983 */ /* 0x000f280000300800 */
[----:B------:R-:W4:Y:S04]  /*42210*/  LDL.LU R149, [R1+0x3c4] ;  /* 0x0003c40001957983 */ /* 0x000f280000300800 */
[----:B------:R-:W4:Y:S04]  /*42220*/  LDL.LU R150, [R1+0x3c8] ;  /* 0x0003c80001967983 */ /* 0x000f280000300800 */
[----:B------:R-:W4:Y:S04]  /*42230*/  LDL.LU R151, [R1+0x3cc] ;  /* 0x0003cc0001977983 */ /* 0x000f280000300800 */
[----:B------:R-:W-:Y:S01]  /*42240*/  STSM.16.M88.4 [R2], R248 ;  /* 0x000000f802007844 */ /* 0x000fe20000000200 */
[----:B------:R-:W-:Y:S06]  /*42250*/  BAR.SYNC.DEFER_BLOCKING 0x0 ;  /* 0x0000000000007b1d */ /* 0x000fec0000010000 */
[----:B0-----:R-:W-:Y:S04]  /*42260*/  STL.64 [R1+0x120], R8 ;  /* 0x0001200801007387 */ /* 0x001fe80000100a00 */
[----:B------:R-:W-:Y:S04]  /*42270*/  STL.64 [R1+0x128], R10 ;  /* 0x0001280a01007387 */ /* 0x000fe80000100a00 */
[----:B------:R-:W0:Y:S01]  /*42280*/  LDS.128 R8, [R252] ;  /* 0x00000000fc087984 */ /* 0x000e220000000c00 */
[----:B------:R-:W-:Y:S06]  /*42290*/  BAR.SYNC.DEFER_BLOCKING 0x0 ;  /* 0x0000000000007b1d */ /* 0x000fec0000010000 */
[----:B0-----:R-:W-:Y:S04]  /*422a0*/  STL [R1+0x110], R8 ;  /* 0x0001100801007387 */ /* 0x001fe80000100800 */
[----:B--2---:R-:W-:Y:S01]  /*422b0*/  STSM.16.M88.4 [R2], R156 ;  /* 0x0000009c02007844 */ /* 0x004fe20000000200 */
[----:B------:R-:W-:-:S03]  /*422c0*/  IMAD.MOV.U32 R7, RZ, RZ, R9 ;  /* 0x000000ffff077224 */ /* 0x000fc600078e0009 */
[----:B------:R-:W-:Y:S01]  /*422d0*/  STL.64 [R1+0x118], R10 ;  /* 0x0001180a01007387 */ /* 0x000fe20000100a00 */
[----:B------:R-:W-:Y:S06]  /*422e0*/  BAR.SYNC.DEFER_BLOCKING 0x0 ;  /* 0x0000000000007b1d */ /* 0x000fec0000010000 */
        /* <DEDUP_REMOVED lines=8> */
[----:B------:R-:W2:Y:S04]  /*42370*/  LDL.LU R156, [R1+0x5f0] ;  /* 0x0005f000019c7983 */ /* 0x000ea80000300800 */
[----:B------:R-:W2:Y:S04]  /*42380*/  LDL.LU R157, [R1+0x5f4] ;  /* 0x0005f400019d7983 */ /* 0x000ea80000300800 */
[----:B------:R-:W2:Y:S04]  /*42390*/  LDL.LU R158, [R1+0x5f8] ;  /* 0x0005f800019e7983 */ /* 0x000ea80000300800 */
[----:B------:R-:W2:Y:S04]  /*423a0*/  LDL.LU R159, [R1+0x5fc] ;  /* 0x0005fc00019f7983 */ /* 0x000ea80000300800 */
[----:B---3--:R-:W-:Y:S01]  /*423b0*/  STSM.16.M88.4 [R2], R124 ;  /* 0x0000007c02007844 */ /* 0x008fe20000000200 */
[----:B------:R-:W-:Y:S06]  /*423c0*/  BAR.SYNC.DEFER_BLOCKING 0x0 ;  /* 0x0000000000007b1d */ /* 0x000fec0000010000 */
[----:B------:R-:W0:Y:S02]  /*423d0*/  LDS.128 R8, [R252] ;  /* 0x00000000fc087984 */ /* 0x000e240000000c00 */
[----:B------:R-:W-:Y:S06]  /*423e0*/  BAR.SYNC.DEFER_BLOCKING 0x0 ;  /* 0x0000000000007b1d */ /* 0x000fec0000010000 */
[----:B----4-:R-:W-:Y:S04]  /*423f0*/  STSM.16.M88.4 [R2], R132 ;  /* 0x0000008402007844 */ /* 0x010fe80000000200 */
[----:B0-----:R-:W-:Y:S04]  /*42400*/  STL.64 [R1+0xf0], R8 ;  /* 0x0000f00801007387 */ /* 0x001fe80000100a00 */
[----:B------:R-:W-:Y:S01]  /*42410*/  STL.64 [R1+0xf8], R10 ;  /* 0x0000f80a01007387 */ /* 0x000fe20000100a00 */
[----:B------:R-:W-:Y:S06]  /*42420*/  BAR.SYNC.DEFER_BLOCKING 0x0 ;  /* 0x0000000000007b1d */ /* 0x000fec0000010000 */
[----:B------:R-:W0:Y:S02]  /*42430*/  LDS.128 R8, [R252] ;  /* 0x00000000fc087984 */ /* 0x000e240000000c00 */
[----:B------:R-:W-:Y:S06]  /*42440*/  BAR.SYNC.DEFER_BLOCKING 0x0 ;  /* 0x0000000000007b1d */ /* 0x000fec0000010000 */
[----:B0-----:R-:W-:Y:S04]  /*42450*/  STL.64 [R1+0xe0], R8 ;  /* 0x0000e00801007387 */ /* 0x001fe80000100a00 */
[----:B------:R-:W-:Y:S04]  /*42460*/  STL.64 [R1+0xe8], R10 ;  /* 0x0000e80a01007387 */ /* 0x000fe80000100a00 */
[----:B------:R-:W3:Y:S04]  /*42470*/  LDL.LU R124, [R1+0x600] ;  /* 0x00060000017c7983 */ /* 0x000ee80000300800 */
[----:B------:R-:W3:Y:S04]  /*42480*/  LDL.LU R125, [R1+0x604] ;  /* 0x00060400017d7983 */ /* 0x000ee80000300800 */
[----:B------:R-:W3:Y:S04]  /*42490*/  LDL.LU R126, [R1+0x608] ;  /* 0x00060800017e7983 */ /* 0x000ee80000300800 */
[----:B------:R-:W3:Y:S04]  /*424a0*/  LDL.LU R127, [R1+0x60c] ;  /* 0x00060c00017f7983 */ /* 0x000ee80000300800 */
[----:B------:R0:W-:Y:S01]  /*424b0*/  STSM.16.M88.4 [R2], R148 ;  /* 0x0000009402007844 */ /* 0x0001e20000000200 */
[----:B------:R-:W-:Y:S06]  /*424c0*/  BAR.SYNC.DEFER_BLOCKING 0x0 ;  /* 0x0000000000007b1d */ /* 0x000fec0000010000 */
[----:B------:R-:W4:Y:S04]  /*424d0*/  LDL.LU R132, [R1+0x610] ;  /* 0x0006100001847983 */ /* 0x000f280000300800 */
[----:B------:R-:W4:Y:S04]  /*424e0*/  LDL.LU R133, [R1+0x614] ;  /* 0x0006140001857983 */ /* 0x000f280000300800 */
[----:B------:R-:W4:Y:S04]  /*424f0*/  LDL.LU R134, [R1+0x618] ;  /* 0x0006180001867983 */ /* 0x000f280000300800 */
[----:B------:R-:W4:Y:S04]  /*42500*/  LDL.LU R135, [R1+0x61c] ;  /* 0x00061c0001877983 */ /* 0x000f280000300800 */
[----:B------:R-:W1:Y:S01]  /*42510*/  LDS.128 R8, [R252] ;  /* 0x00000000fc087984 */ /* 0x000e620000000c00 */
[----:B------:R-:W-:Y:S06]  /*42520*/  BAR.SYNC.DEFER_BLOCKING 0x0 ;  /* 0x0000000000007b1d */ /* 0x000fec0000010000 */
[----:B0-----:R-:W4:Y:S04]  /*42530*/  LDL.LU R148, [R1+0x620] ;  /* 0x0006200001947983 */ /* 0x001f280000300800 */
[----:B------:R-:W4:Y:S04]  /*42540*/  LDL.LU R149, [R1+0x624] ;  /* 0x0006240001957983 */ /* 0x000f280000300800 */
[----:B------:R-:W4:Y:S04]  /*42550*/  LDL.LU R150, [R1+0x628] ;  /* 0x0006280001967983 */ /* 0x000f280000300800 */
[----:B------:R-:W4:Y:S04]  /*42560*/  LDL.LU R151, [R1+0x62c] ;  /* 0x00062c0001977983 */ /* 0x000f280000300800 */
[----:B--2---:R-:W-:Y:S01]  /*42570*/  STSM.16.M88.4 [R2], R140 ;  /* 0x0000008c02007844 */ /* 0x004fe20000000200 */
[----:B-1----:R-:W-:-:S03]  /*42580*/  IMAD.MOV.U32 R50, RZ, RZ, R9 ;  /* 0x000000ffff327224 */ /* 0x002fc600078e0009 */
[----:B------:R-:W-:Y:S04]  /*42590*/  STL [R1+0xd0], R8 ;  /* 0x0000d00801007387 */ /* 0x000fe80000100800 */
[----:B------:R-:W-:Y:S01]  /*425a0*/  STL.64 [R1+0xd8], R10 ;  /* 0x0000d80a01007387 */ /* 0x000fe20000100a00 */
[----:B------:R-:W-:Y:S06]  /*425b0*/  BAR.SYNC.DEFER_BLOCKING 0x0 ;  /* 0x0000000000007b1d */ /* 0x000fec0000010000 */
[----:B------:R-:W0:Y:S02]  /*425c0*/  LDS.128 R8, [R252] ;  /* 0x00000000fc087984 */ /* 0x000e240000000c00 */
[----:B------:R-:W-:Y:S06]  /*425d0*/  BAR.SYNC.DEFER_BLOCKING 0x0 ;  /* 0x0000000000007b1d */ /* 0x000fec0000010000 */
[----:B0-----:R-:W-:Y:S04]  /*425e0*/  STL.64 [R1+0xc0], R8 ;  /* 0x0000c00801007387 */ /* 0x001fe80000100a00 */
[----:B------:R-:W-:Y:S04]  /*425f0*/  STL.64 [R1+0xc8], R10 ;  /* 0x0000c80a01007387 */ /* 0x000fe80000100a00 */
[----:B------:R-:W2:Y:S04]  /*42600*/  LDL.LU R140, [R1+0x630] ;  /* 0x00063000018c7983 */ /* 0x000ea80000300800 */
[----:B------:R-:W2:Y:S04]  /*42610*/  LDL.LU R141, [R1+0x634] ;  /* 0x00063400018d7983 */ /* 0x000ea80000300800 */
[----:B------:R-:W2:Y:S04]  /*42620*/  LDL.LU R142, [R1+0x638] ;  /* 0x00063800018e7983 */ /* 0x000ea80000300800 */
[----:B------:R-:W2:Y:S04]  /*42630*/  LDL.LU R143, [R1+0x63c] ;  /* 0x00063c00018f7983 */ /* 0x000ea80000300800 */
[----:B------:R-:W-:Y:S01]  /*42640*/  STSM.16.M88.4 [R2], R156 ;  /* 0x0000009c02007844 */ /* 0x000fe20000000200 */
[----:B------:R-:W-:Y:S06]  /*42650*/  BAR.SYNC.DEFER_BLOCKING 0x0 ;  /* 0x0000000000007b1d */ /* 0x000fec0000010000 */
[----:B------:R-:W0:Y:S02]  /*42660*/  LDS.128 R8, [R252] ;  /* 0x00000000fc087984 */ /* 0x000e240000000c00 */
[----:B------:R-:W-:Y:S06]  /*42670*/  BAR.SYNC.DEFER_BLOCKING 0x0 ;  /* 0x0000000000007b1d */ /* 0x000fec0000010000 */
[----:B0-----:R-:W-:Y:S01]  /*42680*/  STL [R1+0xb0], R8 ;  /* 0x0000b00801007387 */ /* 0x001fe20000100800 */
[----:B------:R-:W-:-:S02]  /*42690*/  IMAD.MOV.U32 R0, RZ, RZ, R9 ;  /* 0x000000ffff007224 */ /* 0x000fc400078e0009 */
[----:B------:R-:W-:Y:S01]  /*426a0*/  IMAD.MOV.U32 R49, RZ, RZ, R10 ;  /* 0x000000ffff317224 */ /* 0x000fe200078e000a */
[----:B------:R-:W-:Y:S04]  /*426b0*/  STL [R1+0xbc], R11 ;  /* 0x0000bc0b01007387 */ /* 0x000fe80000100800 */
        /* <DEDUP_REMOVED lines=9> */
[----:B------:R1:W-:Y:S04]  /*42750*/  STL [R1+0x1704], R49 ;  /* 0x0017043101007387 */ /* 0x0003e80000100800 */
[----:B0-----:R-:W-:Y:S01]  /*42760*/  STL [R1+0xa4], R9 ;  /* 0x0000a40901007387 */ /* 0x001fe20000100800 */
[----:B-1----:R-:W-:-:S03]  /*42770*/  IMAD.MOV.U32 R49, RZ, RZ, R8 ;  /* 0x000000ffff317224 */ /* 0x002fc600078e0008 */
[----:B------:R-:W-:Y:S01]  /*42780*/  STL.64 [R1+0xa8], R10 ;  /* 0x0000a80a01007387 */ /* 0x000fe20000100a00 */
[----:B------:R-:W-:Y:S06]  /*42790*/  BAR.SYNC.DEFER_BLOCKING 0x0 ;  /* 0x0000000000007b1d */ /* 0x000fec0000010000 */
[----:B------:R-:W0:Y:S02]  /*427a0*/  LDS.128 R8, [R252] ;  /* 0x00000000fc087984 */ /* 0x000e240000000c00 */
[----:B------:R-:W-:Y:S06]  /*427b0*/  BAR.SYNC.DEFER_BLOCKING 0x0 ;  /* 0x0000000000007b1d */ /* 0x000fec0000010000 */
[----:B------:R1:W-:Y:S04]  /*427c0*/  STSM.16.M88.4 [R2], R148 ;  /* 0x0000009402007844 */ /* 0x0003e80000000200 */
[----:B0-----:R-:W-:Y:S04]  /*427d0*/  STL.64 [R1+0x90], R8 ;  /* 0x0000900801007387 */ /* 0x001fe80000100a00 */
[----:B------:R-:W-:Y:S01]  /*427e0*/  STL.64 [R1+0x98], R10 ;  /* 0x0000980a01007387 */ /* 0x000fe20000100a00 */
[----:B------:R-:W-:Y:S06]  /*427f0*/  BAR.SYNC.DEFER_BLOCKING 0x0 ;  /* 0x0000000000007b1d */ /* 0x000fec0000010000 */
[----:B------:R-:W3:Y:S04]  /*42800*/  LDL.LU R116, [R1+0x650] ;  /* 0x0006500001747983 */ /* 0x000ee80000300800 */
[----:B------:R-:W3:Y:S04]  /*42810*/  LDL.LU R117, [R1+0x654] ;  /* 0x0006540001757983 */ /* 0x000ee80000300800 */
[----:B------:R-:W3:Y:S04]  /*42820*/  LDL.LU R118, [R1+0x658] ;  /* 0x0006580001767983 */ /* 0x000ee80000300800 */
[----:B------:R-:W3:Y:S04]  /*42830*/  LDL.LU R119, [R1+0x65c] ;  /* 0x00065c0001777983 */ /* 0x000ee80000300800 */
[----:B------:R-:W0:Y:S01]  /*42840*/  LDS.128 R8, [R252] ;  /* 0x00000000fc087984 */ /* 0x000e220000000c00 */
[----:B------:R-:W-:Y:S06]  /*42850*/  BAR.SYNC.DEFER_BLOCKING 0x0 ;  /* 0x0000000000007b1d */ /* 0x000fec0000010000 */
[----:B-1----:R-:W4:Y:S04]  /*42860*/  LDL.LU R148, [R1+0x660] ;  /* 0x0006600001947983 */ /* 0x002f280000300800 */
[----:B--2---:R-:W-:Y:S04]  /*42870*/  STSM.16.M88.4 [R2], R140 ;  /* 0x0000008c02007844 */ /* 0x004fe80000000200 */
[----:B0-----:R-:W-:Y:S04]  /*42880*/  STL.64 [R1+0x80], R8 ;  /* 0x0000800801007387 */ /* 0x001fe80000100a00 */
[----:B------:R-:W-:Y:S01]  /*42890*/  STL.64 [R1+0x88], R10 ;  /* 0x0000880a01007387 */ /* 0x000fe20000100a00 */
[----:B------:R-:W-:Y:S06]  /*428a0*/  BAR.SYNC.DEFER_BLOCKING 0x0 ;  /* 0x0000000000007b1d */ /* 0x000fec0000010000 */
[----:B------:R-:W4:Y:S04]  /*428b0*/  LDL.LU R149, [R1+0x664] ;  /* 0x0006640001957983 */ /* 0x000f280000300800 */
[----:B------:R-:W4:Y:S04]  /*428c0*/  LDL.LU R150, [R1+0x668] ;  /* 0x0006680001967983 */ /* 0x000f280000300800 */
[----:B------:R-:W4:Y:S04]  /*428d0*/  LDL.LU R151, [R1+0x66c] ;  /* 0x00066c0001977983 */ /* 0x000f280000300800 */
        /* <DEDUP_REMOVED lines=16> */
[----:B------:R0:W-:Y:S01]  /*429e0*/  STSM.16.M88.4 [R2], R156 ;  /* 0x0000009c02007844 */ /* 0x0001e20000000200 */
[----:B------:R-:W-:Y:S06]  /*429f0*/  BAR.SYNC.DEFER_BLOCKING 0x0 ;  /* 0x0000000000007b1d */ /* 0x000fec0000010000 */
[----:B0-----:R-:W2:Y:S04]  /*42a00*/  LDL.LU R156, [R1+0x6a0] ;  /* 0x0006a000019c7983 */ /* 0x001ea80000300800 */
[----:B------:R-:W2:Y:S04]  /*42a10*/  LDL.LU R157, [R1+0x6a4] ;  /* 0x0006a400019d7983 */ /* 0x000ea80000300800 */
[----:B------:R-:W2:Y:S04]  /*42a20*/  LDL.LU R158, [R1+0x6a8] ;  /* 0x0006a800019e7983 */ /* 0x000ea80000300800 */
[----:B------:R-:W0:Y:S01]  /*42a30*/  LDS.128 R8, [R252] ;  /* 0x00000000fc087984 */ /* 0x000e220000000c00 */
[----:B------:R-:W-:Y:S06]  /*42a40*/  BAR.SYNC.DEFER_BLOCKING 0x0 ;  /* 0x0000000000007b1d */ /* 0x000fec0000010000 */
[----:B------:R-:W2:Y:S04]  /*42a50*/  LDL.LU R159, [R1+0x6ac] ;  /* 0x0006ac00019f7983 */ /* 0x000ea80000300800 */
[----:B0-----:R-:W-:Y:S04]  /*42a60*/  STL.64 [R1+0x60], R8 ;  /* 0x0000600801007387 */ /* 0x001fe80000100a00 */
[----:B------:R-:W-:Y:S04]  /*42a70*/  STL.64 [R1+0x68], R10 ;  /* 0x0000680a01007387 */ /* 0x000fe80000100a00 */
[----:B---3--:R-:W-:Y:S01]  /*42a80*/  STSM.16.M88.4 [R2], R116 ;  /* 0x0000007402007844 */ /* 0x008fe20000000200 */
[----:B------:R-:W-:Y:S06]  /*42a90*/  BAR.SYNC.DEFER_BLOCKING 0x0 ;  /* 0x0000000000007b1d */ /* 0x000fec0000010000 */
[----:B------:R-:W0:Y:S02]  /*42aa0*/  LDS.128 R8, [R252] ;  /* 0x00000000fc087984 */ /* 0x000e240000000c00 */
[----:B------:R-:W-:Y:S06]  /*42ab0*/  BAR.SYNC.DEFER_BLOCKING 0x0 ;  /* 0x0000000000007b1d */ /* 0x000fec0000010000 */
[----:B----4-:R1:W-:Y:S01]  /*42ac0*/  STSM.16.M88.4 [R2], R148 ;  /* 0x0000009402007844 */ /* 0x0103e20000000200 */
[----:B0-----:R-:W-:-:S03]  /*42ad0*/  IMAD.MOV.U32 R48, RZ, RZ, R9 ;  /* 0x000000ffff307224 */ /* 0x001fc600078e0009 */
[----:B------:R-:W-:Y:S04]  /*42ae0*/  STL [R1+0x50], R8 ;  /* 0x0000500801007387 */ /* 0x000fe80000100800 */
[----:B------:R-:W-:Y:S01]  /*42af0*/  STL.64 [R1+0x58], R10 ;  /* 0x0000580a01007387 */ /* 0x000fe20000100a00 */
[----:B------:R-:W-:Y:S06]  /*42b00*/  BAR.SYNC.DEFER_BLOCKING 0x0 ;  /* 0x0000000000007b1d */ /* 0x000fec0000010000 */
[----:B-1----:R-:W3:Y:S04]  /*42b10*/  LDL.LU R148, [R1+0x6b0] ;  /* 0x0006b00001947983 */ /* 0x002ee80000300800 */
[----:B------:R-:W3:Y:S04]  /*42b20*/  LDL.LU R149, [R1+0x6b4] ;  /* 0x0006b40001957983 */ /* 0x000ee80000300800 */
[----:B------:R-:W3:Y:S04]  /*42b30*/  LDL.LU R150, [R1+0x6b8] ;  /* 0x0006b80001967983 */ /* 0x000ee80000300800 */
[----:B------:R-:W3:Y:S04]  /*42b40*/  LDL.LU R151, [R1+0x6bc] ;  /* 0x0006bc0001977983 */ /* 0x000ee80000300800 */
[----:B------:R-:W0:Y:S01]  /*42b50*/  LDS.128 R8, [R252] ;  /* 0x00000000fc087984 */ /* 0x000e220000000c00 */
[----:B------:R-:W-:Y:S06]  /*42b60*/  BAR.SYNC.DEFER_BLOCKING 0x0 ;  /* 0x0000000000007b1d */ /* 0x000fec0000010000 */
[----:B--2---:R-:W-:Y:S04]  /*42b70*/  STSM.16.M88.4 [R2], R124 ;  /* 0x0000007c02007844 */ /* 0x004fe80000000200 */
[----:B0-----:R-:W-:Y:S04]  /*42b80*/  STL.64 [R1+0x40], R8 ;  /* 0x0000400801007387 */ /* 0x001fe80000100a00 */
[----:B------:R-:W-:Y:S01]  /*42b90*/  STL.64 [R1+0x48], R10 ;  /* 0x0000480a01007387 */ /* 0x000fe20000100a00 */
[----:B------:R-:W-:Y:S06]  /*42ba0*/  BAR.SYNC.DEFER_BLOCKING 0x0 ;  /* 0x0000000000007b1d */ /* 0x000fec0000010000 */
[----:B------:R-:W0:Y:S02]  /*42bb0*/  LDS.128 R8, [R252] ;  /* 0x00000000fc087984 */ /* 0x000e240000000c00 */
[----:B------:R-:W-:Y:S06]  /*42bc0*/  BAR.SYNC.DEFER_BLOCKING 0x0 ;  /* 0x0000000000007b1d */ /* 0x000fec0000010000 */
[----:B------:R-:W-:Y:S04]  /*42bd0*/  STSM.16.M88.4 [R2], R132 ;  /* 0x0000008402007844 */ /* 0x000fe80000000200 */
[----:B0-----:R-:W-:Y:S01]  /*42be0*/  STL.64 [R1+0x30], R8 ;  /* 0x0000300801007387 */ /* 0x001fe20000100a00 */
[----:B------:R-:W-:-:S03]  /*42bf0*/  IMAD.MOV.U32 R3, RZ, RZ, R10 ;  /* 0x000000ffff037224 */ /* 0x000fc600078e000a */
[----:B------:R-:W-:Y:S01]  /*42c00*/  STL [R1+0x3c], R11 ;  /* 0x00003c0b01007387 */ /* 0x000fe20000100800 */
[----:B------:R-:W-:Y:S06]  /*42c10*/  BAR.SYNC.DEFER_BLOCKING 0x0 ;  /* 0x0000000000007b1d */ /* 0x000fec0000010000 */
[----:B------:R-:W0:Y:S02]  /*42c20*/  LDS.128 R8, [R252] ;  /* 0x00000000fc087984 */ /* 0x000e240000000c00 */
[----:B------:R-:W-:Y:S06]  /*42c30*/  BAR.SYNC.DEFER_BLOCKING 0x0 ;  /* 0x0000000000007b1d */ /* 0x000fec0000010000 */
[----:B------:R-:W-:Y:S04]  /*42c40*/  STSM.16.M88.4 [R2], R140 ;  /* 0x0000008c02007844 */ /* 0x000fe80000000200 */
[----:B------:R1:W-:Y:S04]  /*42c50*/  STL [R1+0x16f4], R3 ;  /* 0x0016f40301007387 */ /* 0x0003e80000100800 */
[----:B0-----:R-:W-:Y:S01]  /*42c60*/  STL [R1+0x24], R9 ;  /* 0x0000240901007387 */ /* 0x001fe20000100800 */
[----:B-1----:R-:W-:-:S03]  /*42c70*/  IMAD.MOV.U32 R3, RZ, RZ, R8 ;  /* 0x000000ffff037224 */ /* 0x002fc600078e0008 */
        /* <DEDUP_REMOVED lines=10> */
[----:B------:R0:W-:Y:S01]  /*42d20*/  STSM.16.M88.4 [R2], R156 ;  /* 0x0000009c02007844 */ /* 0x0001e20000000200 */
[----:B------:R-:W-:Y:S06]  /*42d30*/  BAR.SYNC.DEFER_BLOCKING 0x0 ;  /* 0x0000000000007b1d */ /* 0x000fec0000010000 */
[----:B0-----:R-:W4:Y:S04]  /*42d40*/  LDL.LU R156, [R1+0x6d0] ;  /* 0x0006d000019c7983 */ /* 0x001f280000300800 */
[----:B------:R-:W4:Y:S04]  /*42d50*/  LDL.LU R157, [R1+0x6d4] ;  /* 0x0006d400019d7983 */ /* 0x000f280000300800 */
[----:B------:R-:W4:Y:S04]  /*42d60*/  LDL.LU R158, [R1+0x6d8] ;  /* 0x0006d800019e7983 */ /* 0x000f280000300800 */
[----:B------:R-:W4:Y:S04]  /*42d70*/  LDL.LU R159, [R1+0x6dc] ;  /* 0x0006dc00019f7983 */ /* 0x000f280000300800 */
[----:B------:R-:W0:Y:S01]  /*42d80*/  LDS.128 R8, [R252] ;  /* 0x00000000fc087984 */ /* 0x000e220000000c00 */
[----:B------:R-:W-:Y:S06]  /*42d90*/  BAR.SYNC.DEFER_BLOCKING 0x0 ;  /* 0x0000000000007b1d */ /* 0x000fec0000010000 */
[----:B0-----:R-:W-:Y:S04]  /*42da0*/  STL.64 [R1], R8 ;  /* 0x0000000801007387 */ /* 0x001fe80000100a00 */
[----:B------:R-:W-:Y:S04]  /*42db0*/  STL.64 [R1+0x8], R10 ;  /* 0x0000080a01007387 */ /* 0x000fe80000100a00 */
        /* <DEDUP_REMOVED lines=15> */
[----:B---3--:R0:W-:Y:S04]  /*42eb0*/  STSM.16.M88.4 [R2], R148 ;  /* 0x0000009402007844 */ /* 0x0081e80000000200 */
[----:B------:R-:W3:Y:S01]  /*42ec0*/  LDL.LU R143, [R1+0x71c] ;  /* 0x00071c00018f7983 */ /* 0x000ee20000300800 */
[----:B------:R-:W-:Y:S06]  /*42ed0*/  BAR.SYNC.DEFER_BLOCKING 0x0 ;  /* 0x0000000000007b1d */ /* 0x000fec0000010000 */
[----:B0-----:R-:W3:Y:S04]  /*42ee0*/  LDL.LU R148, [R1+0x720] ;  /* 0x0007200001947983 */ /* 0x001ee80000300800 */
[----:B------:R-:W3:Y:S04]  /*42ef0*/  LDL.LU R149, [R1+0x724] ;  /* 0x0007240001957983 */ /* 0x000ee80000300800 */
[----:B------:R-:W3:Y:S04]  /*42f00*/  LDL.LU R150, [R1+0x728] ;  /* 0x0007280001967983 */ /* 0x000ee80000300800 */
[----:B------:R-:W3:Y:S04]  /*42f10*/  LDL.LU R151, [R1+0x72c] ;  /* 0x00072c0001977983 */ /* 0x000ee80000300800 */
[----:B------:R-:W0:Y:S01]  /*42f20*/  LDS.128 R248, [R252] ;  /* 0x00000000fcf87984 */ /* 0x000e220000000c00 */
[----:B------:R-:W-:Y:S06]  /*42f30*/  BAR.SYNC.DEFER_BLOCKING 0x0 ;  /* 0x0000000000007b1d */ /* 0x000fec0000010000 */
[----:B--2---:R-:W-:Y:S02]  /*42f40*/  STSM.16.M88.4 [R2], R108 ;  /* 0x0000006c02007844 */ /* 0x004fe40000000200 */
[----:B------:R-:W-:Y:S06]  /*42f50*/  BAR.SYNC.DEFER_BLOCKING 0x0 ;  /* 0x0000000000007b1d */ /* 0x000fec0000010000 */
[----:B------:R-:W1:Y:S02]  /*42f60*/  LDS.128 R244, [R252] ;  /* 0x00000000fcf47984 */ /* 0x000e640000000c00 */
[----:B------:R-:W-:Y:S06]  /*42f70*/  BAR.SYNC.DEFER_BLOCKING 0x0 ;  /* 0x0000000000007b1d */ /* 0x000fec0000010000 */
[----:B----4-:R2:W-:Y:S02]  /*42f80*/  STSM.16.M88.4 [R2], R156 ;  /* 0x0000009c02007844 */ /* 0x0105e40000000200 */
[----:B------:R-:W-:Y:S06]  /*42f90*/  BAR.SYNC.DEFER_BLOCKING 0x0 ;  /* 0x0000000000007b1d */ /* 0x000fec0000010000 */
[----:B--2---:R-:W2:Y:S04]  /*42fa0*/  LDL.LU R156, [R1+0x730] ;  /* 0x00073000019c7983 */ /* 0x004ea80000300800 */
[----:B------:R-:W2:Y:S04]  /*42fb0*/  LDL.LU R157, [R1+0x734] ;  /* 0x00073400019d7983 */ /* 0x000ea80000300800 */
[----:B------:R-:W2:Y:S04]  /*42fc0*/  LDL.LU R158, [R1+0x738] ;  /* 0x00073800019e7983 */ /* 0x000ea80000300800 */
[----:B------:R-:W4:Y:S01]  /*42fd0*/  LDS.128 R240, [R252] ;  /* 0x00000000fcf07984 */ /* 0x000f220000000c00 */
[----:B------:R-:W-:Y:S06]  /*42fe0*/  BAR.SYNC.DEFER_BLOCKING 0x0 ;  /* 0x0000000000007b1d */ /* 0x000fec0000010000 */
[----:B------:R-:W2:Y:S04]  /*42ff0*/  LDL.LU R159, [R1+0x73c] ;  /* 0x00073c00019f7983 */ /* 0x000ea80000300800 */
[----:B------:R-:W4:Y:S04]  /*43000*/  LDL.LU R108, [R1+0x740] ;  /* 0x00074000016c7983 */ /* 0x000f280000300800 */
[----:B------:R-:W4:Y:S04]  /*43010*/  LDL.LU R109, [R1+0x744] ;  /* 0x00074400016d7983 */ /* 0x000f280000300800 */
[----:B------:R-:W4:Y:S04]  /*43020*/  LDL.LU R110, [R1+0x748] ;  /* 0x00074800016e7983 */ /* 0x000f280000300800 */
[----:B------:R-:W-:Y:S01]  /*43030*/  STSM.16.M88.4 [R2], R116 ;  /* 0x0000007402007844 */ /* 0x000fe20000000200 */
[----:B------:R-:W-:Y:S06]  /*43040*/  BAR.SYNC.DEFER_BLOCKING 0x0 ;  /* 0x0000000000007b1d */ /* 0x000fec0000010000 */
[----:B------:R-:W4:Y:S04]  /*43050*/  LDL.LU R111, [R1+0x74c] ;  /* 0x00074c00016f7983 */ /* 0x000f280000300800 */
[----:B------:R-:W1:Y:S01]  /*43060*/  LDS.128 R236, [R252] ;  /* 0x00000000fcec7984 */ /* 0x000e620000000c00 */
[----:B------:R-:W-:Y:S06]  /*43070*/  BAR.SYNC.DEFER_BLOCKING 0x0 ;  /* 0x0000000000007b1d */ /* 0x000fec0000010000 */
[----:B------:R-:W-:Y:S02]  /*43080*/  STSM.16.M88.4 [R2], R124 ;  /* 0x0000007c02007844 */ /* 0x000fe40000000200 */
[----:B------:R-:W-:Y:S06]  /*43090*/  BAR.SYNC.DEFER_BLOCKING 0x0 ;  /* 0x0000000000007b1d */ /* 0x000fec0000010000 */
[----:B------:R-:W1:Y:S02]  /*430a0*/  LDS.128 R232, [R252] ;  /* 0x00000000fce87984 */ /* 0x000e640000000c00 */
[----:B------:R-:W-:Y:S06]  /*430b0*/  BAR.SYNC.DEFER_BLOCKING 0x0 ;  /* 0x0000000000007b1d */ /* 0x000fec0000010000 */
[----:B------:R-:W-:Y:S02]  /*430c0*/  STSM.16.M88.4 [R2], R132 ;  /* 0x0000008402007844 */ /* 0x000fe40000000200 */
[----:B------:R-:W-:Y:S06]  /*430d0*/  BAR.SYNC.DEFER_BLOCKING 0x0 ;  /* 0x0000000000007b1d */ /* 0x000fec0000010000 */
[----:B------:R-:W1:Y:S02]  /*430e0*/  LDS.128 R228, [R252] ;  /* 0x00000000fce47984 */ /* 0x000e640000000c00 */
[----:B------:R-:W-:Y:S06]  /*430f0*/  BAR.SYNC.DEFER_BLOCKING 0x0 ;  /* 0x0000000000007b1d */ /* 0x000fec0000010000 */
[----:B---3--:R-:W-:Y:S02]  /*43100*/  STSM.16.M88.4 [R2], R140 ;  /* 0x0000008c02007844 */ /* 0x008fe40000000200 */
[----:B------:R-:W-:Y:S06]  /*43110*/  BAR.SYNC.DEFER_BLOCKING 0x0 ;  /* 0x0000000000007b1d */ /* 0x000fec0000010000 */
[----:B------:R-:W3:Y:S02]  /*43120*/  LDS.128 R224, [R252] ;  /* 0x00000000fce07984 */ /* 0x000ee40000000c00 */
[----:B------:R-:W-:Y:S06]  /*43130*/  BAR.SYNC.DEFER_BLOCKING 0x0 ;  /* 0x0000000000007b1d */ /* 0x000fec0000010000 */
[----:B------:R0:W-:Y:S02]  /*43140*/  STSM.16.M88.4 [R2], R148 ;  /* 0x0000009402007844 */ /* 0x0001e40000000200 */
[----:B------:R-:W-:Y:S06]  /*43150*/  BAR.SYNC.DEFER_BLOCKING 0x0 ;  /* 0x0000000000007b1d */ /* 0x000fec0000010000 */
[----:B0-----:R-:W3:Y:S04]  /*43160*/  LDL.LU R148, [R1+0x750] ;  /* 0x0007500001947983 */ /* 0x001ee80000300800 */
[----:B------:R-:W3:Y:S04]  /*43170*/  LDL.LU R149, [R1+0x754] ;  /* 0x0007540001957983 */ /* 0x000ee80000300800 */
        /* <DEDUP_REMOVED lines=14> */
[----:B------:R-:W0:Y:S01]  /*43260*/  LDS.128 R220, [R252] ;  /* 0x00000000fcdc7984 */ /* 0x000e220000000c00 */
[----:B------:R-:W-:Y:S06]  /*43270*/  BAR.SYNC.DEFER_BLOCKING 0x0 ;  /* 0x0000000000007b1d */ /* 0x000fec0000010000 */
[----:B------:R-:W3:Y:S04]  /*43280*/  LDL.LU R140, [R1+0x790] ;  /* 0x00079000018c7983 */ /* 0x000ee80000300800 */
[----:B------:R-:W3:Y:S04]  /*43290*/  LDL.LU R141, [R1+0x794] ;  /* 0x00079400018d7983 */ /* 0x000ee80000300800 */
[----:B------:R-:W3:Y:S04]  /*432a0*/  LDL.LU R142, [R1+0x798] ;  /* 0x00079800018e7983 */ /* 0x000ee80000300800 */
[----:B------:R-:W3:Y:S04]  /*432b0*/  LDL.LU R143, [R1+0x79c] ;  /* 0x00079c00018f7983 */ /* 0x000ee80000300800 */
[----:B--2---:R2:W-:Y:S01]  /*432c0*/  STSM.16.M88.4 [R2], R156 ;  /* 0x0000009c02007844 */ /* 0x0045e20000000200 */
[----:B------:R-:W-:Y:S06]  /*432d0*/  BAR.SYNC.DEFER_BLOCKING 0x0 ;  /* 0x0000000000007b1d */ /* 0x000fec0000010000 */
[----:B--2---:R-:W2:Y:S04]  /*432e0*/  LDL.LU R156, [R1+0x7a0] ;  /* 0x0007a000019c7983 */ /* 0x004ea80000300800 */
[----:B------:R-:W2:Y:S04]  /*432f0*/  LDL.LU R157, [R1+0x7a4] ;  /* 0x0007a400019d7983 */ /* 0x000ea80000300800 */
[----:B------:R-:W2:Y:S04]  /*43300*/  LDL.LU R158, [R1+0x7a8] ;  /* 0x0007a800019e7983 */ /* 0x000ea80000300800 */
[----:B------:R-:W0:Y:S01]  /*43310*/  LDS.128 R216, [R252] ;  /* 0x00000000fcd87984 */ /* 0x000e220000000c00 */
[----:B------:R-:W-:Y:S06]  /*43320*/  BAR.SYNC.DEFER_BLOCKING 0x0 ;  /* 0x0000000000007b1d */ /* 0x000fec0000010000 */
[----:B------:R-:W2:Y:S04]  /*43330*/  LDL.LU R159, [R1+0x7ac] ;  /* 0x0007ac00019f7983 */ /* 0x000ea80000300800 */
[----:B----4-:R-:W-:Y:S01]  /*43340*/  STSM.16.M88.4 [R2], R108 ;  /* 0x0000006c02007844 */ /* 0x010fe20000000200 */
[----:B------:R-:W-:Y:S06]  /*43350*/  BAR.SYNC.DEFER_BLOCKING 0x0 ;  /* 0x0000000000007b1d */ /* 0x000fec0000010000 */
[----:B------:R-:W4:Y:S02]  /*43360*/  LDS.128 R212, [R252] ;  /* 0x00000000fcd47984 */ /* 0x000f240000000c00 */
[----:B------:R-:W-:Y:S06]  /*43370*/  BAR.SYNC.DEFER_BLOCKING 0x0 ;  /* 0x0000000000007b1d */ /* 0x000fec0000010000 */
[----:B---3--:R3:W-:Y:S02]  /*43380*/  STSM.16.M88.4 [R2], R148 ;  /* 0x0000009402007844 */ /* 0x0087e40000000200 */
[----:B------:R-:W-:Y:S06]  /*43390*/  BAR.SYNC.DEFER_BLOCKING 0x0 ;  /* 0x0000000000007b1d */ /* 0x000fec0000010000 */
[----:B---3--:R-:W3:Y:S04]  /*433a0*/  LDL.LU R148, [R1+0x7b0] ;  /* 0x0007b00001947983 */ /* 0x008ee80000300800 */
[----:B------:R-:W3:Y:S04]  /*433b0*/  LDL.LU R149, [R1+0x7b4] ;  /* 0x0007b40001957983 */ /* 0x000ee80000300800 */
[----:B------:R-:W3:Y:S04]  /*433c0*/  LDL.LU R150, [R1+0x7b8] ;  /* 0x0007b80001967983 */ /* 0x000ee80000300800 */
[----:B------:R-:W4:Y:S01]  /*433d0*/  LDS.128 R208, [R252] ;  /* 0x00000000fcd07984 */ /* 0x000f220000000c00 */
[----:B------:R-:W-:Y:S06]  /*433e0*/  BAR.SYNC.DEFER_BLOCKING 0x0 ;  /* 0x0000000000007b1d */ /* 0x000fec0000010000 */
[----:B------:R-:W3:Y:S04]  /*433f0*/  LDL.LU R151, [R1+0x7bc] ;  /* 0x0007bc0001977983 */ /* 0x000ee80000300800 */
[----:B------:R-:W4:Y:S04]  /*43400*/  LDL.LU R108, [R1+0x7c0] ;  /* 0x0007c000016c7983 */ /* 0x000f280000300800 */
[----:B------:R-:W4:Y:S04]  /*43410*/  LDL.LU R109, [R1+0x7c4] ;  /* 0x0007c400016d7983 */ /* 0x000f280000300800 */
[----:B------:R-:W4:Y:S04]  /*43420*/  LDL.LU R110, [R1+0x7c8] ;  /* 0x0007c800016e7983 */ /* 0x000f280000300800 */
[----:B------:R-:W-:Y:S01]  /*43430*/  STSM.16.M88.4 [R2], R116 ;  /* 0x0000007402007844 */ /* 0x000fe20000000200 */
[----:B------:R-:W-:Y:S06]  /*43440*/  BAR.SYNC.DEFER_BLOCKING 0x0 ;  /* 0x0000000000007b1d */ /* 0x000fec0000010000 */
[----:B------:R-:W4:Y:S04]  /*43450*/  LDL.LU R111, [R1+0x7cc] ;  /* 0x0007cc00016f7983 */ /* 0x000f280000300800 */
[----:B------:R-:W0:Y:S01]  /*43460*/  LDS.128 R204, [R252] ;  /* 0x00000000fccc7984 */ /* 0x000e220000000c00 */
[----:B------:R-:W-:Y:S06]  /*43470*/  BAR.SYNC.DEFER_BLOCKING 0x0 ;  /* 0x0000000000007b1d */ /* 0x000fec0000010000 */
[----:B------:R-:W-:Y:S02]  /*43480*/  STSM.16.M88.4 [R2], R124 ;  /* 0x0000007c02007844 */ /* 0x000fe40000000200 */
[----:B------:R-:W-:Y:S06]  /*43490*/  BAR.SYNC.DEFER_BLOCKING 0x0 ;  /* 0x0000000000007b1d */ /* 0x000fec0000010000 */
[----:B------:R-:W0:Y:S02]  /*434a0*/  LDS.128 R200, [R252] ;  /* 0x00000000fcc87984 */ /* 0x000e240000000c00 */
        /* <DEDUP_REMOVED lines=9> */
[----:B--2---:R2:W-:Y:S02]  /*43540*/  STSM.16.M88.4 [R2], R156 ;  /* 0x0000009c02007844 */ /* 0x0045e40000000200 */
[----:B------:R-:W-:Y:S06]  /*43550*/  BAR.SYNC.DEFER_BLOCKING 0x0 ;  /* 0x0000000000007b1d */ /* 0x000fec0000010000 */
[----:B--2---:R-:W2:Y:S04]  /*43560*/  LDL.LU R156, [R1+0x7d0] ;  /* 0x0007d000019c7983 */ /* 0x004ea80000300800 */
        /* <DEDUP_REMOVED lines=15> */
[----:B------:R-:W0:Y:S01]  /*43660*/  LDS.128 R12, [R252] ;  /* 0x00000000fc0c7984 */ /* 0x000e220000000c00 */
[----:B------:R-:W-:Y:S06]  /*43670*/  BAR.SYNC.DEFER_BLOCKING 0x0 ;  /* 0x0000000000007b1d */ /* 0x000fec0000010000 */
[----:B------:R-:W2:Y:S04]  /*43680*/  LDL.LU R140, [R1+0xb00] ;  /* 0x000b0000018c7983 */ /* 0x000ea80000300800 */
[----:B------:R-:W2:Y:S04]  /*43690*/  LDL.LU R141, [R1+0xb04] ;  /* 0x000b0400018d7983 */ /* 0x000ea80000300800 */
[----:B------:R-:W2:Y:S04]  /*436a0*/  LDL.LU R142, [R1+0xb08] ;  /* 0x000b0800018e7983 */ /* 0x000ea80000300800 */
[----:B------:R-:W2:Y:S04]  /*436b0*/  LDL.LU R143, [R1+0xb0c] ;  /* 0x000b0c00018f7983 */ /* 0x000ea80000300800 */
[----:B---3--:R3:W-:Y:S01]  /*436c0*/  STSM.16.M88.4 [R2], R148 ;  /* 0x0000009402007844 */ /* 0x0087e20000000200 */
[----:B------:R-:W-:Y:S06]  /*436d0*/  BAR.SYNC.DEFER_BLOCKING 0x0 ;  /* 0x0000000000007b1d */ /* 0x000fec0000010000 */
[----:B---3--:R-:W3:Y:S04]  /*436e0*/  LDL.LU R148, [R1+0xb10] ;  /* 0x000b100001947983 */ /* 0x008ee80000300800 */
[----:B------:R-:W3:Y:S04]  /*436f0*/  LDL.LU R149, [R1+0xb14] ;  /* 0x000b140001957983 */ /* 0x000ee80000300800 */
[----:B------:R-:W3:Y:S04]  /*43700*/  LDL.LU R150, [R1+0xb18] ;  /* 0x000b180001967983 */ /* 0x000ee80000300800 */
[----:B------:R-:W0:Y:S01]  /*43710*/  LDS.128 R16, [R252] ;  /* 0x00000000fc107984 */ /* 0x000e220000000c00 */
[----:B------:R-:W-:Y:S06]  /*43720*/  BAR.SYNC.DEFER_BLOCKING 0x0 ;  /* 0x0000000000007b1d */ /* 0x000fec0000010000 */
[----:B------:R-:W3:Y:S04]  /*43730*/  LDL.LU R151, [R1+0xb1c] ;  /* 0x000b1c0001977983 */ /* 0x000ee80000300800 */
[----:B----4-:R-:W-:Y:S01]  /*43740*/  STSM.16.M88.4 [R2], R108 ;  /* 0x0000006c02007844 */ /* 0x010fe20000000200 */
[----:B------:R-:W-:Y:S06]  /*43750*/  BAR.SYNC.DEFER_BLOCKING 0x0 ;  /* 0x0000000000007b1d */ /* 0x000fec0000010000 */
[----:B------:R-:W4:Y:S02]  /*43760*/  LDS.128 R20, [R252] ;  /* 0x00000000fc147984 */ /* 0x000f240000000c00 */
[----:B------:R-:W-:Y:S06]  /*43770*/  BAR.SYNC.DEFER_BLOCKING 0x0 ;  /* 0x0000000000007b1d */ /* 0x000fec0000010000 */
[----:B--2---:R2:W-:Y:S02]  /*43780*/  STSM.16.M88.4 [R2], R156 ;  /* 0x0000009c02007844 */ /* 0x0045e40000000200 */
        /* <DEDUP_REMOVED lines=27> */
[----:B---3--:R3:W-:Y:S02]  /*43940*/  STSM.16.M88.4 [R2], R148 ;  /* 0x0000009402007844 */ /* 0x0087e40000000200 */
[----:B------:R-:W-:Y:S06]  /*43950*/  BAR.SYNC.DEFER_BLOCKING 0x0 ;  /* 0x0000000000007b1d */ /* 0x000fec0000010000 */
[----:B---3--:R-:W3:Y:S04]  /*43960*/  LDL.LU R148, [R1+0xb40] ;  /* 0x000b400001947983 */ /* 0x008ee80000300800 */
        /* <DEDUP_REMOVED lines=105> */
[----:B------:R-:W-:Y:S01]  /*44000*/  STSM.16.M88.4 [R2], R116 ;  /* 0x0000007402007844 */ /* 0x000fe20000000200 */
[----:B------:R-:W-:Y:S06]  /*44010*/  BAR.SYNC.DEFER_BLOCKING 0x0 ;  /* 0x0000000000007b1d */ /* 0x000fec0000010000 */
[----:B------:R-:W4:Y:S02]  /*44020*/  LDS.128 R108, [R252] ;  /* 0x00000000fc6c7984 */ /* 0x000f240000000c00 */
[----:B------:R-:W-:Y:S06]  /*44030*/  BAR.SYNC.DEFER_BLOCKING 0x0 ;  /* 0x0000000000007b1d */ /* 0x000fec0000010000 */
[----:B------:R-:W-:Y:S02]  /*44040*/  STSM.16.M88.4 [R2], R124 ;  /* 0x0000007c02007844 */ /* 0x000fe40000000200 */
[----:B------:R-:W-:Y:S06]  /*44050*/  BAR.SYNC.DEFER_BLOCKING 0x0 ;  /* 0x0000000000007b1d */ /* 0x000fec0000010000 */
[----:B------:R-:W4:Y:S02]  /*44060*/  LDS.128 R112, [R252] ;  /* 0x00000000fc707984 */ /* 0x000f240000000c00 */
[----:B------:R-:W-:Y:S06]  /*44070*/  BAR.SYNC.DEFER_BLOCKING 0x0 ;  /* 0x0000000000007b1d */ /* 0x000fec0000010000 */
[----:B------:R1:W-:Y:S02]  /*44080*/  STSM.16.M88.4 [R2], R132 ;  /* 0x0000008402007844 */ /* 0x0003e40000000200 */
[----:B------:R-:W-:Y:S06]  /*44090*/  BAR.SYNC.DEFER_BLOCKING 0x0 ;  /* 0x0000000000007b1d */ /* 0x000fec0000010000 */
[----:B-1----:R-:W4:Y:S04]  /*440a0*/  LDL.LU R132, [R1+0xe30] ;  /* 0x000e300001847983 */ /* 0x002f280000300800 */
[----:B------:R-:W4:Y:S04]  /*440b0*/  LDL.LU R133, [R1+0xe34] ;  /* 0x000e340001857983 */ /* 0x000f280000300800 */
[----:B------:R-:W4:Y:S04]  /*440c0*/  LDL.LU R134, [R1+0xe38] ;  /* 0x000e380001867983 */ /* 0x000f280000300800 */
[----:B------:R-:W4:Y:S04]  /*440d0*/  LDL.LU R135, [R1+0xe3c] ;  /* 0x000e3c0001877983 */ /* 0x000f280000300800 */
[----:B------:R-:W4:Y:S04]  /*440e0*/  LDL.LU R188, [R1+0xe40] ;  /* 0x000e400001bc7983 */ /* 0x000f280000300800 */
[----:B------:R-:W4:Y:S04]  /*440f0*/  LDL.LU R189, [R1+0xe44] ;  /* 0x000e440001bd7983 */ /* 0x000f280000300800 */
[----:B------:R-:W4:Y:S04]  /*44100*/  LDL.LU R190, [R1+0xe48] ;  /* 0x000e480001be7983 */ /* 0x000f280000300800 */
[----:B------:R-:W4:Y:S04]  /*44110*/  LDL.LU R191, [R1+0xe4c] ;  /* 0x000e4c0001bf7983 */ /* 0x000f280000300800 */
[----:B------:R-:W1:Y:S01]  /*44120*/  LDS.128 R116, [R252] ;  /* 0x00000000fc747984 */ /* 0x000e620000000c00 */
[----:B------:R-:W-:Y:S06]  /*44130*/  BAR.SYNC.DEFER_BLOCKING 0x0 ;  /* 0x0000000000007b1d */ /* 0x000fec0000010000 */
[----:B------:R0:W-:Y:S02]  /*44140*/  STSM.16.M88.4 [R2], R140 ;  /* 0x0000008c02007844 */ /* 0x0001e40000000200 */
[----:B------:R-:W-:Y:S06]  /*44150*/  BAR.SYNC.DEFER_BLOCKING 0x0 ;  /* 0x0000000000007b1d */ /* 0x000fec0000010000 */
        /* <DEDUP_REMOVED lines=8> */
[----:B------:R-:W0:Y:S01]  /*441e0*/  LDS.128 R120, [R252] ;  /* 0x00000000fc787984 */ /* 0x000e220000000c00 */
[----:B------:R-:W-:Y:S06]  /*441f0*/  BAR.SYNC.DEFER_BLOCKING 0x0 ;  /* 0x0000000000007b1d */ /* 0x000fec0000010000 */
[----:B---3--:R3:W-:Y:S02]  /*44200*/  STSM.16.M88.4 [R2], R148 ;  /* 0x0000009402007844 */ /* 0x0087e40000000200 */
[----:B------:R-:W-:Y:S06]  /*44210*/  BAR.SYNC.DEFER_BLOCKING 0x0 ;  /* 0x0000000000007b1d */ /* 0x000fec0000010000 */
[----:B---3--:R-:W3:Y:S04]  /*44220*/  LDL.LU R148, [R1+0xe70] ;  /* 0x000e700001947983 */ /* 0x008ee80000300800 */
        /* <DEDUP_REMOVED lines=27> */
[----:B------:R-:W1:Y:S01]  /*443e0*/  LDS.128 R136, [R252] ;  /* 0x00000000fc887984 */ /* 0x000e620000000c00 */
[----:B------:R-:W-:Y:S06]  /*443f0*/  BAR.SYNC.DEFER_BLOCKING 0x0 ;  /* 0x0000000000007b1d */ /* 0x000fec0000010000 */
[----:B------:R-:W4:Y:S04]  /*44400*/  LDL.LU R164, [R1+0xeb0] ;  /* 0x000eb00001a47983 */ /* 0x000f280000300800 */
[----:B------:R-:W4:Y:S04]  /*44410*/  LDL.LU R165, [R1+0xeb4] ;  /* 0x000eb40001a57983 */ /* 0x000f280000300800 */
[----:B------:R-:W4:Y:S04]  /*44420*/  LDL.LU R166, [R1+0xeb8] ;  /* 0x000eb80001a67983 */ /* 0x000f280000300800 */
[----:B------:R-:W4:Y:S04]  /*44430*/  LDL.LU R167, [R1+0xebc] ;  /* 0x000ebc0001a77983 */ /* 0x000f280000300800 */
[----:B------:R-:W-:Y:S01]  /*44440*/  STSM.16.M88.4 [R2], R140 ;  /* 0x0000008c02007844 */ /* 0x000fe20000000200 */
[----:B------:R-:W-:Y:S06]  /*44450*/  BAR.SYNC.DEFER_BLOCKING 0x0 ;  /* 0x0000000000007b1d */ /* 0x000fec0000010000 */
[----:B------:R-:W4:Y:S04]  /*44460*/  LDL.LU R168, [R1+0xec0] ;  /* 0x000ec00001a87983 */ /* 0x000f280000300800 */
        /* <DEDUP_REMOVED lines=21> */
[----:B---3--:R-:W-:Y:S01]  /*445c0*/  STSM.16.M88.4 [R2], R148 ;  /* 0x0000009402007844 */ /* 0x008fe20000000200 */
[----:B------:R-:W-:Y:S06]  /*445d0*/  BAR.SYNC.DEFER_BLOCKING 0x0 ;  /* 0x0000000000007b1d */ /* 0x000fec0000010000 */
[----:B------:R-:W3:Y:S04]  /*445e0*/  LDL.LU R184, [R1+0xf00] ;  /* 0x000f000001b87983 */ /* 0x000ee80000300800 */
[----:B------:R-:W3:Y:S04]  /*445f0*/  LDL.LU R185, [R1+0xf04] ;  /* 0x000f040001b97983 */ /* 0x000ee80000300800 */
[----:B------:R-:W3:Y:S04]  /*44600*/  LDL.LU R186, [R1+0xf08] ;  /* 0x000f080001ba7983 */ /* 0x000ee80000300800 */
[----:B------:R-:W3:Y:S04]  /*44610*/  LDL.LU R187, [R1+0xf0c] ;  /* 0x000f0c0001bb7983 */ /* 0x000ee80000300800 */
[----:B------:R-:W1:Y:S01]  /*44620*/  LDS.128 R148, [R252] ;  /* 0x00000000fc947984 */ /* 0x000e620000000c00 */
[----:B------:R-:W-:Y:S06]  /*44630*/  BAR.SYNC.DEFER_BLOCKING 0x0 ;  /* 0x0000000000007b1d */ /* 0x000fec0000010000 */
[----:B------:R0:W-:Y:S02]  /*44640*/  STSM.16.M88.4 [R2], R56 ;  /* 0x0000003802007844 */ /* 0x0001e40000000200 */
[----:B------:R-:W-:Y:S06]  /*44650*/  BAR.SYNC.DEFER_BLOCKING 0x0 ;  /* 0x0000000000007b1d */ /* 0x000fec0000010000 */
[----:B0-----:R-:W3:Y:S04]  /*44660*/  LDL.LU R56, [R1+0xf10] ;  /* 0x000f100001387983 */ /* 0x001ee80000300800 */
[----:B------:R-:W3:Y:S04]  /*44670*/  LDL.LU R57, [R1+0xf14] ;  /* 0x000f140001397983 */ /* 0x000ee80000300800 */
[----:B------:R-:W3:Y:S04]  /*44680*/  LDL.LU R58, [R1+0xf18] ;  /* 0x000f1800013a7983 */ /* 0x000ee80000300800 */
[----:B------:R-:W0:Y:S01]  /*44690*/  LDS.128 R152, [R252] ;  /* 0x00000000fc987984 */ /* 0x000e220000000c00 */
[----:B------:R-:W-:Y:S06]  /*446a0*/  BAR.SYNC.DEFER_BLOCKING 0x0 ;  /* 0x0000000000007b1d */ /* 0x000fec0000010000 */
[----:B------:R-:W3:Y:S04]  /*446b0*/  LDL.LU R59, [R1+0xf1c] ;  /* 0x000f1c00013b7983 */ /* 0x000ee80000300800 */
[----:B--2---:R-:W-:Y:S01]  /*446c0*/  STSM.16.M88.4 [R2], R156 ;  /* 0x0000009c02007844 */ /* 0x004fe20000000200 */
[----:B------:R-:W-:Y:S06]  /*446d0*/  BAR.SYNC.DEFER_BLOCKING 0x0 ;  /* 0x0000000000007b1d */ /* 0x000fec0000010000 */
[----:B------:R-:W2:Y:S02]  /*446e0*/  LDS.128 R156, [R252] ;  /* 0x00000000fc9c7984 */ /* 0x000ea40000000c00 */
[----:B------:R-:W-:Y:S06]  /*446f0*/  BAR.SYNC.DEFER_BLOCKING 0x0 ;  /* 0x0000000000007b1d */ /* 0x000fec0000010000 */
[----:B----4-:R4:W-:Y:S02]  /*44700*/  STSM.16.M88.4 [R2], R188 ;  /* 0x000000bc02007844 */ /* 0x0109e40000000200 */
[----:B------:R-:W-:Y:S06]  /*44710*/  BAR.SYNC.DEFER_BLOCKING 0x0 ;  /* 0x0000000000007b1d */ /* 0x000fec0000010000 */
[----:B----4-:R-:W4:Y:S04]  /*44720*/  LDL.LU R188, [R1+0x4c0] ;  /* 0x0004c00001bc7983 */ /* 0x010f280000300800 */
[----:B------:R-:W2:Y:S04]  /*44730*/  LDL.LU R189, [R1+0x914] ;  /* 0x0009140001bd7983 */ /* 0x000ea80000300800 */
[----:B------:R-:W2:Y:S04]  /*44740*/  LDL.LU R190, [R1+0x81c] ;  /* 0x00081c0001be7983 */ /* 0x000ea80000300800 */
[----:B------:R-:W0:Y:S01]  /*44750*/  LDS.128 R160, [R252] ;  /* 0x00000000fca07984 */ /* 0x000e220000000c00 */
[----:B------:R-:W-:Y:S06]  /*44760*/  BAR.SYNC.DEFER_BLOCKING 0x0 ;  /* 0x0000000000007b1d */ /* 0x000fec0000010000 */
[----:B------:R-:W2:Y:S04]  /*44770*/  LDL.LU R191, [R1+0x55c] ;  /* 0x00055c0001bf7983 */ /* 0x000ea80000300800 */
[----:B------:R-:W-:Y:S01]  /*44780*/  STSM.16.M88.4 [R2], R164 ;  /* 0x000000a402007844 */ /* 0x000fe20000000200 */
        /* <DEDUP_REMOVED lines=19> */
[----:B---3--:R-:W-:Y:S02]  /*448c0*/  STSM.16.M88.4 [R2], R184 ;  /* 0x000000b802007844 */ /* 0x008fe40000000200 */
[----:B------:R-:W-:Y:S06]  /*448d0*/  BAR.SYNC.DEFER_BLOCKING 0x0 ;  /* 0x0000000000007b1d */ /* 0x000fec0000010000 */
[----:B------:R-:W3:Y:S02]  /*448e0*/  LDS.128 R184, [R252] ;  /* 0x00000000fcb87984 */ /* 0x000ee40000000c00 */
[----:B------:R-:W-:Y:S06]  /*448f0*/  BAR.SYNC.DEFER_BLOCKING 0x0 ;  /* 0x0000000000007b1d */ /* 0x000fec0000010000 */
[----:B------:R1:W-:Y:S02]  /*44900*/  STSM.16.M88.4 [R2], R56 ;  /* 0x0000003802007844 */ /* 0x0003e40000000200 */
[----:B------:R-:W-:Y:S06]  /*44910*/  BAR.SYNC.DEFER_BLOCKING 0x0 ;  /* 0x0000000000007b1d */ /* 0x000fec0000010000 */
[----:B-1----:R-:W3:Y:S04]  /*44920*/  LDL.LU R59, [R1+0x4b4] ;  /* 0x0004b400013b7983 */ /* 0x002ee80000300800 */
[----:B----4-:R2:W-:Y:S01]  /*44930*/  @P5 STG.E.U16 desc[UR8][R194.64], R188 ;  /* 0x000000bcc2005986 */ /* 0x0105e2000c101508 */
[----:B------:R-:W-:-:S04]  /*44940*/  ISETP.GE.AND P5, PT, R4, UR49, PT ;  /* 0x0000003104007c0c */ /* 0x000fc8000bfa6270 */
[----:B------:R-:W-:Y:S02]  /*44950*/  ISETP.LT.AND P5, PT, R6, UR4, !P5 ;  /* 0x0000000406007c0c */ /* 0x000fe4000efa1270 */
[----:B------:R-:W-:Y:S01]  /*44960*/  PRMT R2, R188, 0x7632, R2 ;  /* 0x00007632bc027816 */ /* 0x000fe20000000002 */
[----:B--2---:R-:W-:Y:S01]  /*44970*/  IMAD.WIDE R194, R189, 0x2, R64 ;  /* 0x00000002bdc27825 */ /* 0x004fe200078e0240 */
[----:B------:R-:W2:Y:S09]  /*44980*/  LDL.LU R188, [R1+0x4d0] ;  /* 0x0004d00001bc7983 */ /* 0x000eb20000300800 */
[----:B------:R1:W-:Y:S02]  /*44990*/  @P5 STG.E.U16 desc[UR8][R194.64], R2 ;  /* 0x00000002c2005986 */ /* 0x0003e4000c101508 */
[----:B-1----:R-:W-:-:S05]  /*449a0*/  VIADD R2, R4, 0x1 ;  /* 0x0000000104027836 */ /* 0x002fca0000000000 */
[----:B------:R-:W-:-:S04]  /*449b0*/  ISETP.GE.AND P5, PT, R2, UR47, PT ;  /* 0x0000002f02007c0c */ /* 0x000fc8000bfa6270 */
[----:B------:R-:W-:Y:S01]  /*449c0*/  ISETP.LT.AND P6, PT, R5, UR5, !P5 ;  /* 0x0000000505007c0c */ /* 0x000fe2000efc1270 */
[----:B------:R-:W-:Y:S02]  /*449d0*/  ULDC UR5, c[0x0][0x228] ;  /* 0x00008a0000057ab9 */ /* 0x000fe40000000800 */
[----:B------:R-:W-:Y:S01]  /*449e0*/  ISETP.LT.AND P5, PT, R6, UR5, !P5 ;  /* 0x0000000506007c0c */ /* 0x000fe2000efa1270 */
[----:B------:R-:W-:Y:S01]  /*449f0*/  IMAD.WIDE R194, R190, 0x2, R66 ;  /* 0x00000002bec27825 */ /* 0x000fe200078e0242 */
[----:B------:R-:W-:Y:S01]  /*44a00*/  PRMT R2, R192, 0x7632, R2 ;  /* 0x00007632c0027816 */ /* 0x000fe20000000002 */
[----:B------:R-:W-:-:S07]  /*44a10*/  ULDC UR5, c[0x0][0x228] ;  /* 0x00008a0000057ab9 */ /* 0x000fce0000000800 */
[----:B------:R1:W-:Y:S02]  /*44a20*/  @P6 STG.E.U16 desc[UR8][R194.64], R192 ;  /* 0x000000c0c2006986 */ /* 0x0003e4000c101508 */
[----:B-1----:R-:W-:Y:S02]  /*44a30*/  IMAD.WIDE R194, R190, 0x2, R64 ;  /* 0x00000002bec27825 */ /* 0x002fe400078e0240 */
[----:B------:R-:W4:Y:S04]  /*44a40*/  LDL.LU R192, [R1+0x1774] ;  /* 0x0017740001c07983 */ /* 0x000f280000300800 */
[----:B------:R1:W-:Y:S02]  /*44a50*/  @P5 STG.E.U16 desc[UR8][R194.64], R2 ;  /* 0x00000002c2005986 */ /* 0x0003e4000c101508 */
[----:B-1----:R-:W-:-:S05]  /*44a60*/  VIADD R2, R4, 0x2 ;  /* 0x0000000204027836 */ /* 0x002fca0000000000 */
[----:B------:R-:W-:-:S04]  /*44a70*/  ISETP.GE.AND P5, PT, R2, UR45, PT ;  /* 0x0000002d02007c0c */ /* 0x000fc8000bfa6270 */
[----:B------:R-:W-:Y:S01]  /*44a80*/  ISETP.LT.AND P6, PT, R5, UR5, !P5 ;  /* 0x0000000505007c0c */ /* 0x000fe2000efc1270 */
[----:B------:R-:W-:Y:S01]  /*44a90*/  IMAD.WIDE R194, R191, 0x2, R66 ;  /* 0x00000002bfc27825 */ /* 0x000fe200078e0242 */
[----:B------:R-:W-:Y:S01]  /*44aa0*/  PRMT R2, R193, 0x7632, R2 ;  /* 0x00007632c1027816 */ /* 0x000fe20000000002 */
[----:B------:R-:W-:-:S10]  /*44ab0*/  ULDC UR5, c[0x0][0x228] ;  /* 0x00008a0000057ab9 */ /* 0x000fd40000000800 */
[----:B------:R1:W-:Y:S04]  /*44ac0*/  @P6 STG.E.U16 desc[UR8][R194.64], R193 ;  /* 0x000000c1c2006986 */ /* 0x0003e8000c101508 */
[----:B-1----:R-:W4:Y:S04]  /*44ad0*/  LDL.LU R193, [R1+0x1770] ;  /* 0x0017700001c17983 */ /* 0x002f280000300800 */
[----:B------:R-:W4:Y:S04]  /*44ae0*/  LDL.LU R56, [R1+0x4c8] ;  /* 0x0004c80001387983 */ /* 0x000f280000300800 */
[----:B------:R-:W4:Y:S04]  /*44af0*/  LDL.LU R58, [R1+0x4d4] ;  /* 0x0004d400013a7983 */ /* 0x000f280000300800 */
[----:B------:R-:W4:Y:S01]  /*44b00*/  LDL.LU R189, [R1+0x4d8] ;  /* 0x0004d80001bd7983 */ /* 0x000f220000300800 */
[----:B------:R-:W-:-:S03]  /*44b10*/  IMAD.WIDE R194, R191, 0x2, R64 ;  /* 0x00000002bfc27825 */ /* 0x000fc600078e0240 */
[----:B------:R-:W4:Y:S04]  /*44b20*/  LDL.LU R191, [R1+0x4b8] ;  /* 0x0004b80001bf7983 */ /* 0x000f280000300800 */
[----:B------:R-:W4:Y:S04]  /*44b30*/  LDL.LU R57, [R1+0x4dc] ;  /* 0x0004dc0001397983 */ /* 0x000f280000300800 */
[----:B------:R-:W4:Y:S01]  /*44b40*/  LDL.LU R190, [R1+0x4cc] ;  /* 0x0004cc0001be7983 */ /* 0x000f220000300800 */
[----:B------:R-:W-:Y:S01]  /*44b50*/  ISETP.LT.AND P5, PT, R6, UR5, !P5 ;  /* 0x0000000506007c0c */ /* 0x000fe2000efa1270 */
[----:B------:R-:W-:-:S12]  /*44b60*/  ULDC UR5, c[0x0][0x228] ;  /* 0x00008a0000057ab9 */ /* 0x000fd80000000800 */
[----:B------:R1:W-:Y:S02]  /*44b70*/  @P5 STG.E.U16 desc[UR8][R194.64], R2 ;  /* 0x00000002c2005986 */ /* 0x0003e4000c101508 */
[----:B-1----:R-:W-:-:S05]  /*44b80*/  VIADD R2, R4, 0x3 ;  /* 0x0000000304027836 */ /* 0x002fca0000000000 */
[----:B------:R-:W-:-:S04]  /*44b90*/  ISETP.GE.AND P5, PT, R2, UR43, PT ;  /* 0x0000002b02007c0c */ /* 0x000fc8000bfa6270 */
[----:B------:R-:W-:Y:S01]  /*44ba0*/  ISETP.LT.AND P6, PT, R5, UR5, !P5 ;  /* 0x0000000505007c0c */ /* 0x000fe2000efc1270 */
[----:B------:R-:W-:Y:S02]  /*44bb0*/  ULDC UR5, c[0x0][0x228] ;  /* 0x00008a0000057ab9 */ /* 0x000fe40000000800 */
[----:B------:R-:W-:Y:S01]  /*44bc0*/  ISETP.LT.AND P5, PT, R6, UR5, !P5 ;  /* 0x0000000506007c0c */ /* 0x000fe2000efa1270 */
[----:B------:R-:W-:Y:S01]  /*44bd0*/  ULDC UR5, c[0x0][0x228] ;  /* 0x00008a0000057ab9 */ /* 0x000fe20000000800 */
[----:B---3--:R-:W-:Y:S01]  /*44be0*/  PRMT R2, R59, 0x7632, R2 ;  /* 0x000076323b027816 */ /* 0x008fe20000000002 */
[----:B--2---:R-:W-:-:S07]  /*44bf0*/  IMAD.WIDE R194, R188, 0x2, R66 ;  /* 0x00000002bcc27825 */ /* 0x004fce00078e0242 */
[----:B------:R1:W-:Y:S04]  /*44c00*/  @P6 STG.E.U16 desc[UR8][R194.64], R59 ;  /* 0x0000003bc2006986 */ /* 0x0003e8000c101508 */
[----:B-1----:R-:W2:Y:S01]  /*44c10*/  LDL.LU R59, [R1+0x4e0] ;  /* 0x0004e000013b7983 */ /* 0x002ea20000300800 */
[----:B------:R-:W-:-:S03]  /*44c20*/  IMAD.WIDE R194, R188, 0x2, R64 ;  /* 0x00000002bcc27825 */ /* 0x000fc600078e0240 */
[----:B------:R-:W3:Y:S04]  /*44c30*/  LDL.LU R188, [R1+0x4bc] ;  /* 0x0004bc0001bc7983 */ /* 0x000ee80000300800 */
[----:B------:R-:W3:Y:S04]  /*44c40*/  LDL.LU R52, [R1+0x4e8] ;  /* 0x0004e80001347983 */ /* 0x000ee80000300800 */
[----:B------:R-:W3:Y:S04]  /*44c50*/  LDL.LU R54, [R1+0x4a0] ;  /* 0x0004a00001367983 */ /* 0x000ee80000300800 */
[----:B------:R4:W-:Y:S01]  /*44c60*/  @P5 STG.E.U16 desc[UR8][R194.64], R2 ;  /* 0x00000002c2005986 */ /* 0x0009e2000c101508 */
[----:B------:R-:W-:Y:S01]  /*44c70*/  ISETP.LT.AND P5, PT, R5, UR5, !P4 ;  /* 0x0000000505007c0c */ /* 0x000fe2000e7a1270 */
[----:B------:R-:W-:-:S02]  /*44c80*/  ULDC UR5, c[0x0][0x228] ;  /* 0x00008a0000057ab9 */ /* 0x000fc40000000800 */
[----:B------:R-:W-:Y:S01]  /*44c90*/  ISETP.LT.AND P4, PT, R6, UR5, !P4 ;  /* 0x0000000506007c0c */ /* 0x000fe2000e781270 */
[----:B------:R-:W3:Y:S01]  /*44ca0*/  LDL.LU R55, [R1+0x4f0] ;  /* 0x0004f00001377983 */ /* 0x000ee20000300800 */
[----:B------:R-:W-:Y:S01]  /*44cb0*/  ULDC UR5, c[0x0][0x22c] ;  /* 0x00008b0000057ab9 */ /* 0x000fe20000000800 */
[----:B----4-:R-:W-:Y:S01]  /*44cc0*/  IMAD.WIDE R194, R58, 0x2, R66 ;  /* 0x000000023ac27825 */ /* 0x010fe200078e0242 */
[----:B------:R-:W-:-:S06]  /*44cd0*/  PRMT R2, R56, 0x7632, R2 ;  /* 0x0000763238027816 */ /* 0x000fcc0000000002 */
[----:B------:R1:W-:Y:S02]  /*44ce0*/  @P5 STG.E.U16 desc[UR8][R194.64], R56 ;  /* 0x00000038c2005986 */ /* 0x0003e4000c101508 */
[----:B-1----:R-:W-:Y:S02]  /*44cf0*/  IMAD.WIDE R194, R58, 0x2, R64 ;  /* 0x000000023ac27825 */ /* 0x002fe400078e0240 */
[----:B------:R-:W4:Y:S04]  /*44d00*/  LDL.LU R56, [R1+0x490] ;  /* 0x0004900001387983 */ /* 0x000f280000300800 */
[----:B------:R1:W-:Y:S04]  /*44d10*/  @P4 STG.E.U16 desc[UR8][R194.64], R2 ;  /* 0x00000002c2004986 */ /* 0x0003e8000c101508 */
[----:B------:R-:W4:Y:S01]  /*44d20*/  LDL.LU R58, [R1+0x4f8] ;  /* 0x0004f800013a7983 */ /* 0x000f220000300800 */
[----:B-1----:R-:W-:Y:S01]  /*44d30*/  IMAD.WIDE R194, R189, 0x2, R66 ;  /* 0x00000002bdc27825 */ /* 0x002fe200078e0242 */
[----:B------:R-:W-:-:S04]  /*44d40*/  PRMT R2, R191, 0x7632, R2 ;  /* 0x00007632bf027816 */ /* 0x000fc80000000002 */
[----:B------:R1:W-:Y:S02]  /*44d50*/  @P3 STG.E.U16 desc[UR8][R194.64], R191 ;  /* 0x000000bfc2003986 */ /* 0x0003e4000c101508 */
[----:B-1----:R-:W-:Y:S02]  /*44d60*/  IMAD.WIDE R194, R189, 0x2, R64 ;  /* 0x00000002bdc27825 */ /* 0x002fe400078e0240 */
[----:B------:R-:W4:Y:S04]  /*44d70*/  LDL.LU R189, [R1+0x4a4] ;  /* 0x0004a40001bd7983 */ /* 0x000f280000300800 */
[----:B------:R1:W-:Y:S04]  /*44d80*/  @P2 STG.E.U16 desc[UR8][R194.64], R2 ;  /* 0x00000002c2002986 */ /* 0x0003e8000c101508 */
[----:B------:R-:W4:Y:S01]  /*44d90*/  LDL.LU R191, [R1+0x176c] ;  /* 0x00176c0001bf7983 */ /* 0x000f220000300800 */
[----:B-1----:R-:W-:Y:S01]  /*44da0*/  IMAD.WIDE R194, R57, 0x2, R66 ;  /* 0x0000000239c27825 */ /* 0x002fe200078e0242 */
[----:B------:R-:W-:-:S04]  /*44db0*/  PRMT R2, R190, 0x7632, R2 ;  /* 0x00007632be027816 */ /* 0x000fc80000000002 */
[----:B------:R1:W-:Y:S04]  /*44dc0*/  @P1 STG.E.U16 desc[UR8][R194.64], R190 ;  /* 0x000000bec2001986 */ /* 0x0003e8000c101508 */
[----:B-1----:R-:W4:Y:S01]  /*44dd0*/  LDL.LU R190, [R1+0x4fc] ;  /* 0x0004fc0001be7983 */ /* 0x002f220000300800 */
[----:B------:R-:W-:-:S03]  /*44de0*/  IMAD.WIDE R194, R57, 0x2, R64 ;  /* 0x0000000239c27825 */ /* 0x000fc600078e0240 */
[----:B------:R-:W4:Y:S01]  /*44df0*/  LDL.LU R57, [R1+0x494] ;  /* 0x0004940001397983 */ /* 0x000f220000300800 */
[----:B------:R-:W-:Y:S02]  /*44e00*/  LOP3.LUT P6, RZ, R192, 0x40, RZ, 0xc0, !PT ;  /* 0x00000040c0ff7812 */ /* 0x000fe400078cc0ff */
[----:B------:R-:W-:-:S11]  /*44e10*/  LOP3.LUT R193, R193, 0xffbfffff, RZ, 0xc0, !PT ;  /* 0xffbfffffc1c17812 */ /* 0x000fd600078ec0ff */
[----:B------:R-:W-:Y:S02]  /*44e20*/  @P6 LOP3.LUT R193, R193, 0x400000, RZ, 0xfc, !PT ;  /* 0x00400000c1c16812 */ /* 0x000fe400078efcff */
[----:B------:R-:W-:Y:S02]  /*44e30*/  LOP3.LUT P6, RZ, R192, 0x8, RZ, 0xc0, !PT ;  /* 0x00000008c0ff7812 */ /* 0x000fe400078cc0ff */
[----:B------:R-:W-:-:S11]  /*44e40*/  LOP3.LUT R193, R193, 0xff7fffff, RZ, 0xc0, !PT ;  /* 0xff7fffffc1c17812 */ /* 0x000fd600078ec0ff */
[----:B------:R-:W-:Y:S02]  /*44e50*/  @P6 LOP3.LUT R193, R193, 0x800000, RZ, 0xfc, !PT ;  /* 0x00800000c1c16812 */ /* 0x000fe400078efcff */
[----:B------:R-:W-:Y:S02]  /*44e60*/  LOP3.LUT P6, RZ, R192, 0x4, RZ, 0xc0, !PT ;  /* 0x00000004c0ff7812 */ /* 0x000fe400078cc0ff */
[----:B------:R-:W-:-:S11]  /*44e70*/  LOP3.LUT R193, R193, 0xfeffffff, RZ, 0xc0, !PT ;  /* 0xfeffffffc1c17812 */ /* 0x000fd600078ec0ff */
[----:B------:R-:W-:Y:S02]  /*44e80*/  @P6 LOP3.LUT R193, R193, 0x1000000, RZ, 0xfc, !PT ;  /* 0x01000000c1c16812 */ /* 0x000fe400078efcff */
[----:B------:R-:W-:Y:S02]  /*44e90*/  LOP3.LUT P6, RZ, R192, 0x2, RZ, 0xc0, !PT ;  /* 0x00000002c0ff7812 */ /* 0x000fe400078cc0ff */
[----:B------:R-:W-:Y:S01]  /*44ea0*/  LOP3.LUT R193, R193, 0xfdffffff, RZ, 0xc0, !PT ;  /* 0xfdffffffc1c17812 */ /* 0x000fe200078ec0ff */
[----:B------:R2:W-:Y:S10]  /*44eb0*/  @P0 STG.E.U16 desc[UR8][R194.64], R2 ;  /* 0x00000002c2000986 */ /* 0x0005f4000c101508 */
[----:B------:R-:W-:-:S02]  /*44ec0*/  @P6 LOP3.LUT R193, R193, 0x2000000, RZ, 0xfc, !PT ;  /* 0x02000000c1c16812 */ /* 0x000fc400078efcff */
[C---:B------:R-:W-:Y:S02]  /*44ed0*/  LOP3.LUT P6, RZ, R192.reuse, 0x1, RZ, 0xc0, !PT ;  /* 0x00000001c0ff7812 */ /* 0x040fe400078cc0ff */
[C---:B------:R-:W-:Y:S02]  /*44ee0*/  LOP3.LUT P0, RZ, R192.reuse, 0x10, RZ, 0xc0, !PT ;  /* 0x00000010c0ff7812 */ /* 0x040fe4000780c0ff */
[----:B------:R-:W-:Y:S01]  /*44ef0*/  LOP3.LUT P3, RZ, R192, 0x20, RZ, 0xc0, !PT ;  /* 0x00000020c0ff7812 */ /* 0x000fe2000786c0ff */
[----:B--2---:R-:W-:-:S08]  /*44f00*/  IMAD.WIDE R194, R59, 0x2, R66 ;  /* 0x000000023bc27825 */ /* 0x004fd000078e0242 */
[----:B---3--:R1:W-:Y:S01]  /*44f10*/  @P6 STG.E.U16 desc[UR8][R194.64], R188 ;  /* 0x000000bcc2006986 */ /* 0x0083e2000c101508 */
[----:B------:R-:W-:Y:S02]  /*44f20*/  LOP3.LUT P6, RZ, R193, 0x2000000, RZ, 0xc0, !PT ;  /* 0x02000000c1ff7812 */ /* 0x000fe400078cc0ff */
[----:B------:R-:W-:Y:S01]  /*44f30*/  PRMT R2, R188, 0x7632, R2 ;  /* 0x00007632bc027816 */ /* 0x000fe20000000002 */
[----:B-1----:R-:W-:Y:S02]  /*44f40*/  IMAD.WIDE R194, R59, 0x2, R64 ;  /* 0x000000023bc27825 */ /* 0x002fe400078e0240 */
[----:B------:R-:W2:Y:S08]  /*44f50*/  LDL.LU R59, [R1+0x500] ;  /* 0x00050000013b7983 */ /* 0x000eb00000300800 */
[----:B------:R1:W-:Y:S01]  /*44f60*/  @P6 STG.E.U16 desc[UR8][R194.64], R2 ;  /* 0x00000002c2006986 */ /* 0x0003e2000c101508 */
[----:B------:R-:W-:-:S03]  /*44f70*/  LOP3.LUT P6, RZ, R193, 0x1000000, RZ, 0xc0, !PT ;  /* 0x01000000c1ff7812 */ /* 0x000fc600078cc0ff */
[----:B------:R-:W3:Y:S01]  /*44f80*/  LDL.LU R188, [R1+0x4a8] ;  /* 0x0004a80001bc7983 */ /* 0x000ee20000300800 */
[----:B-1----:R-:W-:-:S09]  /*44f90*/  IMAD.WIDE R194, R52, 0x2, R66 ;  /* 0x0000000234c27825 */ /* 0x002fd200078e0242 */
[----:B------:R1:W-:Y:S01]  /*44fa0*/  @P6 STG.E.U16 desc[UR8][R194.64], R54 ;  /* 0x00000036c2006986 */ /* 0x0003e2000c101508 */
[----:B------:R-:W-:Y:S02]  /*44fb0*/  LOP3.LUT P6, RZ, R193, 0x800000, RZ, 0xc0, !PT ;  /* 0x00800000c1ff7812 */ /* 0x000fe400078cc0ff */
[----:B------:R-:W-:Y:S01]  /*44fc0*/  PRMT R2, R54, 0x7632, R2 ;  /* 0x0000763236027816 */ /* 0x000fe20000000002 */
[----:B-1----:R-:W-:-:S10]  /*44fd0*/  IMAD.WIDE R194, R52, 0x2, R64 ;  /* 0x0000000234c27825 */ /* 0x002fd400078e0240 */
[----:B------:R1:W-:Y:S01]  /*44fe0*/  @P6 STG.E.U16 desc[UR8][R194.64], R2 ;  /* 0x00000002c2006986 */ /* 0x0003e2000c101508 */
[----:B------:R-:W-:Y:S01]  /*44ff0*/  LOP3.LUT P6, RZ, R193, 0x400000, RZ, 0xc0, !PT ;  /* 0x00400000c1ff7812 */ /* 0x000fe200078cc0ff */
[C---:B-1----:R-:W-:Y:S01]  /*45000*/  IMAD.WIDE R194, R55.reuse, 0x2, R66 ;  /* 0x0000000237c27825 */ /* 0x042fe200078e0242 */
[C---:B------:R-:W-:Y:S02]  /*45010*/  LOP3.LUT P1, RZ, R192.reuse, 0x80, RZ, 0xc0, !PT ;  /* 0x00000080c0ff7812 */ /* 0x040fe4000782c0ff */
[----:B------:R-:W-:Y:S02]  /*45020*/  LOP3.LUT P4, RZ, R192, 0x100, RZ, 0xc0, !PT ;  /* 0x00000100c0ff7812 */ /* 0x000fe4000788c0ff */
[----:B----4-:R1:W-:Y:S01]  /*45030*/  @P0 STG.E.U16 desc[UR8][R194.64], R56 ;  /* 0x00000038c2000986 */ /* 0x0103e2000c101508 */
[----:B------:R-:W-:Y:S01]  /*45040*/  PRMT R2, R56, 0x7632, R2 ;  /* 0x0000763238027816 */ /* 0x000fe20000000002 */
[----:B-1----:R-:W-:-:S05]  /*45050*/  IMAD.WIDE R194, R55, 0x2, R64 ;  /* 0x0000000237c27825 */ /* 0x002fca00078e0240 */
[----:B------:R1:W-:Y:S02]  /*45060*/  @P3 STG.E.U16 desc[UR8][R194.64], R2 ;  /* 0x00000002c2003986 */ /* 0x0003e4000c101508 */
[----:B-1----:R-:W-:-:S05]  /*45070*/  IMAD.WIDE R194, R58, 0x2, R66 ;  /* 0x000000023ac27825 */ /* 0x002fca00078e0242 */
[----:B------:R1:W-:Y:S01]  /*45080*/  @P6 STG.E.U16 desc[UR8][R194.64], R189 ;  /* 0x000000bdc2006986 */ /* 0x0003e2000c101508 */
[----:B------:R-:W-:-:S03]  /*45090*/  PRMT R2, R189, 0x7632, R2 ;  /* 0x00007632bd027816 */ /* 0x000fc60000000002 */
[----:B-1----:R-:W4:Y:S01]  /*450a0*/  LDL.LU R189, [R1+0x504] ;  /* 0x0005040001bd7983 */ /* 0x002f220000300800 */
[----:B------:R-:W-:-:S03]  /*450b0*/  IMAD.WIDE R194, R58, 0x2, R64 ;  /* 0x000000023ac27825 */ /* 0x000fc600078e0240 */
[----:B------:R-:W4:Y:S04]  /*450c0*/  LDL.LU R52, [R1+0x498] ;  /* 0x0004980001347983 */ /* 0x000f280000300800 */
[----:B------:R1:W-:Y:S04]  /*450d0*/  @P1 STG.E.U16 desc[UR8][R194.64], R2 ;  /* 0x00000002c2001986 */ /* 0x0003e8000c101508 */
[----:B------:R-:W4:Y:S01]  /*450e0*/  LDL.LU R54, [R1+0x508] ;  /* 0x0005080001367983 */ /* 0x000f220000300800 */
[----:B-1----:R-:W-:-:S05]  /*450f0*/  IMAD.WIDE R194, R190, 0x2, R66 ;  /* 0x00000002bec27825 */ /* 0x002fca00078e0242 */
[----:B------:R1:W-:Y:S02]  /*45100*/  @P4 STG.E.U16 desc[UR8][R194.64], R57 ;  /* 0x00000039c2004986 */ /* 0x0003e4000c101508 */
[----:B-1----:R-:W-:Y:S02]  /*45110*/  IMAD.WIDE R194, R190, 0x2, R64 ;  /* 0x00000002bec27825 */ /* 0x002fe400078e0240 */
[----:B------:R-:W4:Y:S04]  /*45120*/  LDL.LU R190, [R1+0x4ac] ;  /* 0x0004ac0001be7983 */ /* 0x000f280000300800 */
[----:B------:R-:W4:Y:S04]  /*45130*/  LDL.LU R55, [R1+0x4e4] ;  /* 0x0004e40001377983 */ /* 0x000f280000300800 */
[----:B------:R-:W4:Y:S04]  /*45140*/  LDL.LU R58, [R1+0x49c] ;  /* 0x00049c00013a7983 */ /* 0x000f280000300800 */
[----:B------:R-:W4:Y:S01]  /*45150*/  LDL.LU R56, [R1+0x4ec] ;  /* 0x0004ec0001387983 */ /* 0x000f220000300800 */
[----:B------:R-:W-:-:S03]  /*45160*/  PRMT R2, R57, 0x7632, R2 ;  /* 0x0000763239027816 */ /* 0x000fc60000000002 */
[----:B------:R-:W4:Y:S01]  /*45170*/  LDL.LU R57, [R1+0x480] ;  /* 0x0004800001397983 */ /* 0x000f220000300800 */
[C---:B------:R-:W-:Y:S02]  /*45180*/  LOP3.LUT P2, RZ, R192.reuse, 0x200, RZ, 0xc0, !PT ;  /* 0x00000200c0ff7812 */ /* 0x040fe4000784c0ff */
[C---:B------:R-:W-:Y:S02]  /*45190*/  LOP3.LUT P5, RZ, R192.reuse, 0x400, RZ, 0xc0, !PT ;  /* 0x00000400c0ff7812 */ /* 0x040fe400078ac0ff */
[C---:B------:R-:W-:Y:S02]  /*451a0*/  LOP3.LUT P6, RZ, R192.reuse, 0x800, RZ, 0xc0, !PT ;  /* 0x00000800c0ff7812 */ /* 0x040fe400078cc0ff */
[----:B------:R-:W-:-:S07]  /*451b0*/  LOP3.LUT P3, RZ, R192, 0x1000, RZ, 0xc0, !PT ;  /* 0x00001000c0ff7812 */ /* 0x000fce000786c0ff */
[----:B------:R2:W-:Y:S01]  /*451c0*/  @P2 STG.E.U16 desc[UR8][R194.64], R2 ;  /* 0x00000002c2002986 */ /* 0x0005e2000c101508 */
[C---:B------:R-:W-:Y:S02]  /*451d0*/  LOP3.LUT P4, RZ, R192.reuse, 0x2000, RZ, 0xc0, !PT ;  /* 0x00002000c0ff7812 */ /* 0x040fe4000788c0ff */
[----:B------:R-:W-:Y:S01]  /*451e0*/  LOP3.LUT P1, RZ, R192, 0x4000, RZ, 0xc0, !PT ;  /* 0x00004000c0ff7812 */ /* 0x000fe2000782c0ff */
[----:B--2---:R-:W-:-:S05]  /*451f0*/  IMAD.WIDE R194, R59, 0x2, R66 ;  /* 0x000000023bc27825 */ /* 0x004fca00078e0242 */
[----:B---3--:R1:W-:Y:S01]  /*45200*/  @P5 STG.E.U16 desc[UR8][R194.64], R188 ;  /* 0x000000bcc2005986 */ /* 0x0083e2000c101508 */
[----:B------:R-:W-:Y:S01]  /*45210*/  PRMT R2, R188, 0x7632, R2 ;  /* 0x00007632bc027816 */ /* 0x000fe20000000002 */
[----:B-1----:R-:W-:Y:S02]  /*45220*/  IMAD.WIDE R194, R59, 0x2, R64 ;  /* 0x000000023bc27825 */ /* 0x002fe400078e0240 */
[----:B------:R-:W2:Y:S04]  /*45230*/  LDL.LU R59, [R1+0x4f4] ;  /* 0x0004f400013b7983 */ /* 0x000ea80000300800 */
[----:B------:R4:W-:Y:S04]  /*45240*/  @P6 STG.E.U16 desc[UR8][R194.64], R2 ;  /* 0x00000002c2006986 */ /* 0x0009e8000c101508 */
[----:B------:R-:W3:Y:S01]  /*45250*/  LDL.LU R188, [R1+0x470] ;  /* 0x0004700001bc7983 */ /* 0x000ee20000300800 */
[----:B----4-:R-:W-:-:S05]  /*45260*/  IMAD.WIDE R194, R189, 0x2, R66 ;  /* 0x00000002bdc27825 */ /* 0x010fca00078e0242 */
[----:B------:R1:W-:Y:S01]  /*45270*/  @P3 STG.E.U16 desc[UR8][R194.64], R52 ;  /* 0x00000034c2003986 */ /* 0x0003e2000c101508 */
[----:B------:R-:W-:Y:S01]  /*45280*/  PRMT R2, R52, 0x7632, R2 ;  /* 0x0000763234027816 */ /* 0x000fe20000000002 */
[----:B-1----:R-:W-:Y:S02]  /*45290*/  IMAD.WIDE R194, R189, 0x2, R64 ;  /* 0x00000002bdc27825 */ /* 0x002fe400078e0240 */
[----:B------:R-:W4:Y:S04]  /*452a0*/  LDL.LU R189, [R1+0x50c] ;  /* 0x00050c0001bd7983 */ /* 0x000f280000300800 */
[----:B------:R1:W-:Y:S02]  /*452b0*/  @P4 STG.E.U16 desc[UR8][R194.64], R2 ;  /* 0x00000002c2004986 */ /* 0x0003e4000c101508 */
[----:B-1----:R-:W-:-:S05]  /*452c0*/  IMAD.WIDE R194, R54, 0x2, R66 ;  /* 0x0000000236c27825 */ /* 0x002fca00078e0242 */
[----:B------:R1:W-:Y:S01]  /*452d0*/  @P1 STG.E.U16 desc[UR8][R194.64], R190 ;  /* 0x000000bec2001986 */ /* 0x0003e2000c101508 */
[----:B------:R-:W-:-:S03]  /*452e0*/  PRMT R2, R190, 0x7632, R2 ;  /* 0x00007632be027816 */ /* 0x000fc60000000002 */
        /* <DEDUP_REMOVED lines=9> */
[C---:B------:R-:W-:Y:S02]  /*45380*/  LOP3.LUT P0, RZ, R192.reuse, 0x40000, RZ, 0xc0, !PT ;  /* 0x00040000c0ff7812 */ /* 0x040fe4000780c0ff */
[----:B------:R-:W-:Y:S02]  /*45390*/  LOP3.LUT R193, R193, 0xffefffff, RZ, 0xc0, !PT ;  /* 0xffefffffc1c17812 */ /* 0x000fe400078ec0ff */
[----:B------:R-:W-:-:S09]  /*453a0*/  LOP3.LUT P5, RZ, R192, 0x8000, RZ, 0xc0, !PT ;  /* 0x00008000c0ff7812 */ /* 0x000fd200078ac0ff */
[----:B------:R-:W-:Y:S02]  /*453b0*/  @P0 LOP3.LUT R193, R193, 0x100000, RZ, 0xfc, !PT ;  /* 0x00100000c1c10812 */ /* 0x000fe400078efcff */
[----:B------:R-:W-:Y:S02]  /*453c0*/  LOP3.LUT P0, RZ, R192, 0x20000, RZ, 0xc0, !PT ;  /* 0x00020000c0ff7812 */ /* 0x000fe4000780c0ff */
[----:B------:R-:W-:Y:S01]  /*453d0*/  LOP3.LUT R193, R193, 0xffdfffff, RZ, 0xc0, !PT ;  /* 0xffdfffffc1c17812 */ /* 0x000fe200078ec0ff */
[----:B------:R1:W-:Y:S10]  /*453e0*/  @P5 STG.E.U16 desc[UR8][R194.64], R2 ;  /* 0x00000002c2005986 */ /* 0x0003f4000c101508 */
[----:B------:R-:W-:-:S02]  /*453f0*/  @P0 LOP3.LUT R193, R193, 0x200000, RZ, 0xfc, !PT ;  /* 0x00200000c1c10812 */ /* 0x000fc400078efcff */
[----:B------:R-:W-:Y:S01]  /*45400*/  LOP3.LUT P0, RZ, R192, 0x10000, RZ, 0xc0, !PT ;  /* 0x00010000c0ff7812 */ /* 0x000fe2000780c0ff */
[----:B-1----:R-:W-:Y:S01]  /*45410*/  IMAD.WIDE R194, R55, 0x2, R66 ;  /* 0x0000000237c27825 */ /* 0x002fe200078e0242 */
[----:B------:R-:W-:-:S11]  /*45420*/  PRMT R2, R58, 0x7632, R2 ;  /* 0x000076323a027816 */ /* 0x000fd60000000002 */
[----:B------:R1:W-:Y:S01]  /*45430*/  @P0 STG.E.U16 desc[UR8][R194.64], R58 ;  /* 0x0000003ac2000986 */ /* 0x0003e2000c101508 */
[----:B------:R-:W-:Y:S01]  /*45440*/  LOP3.LUT P0, RZ, R193, 0x200000, RZ, 0xc0, !PT ;  /* 0x00200000c1ff7812 */ /* 0x000fe2000780c0ff */
[----:B-1----:R-:W-:Y:S02]  /*45450*/  IMAD.WIDE R194, R55, 0x2, R64 ;  /* 0x0000000237c27825 */ /* 0x002fe400078e0240 */
[----:B------:R-:W4:Y:S10]  /*45460*/  LDL.LU R55, [R1+0x514] ;  /* 0x0005140001377983 */ /* 0x000f340000300800 */
[----:B------:R1:W-:Y:S01]  /*45470*/  @P0 STG.E.U16 desc[UR8][R194.64], R2 ;  /* 0x00000002c2000986 */ /* 0x0003e2000c101508 */
[----:B------:R-:W-:-:S03]  /*45480*/  LOP3.LUT P0, RZ, R193, 0x100000, RZ, 0xc0, !PT ;  /* 0x00100000c1ff7812 */ /* 0x000fc6000780c0ff */
[----:B------:R-:W4:Y:S01]  /*45490*/  LDL.LU R58, [R1+0x488] ;  /* 0x00048800013a7983 */ /* 0x000f220000300800 */
[----:B-1----:R-:W-:-:S09]  /*454a0*/  IMAD.WIDE R194, R56, 0x2, R66 ;  /* 0x0000000238c27825 */ /* 0x002fd200078e0242 */
[----:B------:R1:W-:Y:S01]  /*454b0*/  @P0 STG.E.U16 desc[UR8][R194.64], R57 ;  /* 0x00000039c2000986 */ /* 0x0003e2000c101508 */
[----:B------:R-:W-:Y:S02]  /*454c0*/  LOP3.LUT P0, RZ, R193, 0x80000, RZ, 0xc0, !PT ;  /* 0x00080000c1ff7812 */ /* 0x000fe4000780c0ff */
[----:B------:R-:W-:Y:S01]  /*454d0*/  PRMT R2, R57, 0x7632, R2 ;  /* 0x0000763239027816 */ /* 0x000fe20000000002 */
[----:B-1----:R-:W-:-:S10]  /*454e0*/  IMAD.WIDE R194, R56, 0x2, R64 ;  /* 0x0000000238c27825 */ /* 0x002fd400078e0240 */
[----:B------:R2:W-:Y:S01]  /*454f0*/  @P0 STG.E.U16 desc[UR8][R194.64], R2 ;  /* 0x00000002c2000986 */ /* 0x0005e2000c101508 */
[----:B------:R-:W-:Y:S02]  /*45500*/  LOP3.LUT P0, RZ, R193, 0x40000, RZ, 0xc0, !PT ;  /* 0x00040000c1ff7812 */ /* 0x000fe4000780c0ff */
[C---:B------:R-:W-:Y:S02]  /*45510*/  LOP3.LUT P2, RZ, R192.reuse, 0x200000, RZ, 0xc0, !PT ;  /* 0x00200000c0ff7812 */ /* 0x040fe4000784c0ff */
[----:B------:R-:W-:Y:S01]  /*45520*/  LOP3.LUT P6, RZ, R192, 0x400000, RZ, 0xc0, !PT ;  /* 0x00400000c0ff7812 */ /* 0x000fe200078cc0ff */
[----:B--2---:R-:W-:Y:S01]  /*45530*/  IMAD.WIDE R194, R59, 0x2, R66 ;  /* 0x000000023bc27825 */ /* 0x004fe200078e0242 */
[----:B---3--:R-:W-:-:S07]  /*45540*/  PRMT R2, R188, 0x7632, R2 ;  /* 0x00007632bc027816 */ /* 0x008fce0000000002 */
[----:B------:R1:W-:Y:S01]  /*45550*/  @P0 STG.E.U16 desc[UR8][R194.64], R188 ;  /* 0x000000bcc2000986 */ /* 0x0003e2000c101508 */
[----:B------:R-:W-:Y:S01]  /*45560*/  LOP3.LUT P3, RZ, R192, 0x800000, RZ, 0xc0, !PT ;  /* 0x00800000c0ff7812 */ /* 0x000fe2000786c0ff */
[----:B-1----:R-:W-:-:S05]  /*45570*/  IMAD.WIDE R194, R59, 0x2, R64 ;  /* 0x000000023bc27825 */ /* 0x002fca00078e0240 */
[----:B------:R1:W-:Y:S01]  /*45580*/  @P2 STG.E.U16 desc[UR8][R194.64], R2 ;  /* 0x00000002c2002986 */ /* 0x0003e2000c101508 */
[----:B------:R-:W-:Y:S02]  /*45590*/  LOP3.LUT P4, RZ, R192, 0x1000000, RZ, 0xc0, !PT ;  /* 0x01000000c0ff7812 */ /* 0x000fe4000788c0ff */
[----:B-1----:R-:W-:Y:S01]  /*455a0*/  PRMT R2, R191, 0x7632, R2 ;  /* 0x00007632bf027816 */ /* 0x002fe20000000002 */
[----:B----4-:R-:W-:-:S05]  /*455b0*/  IMAD.WIDE R194, R189, 0x2, R66 ;  /* 0x00000002bdc27825 */ /* 0x010fca00078e0242 */
[----:B------:R1:W-:Y:S02]  /*455c0*/  @P6 STG.E.U16 desc[UR8][R194.64], R191 ;  /* 0x000000bfc2006986 */ /* 0x0003e4000c101508 */
[----:B-1----:R-:W-:Y:S02]  /*455d0*/  IMAD.WIDE R194, R189, 0x2, R64 ;  /* 0x00000002bdc27825 */ /* 0x002fe400078e0240 */
[----:B------:R-:W2:Y:S04]  /*455e0*/  LDL.LU R191, [R1+0x1768] ;  /* 0x0017680001bf7983 */ /* 0x000ea80000300800 */
[----:B------:R1:W-:Y:S04]  /*455f0*/  @P3 STG.E.U16 desc[UR8][R194.64], R2 ;  /* 0x00000002c2003986 */ /* 0x0003e8000c101508 */
[----:B------:R-:W3:Y:S01]  /*45600*/  LDL.LU R188, [R1+0x518] ;  /* 0x0005180001bc7983 */ /* 0x000ee20000300800 */
[----:B-1----:R-:W-:-:S05]  /*45610*/  IMAD.WIDE R194, R190, 0x2, R66 ;  /* 0x00000002bec27825 */ /* 0x002fca00078e0242 */
[----:B------:R1:W-:Y:S02]  /*45620*/  @P4 STG.E.U16 desc[UR8][R194.64], R54 ;  /* 0x00000036c2004986 */ /* 0x0003e4000c101508 */
[----:B-1----:R-:W-:Y:S02]  /*45630*/  IMAD.WIDE R194, R190, 0x2, R64 ;  /* 0x00000002bec27825 */ /* 0x002fe400078e0240 */
[----:B------:R-:W4:Y:S04]  /*45640*/  LDL.LU R190, [R1+0x478] ;  /* 0x0004780001be7983 */ /* 0x000f280000300800 */
[----:B------:R-:W2:Y:S04]  /*45650*/  LDL.LU R56, [R1+0x51c] ;  /* 0x00051c0001387983 */ /* 0x000ea80000300800 */
[----:B------:R-:W2:Y:S04]  /*45660*/  LDL.LU R189, [R1+0x48c] ;  /* 0x00048c0001bd7983 */ /* 0x000ea80000300800 */
[----:B------:R-:W2:Y:S01]  /*45670*/  LDL.LU R57, [R1+0x520] ;  /* 0x0005200001397983 */ /* 0x000ea20000300800 */
[----:B------:R-:W-:-:S03]  /*45680*/  LOP3.LUT P1, RZ, R192, 0x2000000, RZ, 0xc0, !PT ;  /* 0x02000000c0ff7812 */ /* 0x000fc6000782c0ff */
[----:B------:R-:W2:Y:S01]  /*45690*/  LDL.LU R59, [R1+0x47c] ;  /* 0x00047c00013b7983 */ /* 0x000ea20000300800 */
[----:B------:R-:W-:Y:S02]  /*456a0*/  LOP3.LUT P5, RZ, R192, 0x4000000, RZ, 0xc0, !PT ;  /* 0x04000000c0ff7812 */ /* 0x000fe400078ac0ff */
[----:B------:R-:W-:-:S07]  /*456b0*/  PRMT R2, R54, 0x7632, R2 ;  /* 0x0000763236027816 */ /* 0x000fce0000000002 */
[----:B------:R1:W-:Y:S01]  /*456c0*/  @P1 STG.E.U16 desc[UR8][R194.64], R2 ;  /* 0x00000002c2001986 */ /* 0x0003e2000c101508 */
[C---:B------:R-:W-:Y:S02]  /*456d0*/  LOP3.LUT P6, RZ, R192.reuse, 0x8000000, RZ, 0xc0, !PT ;  /* 0x08000000c0ff7812 */ /* 0x040fe400078cc0ff */
[C---:B------:R-:W-:Y:S02]  /*456e0*/  LOP3.LUT P2, RZ, R192.reuse, 0x10000000, RZ, 0xc0, !PT ;  /* 0x10000000c0ff7812 */ /* 0x040fe4000784c0ff */
[C---:B------:R-:W-:Y:S02]  /*456f0*/  LOP3.LUT P4, RZ, R192.reuse, 0x20000000, RZ, 0xc0, !PT ;  /* 0x20000000c0ff7812 */ /* 0x040fe4000788c0ff */
[----:B------:R-:W-:Y:S01]  /*45700*/  LOP3.LUT P3, RZ, R192, 0x40000000, RZ, 0xc0, !PT ;  /* 0x40000000c0ff7812 */ /* 0x000fe2000786c0ff */
[----:B-1----:R-:W-:-:S05]  /*45710*/  IMAD.WIDE R194, R55, 0x2, R66 ;  /* 0x0000000237c27825 */ /* 0x002fca00078e0242 */
[----:B------:R1:W-:Y:S01]  /*45720*/  @P5 STG.E.U16 desc[UR8][R194.64], R58 ;  /* 0x0000003ac2005986 */ /* 0x0003e2000c101508 */
[----:B------:R-:W-:-:S03]  /*45730*/  LOP3.LUT P5, RZ, R192, 0x80000000, RZ, 0xc0, !PT ;  /* 0x80000000c0ff7812 */ /* 0x000fc600078ac0ff */
[----:B------:R-:W2:Y:S04]  /*45740*/  LDL.LU R192, [R1+0x524] ;  /* 0x0005240001c07983 */ /* 0x000ea80000300800 */
[----:B------:R-:W2:Y:S04]  /*45750*/  LDL.LU R52, [R1+0x460] ;  /* 0x0004600001347983 */ /* 0x000ea80000300800 */
[----:B------:R-:W2:Y:S01]  /*45760*/  LDL.LU R54, [R1+0x528] ;  /* 0x0005280001367983 */ /* 0x000ea20000300800 */
[----:B-1----:R-:W-:Y:S01]  /*45770*/  IMAD.WIDE R194, R55, 0x2, R64 ;  /* 0x0000000237c27825 */ /* 0x002fe200078e0240 */
[----:B------:R-:W-:-:S02]  /*45780*/  PRMT R2, R58, 0x7632, R2 ;  /* 0x000076323a027816 */ /* 0x000fc40000000002 */
[----:B------:R-:W2:Y:S04]  /*45790*/  LDL.LU R55, [R1+0x450] ;  /* 0x0004500001377983 */ /* 0x000ea80000300800 */
[----:B------:R3:W-:Y:S04]  /*457a0*/  @P6 STG.E.U16 desc[UR8][R194.64], R2 ;  /* 0x00000002c2006986 */ /* 0x0007e8000c101508 */
[----:B------:R-:W2:Y:S01]  /*457b0*/  LDL.LU R58, [R1+0x52c] ;  /* 0x00052c00013a7983 */ /* 0x000ea20000300800 */
[----:B---3--:R-:W-:-:S05]  /*457c0*/  IMAD.WIDE R194, R188, 0x2, R66 ;  /* 0x00000002bcc27825 */ /* 0x008fca00078e0242 */
[----:B----4-:R1:W-:Y:S01]  /*457d0*/  @P2 STG.E.U16 desc[UR8][R194.64], R190 ;  /* 0x000000bec2002986 */ /* 0x0103e2000c101508 */
[----:B------:R-:W-:Y:S01]  /*457e0*/  PRMT R2, R190, 0x7632, R2 ;  /* 0x00007632be027816 */ /* 0x000fe20000000002 */
[----:B-1----:R-:W-:Y:S02]  /*457f0*/  IMAD.WIDE R194, R188, 0x2, R64 ;  /* 0x00000002bcc27825 */ /* 0x002fe400078e0240 */
[----:B------:R-:W3:Y:S04]  /*45800*/  LDL.LU R188, [R1+0x464] ;  /* 0x0004640001bc7983 */ /* 0x000ee80000300800 */
[----:B------:R2:W-:Y:S04]  /*45810*/  @P4 STG.E.U16 desc[UR8][R194.64], R2 ;  /* 0x00000002c2004986 */ /* 0x0005e8000c101508 */
[----:B------:R-:W4:Y:S01]  /*45820*/  LDL.LU R190, [R1+0x1764] ;  /* 0x0017640001be7983 */ /* 0x000f220000300800 */
[----:B--2---:R-:W-:Y:S01]  /*45830*/  IMAD.WIDE R194, R56, 0x2, R66 ;  /* 0x0000000238c27825 */ /* 0x004fe200078e0242 */
[----:B------:R-:W-:-:S04]  /*45840*/  PRMT R2, R189, 0x7632, R2 ;  /* 0x00007632bd027816 */ /* 0x000fc80000000002 */
[----:B------:R1:W-:Y:S04]  /*45850*/  @P3 STG.E.U16 desc[UR8][R194.64], R189 ;  /* 0x000000bdc2003986 */ /* 0x0003e8000c101508 */
[----:B-1----:R-:W2:Y:S01]  /*45860*/  LDL.LU R189, [R1+0x530] ;  /* 0x0005300001bd7983 */ /* 0x002ea20000300800 */
        /* <DEDUP_REMOVED lines=20> */
[----:B-1----:R-:W-:Y:S01]  /*459b0*/  IMAD.WIDE R194, R57, 0x2, R64 ;  /* 0x0000000239c27825 */ /* 0x002fe200078e0240 */
[----:B------:R-:W-:Y:S01]  /*459c0*/  LOP3.LUT P1, RZ, R191, 0x20, RZ, 0xc0, !PT ;  /* 0x00000020bfff7812 */ /* 0x000fe2000782c0ff */
[----:B------:R-:W4:Y:S10]  /*459d0*/  LDL.LU R57, [R1+0x534] ;  /* 0x0005340001397983 */ /* 0x000f340000300800 */
[----:B------:R1:W-:Y:S01]  /*459e0*/  @P0 STG.E.U16 desc[UR8][R194.64], R2 ;  /* 0x00000002c2000986 */ /* 0x0003e2000c101508 */
[----:B------:R-:W-:-:S02]  /*459f0*/  LOP3.LUT P0, RZ, R193, 0x10000, RZ, 0xc0, !PT ;  /* 0x00010000c1ff7812 */ /* 0x000fc4000780c0ff */
[----:B------:R-:W-:Y:S01]  /*45a00*/  LOP3.LUT P6, RZ, R191, 0x40, RZ, 0xc0, !PT ;  /* 0x00000040bfff7812 */ /* 0x000fe200078cc0ff */
[----:B------:R-:W4:Y:S01]  /*45a10*/  LDL.LU R59, [R1+0x468] ;  /* 0x00046800013b7983 */ /* 0x000f220000300800 */
[----:B-1----:R-:W-:-:S09]  /*45a20*/  IMAD.WIDE R194, R192, 0x2, R66 ;  /* 0x00000002c0c27825 */ /* 0x002fd200078e0242 */
[----:B------:R1:W-:Y:S01]  /*45a30*/  @P0 STG.E.U16 desc[UR8][R194.64], R52 ;  /* 0x00000034c2000986 */ /* 0x0003e2000c101508 */
[----:B------:R-:W-:Y:S02]  /*45a40*/  LOP3.LUT P0, RZ, R193, 0x8000, RZ, 0xc0, !PT ;  /* 0x00008000c1ff7812 */ /* 0x000fe4000780c0ff */
[----:B------:R-:W-:Y:S01]  /*45a50*/  PRMT R2, R52, 0x7632, R2 ;  /* 0x0000763234027816 */ /* 0x000fe20000000002 */
[----:B-1----:R-:W-:-:S10]  /*45a60*/  IMAD.WIDE R194, R192, 0x2, R64 ;  /* 0x00000002c0c27825 */ /* 0x002fd400078e0240 */
[----:B------:R1:W-:Y:S01]  /*45a70*/  @P0 STG.E.U16 desc[UR8][R194.64], R2 ;  /* 0x00000002c2000986 */ /* 0x0003e2000c101508 */
[----:B------:R-:W-:Y:S01]  /*45a80*/  LOP3.LUT P0, RZ, R193, 0x4000, RZ, 0xc0, !PT ;  /* 0x00004000c1ff7812 */ /* 0x000fe2000780c0ff */
[----:B-1----:R-:W-:Y:S01]  /*45a90*/  IMAD.WIDE R194, R54, 0x2, R66 ;  /* 0x0000000236c27825 */ /* 0x002fe200078e0242 */
[----:B------:R-:W-:-:S11]  /*45aa0*/  PRMT R2, R55, 0x7632, R2 ;  /* 0x0000763237027816 */ /* 0x000fd60000000002 */
[----:B------:R1:W-:Y:S02]  /*45ab0*/  @P0 STG.E.U16 desc[UR8][R194.64], R55 ;  /* 0x00000037c2000986 */ /* 0x0003e4000c101508 */
[----:B-1----:R-:W-:-:S05]  /*45ac0*/  IMAD.WIDE R194, R54, 0x2, R64 ;  /* 0x0000000236c27825 */ /* 0x002fca00078e0240 */
[----:B------:R1:W-:Y:S01]  /*45ad0*/  @P1 STG.E.U16 desc[UR8][R194.64], R2 ;  /* 0x00000002c2001986 */ /* 0x0003e2000c101508 */
[C---:B------:R-:W-:Y:S01]  /*45ae0*/  LOP3.LUT P2, RZ, R191.reuse, 0x80, RZ, 0xc0, !PT ;  /* 0x00000080bfff7812 */ /* 0x040fe2000784c0ff */
[----:B-1----:R-:W-:Y:S01]  /*45af0*/  IMAD.WIDE R194, R58, 0x2, R66 ;  /* 0x000000023ac27825 */ /* 0x002fe200078e0242 */
[----:B------:R-:W-:-:S04]  /*45b00*/  LOP3.LUT P4, RZ, R191, 0x100, RZ, 0xc0, !PT ;  /* 0x00000100bfff7812 */ /* 0x000fc8000788c0ff */
[----:B---3--:R1:W-:Y:S01]  /*45b10*/  @P6 STG.E.U16 desc[UR8][R194.64], R188 ;  /* 0x000000bcc2006986 */ /* 0x0083e2000c101508 */
[----:B------:R-:W-:-:S03]  /*45b20*/  PRMT R2, R188, 0x7632, R2 ;  /* 0x00007632bc027816 */ /* 0x000fc60000000002 */
[----:B-1----:R-:W3:Y:S04]  /*45b30*/  LDL.LU R188, [R1+0x538] ;  /* 0x0005380001bc7983 */ /* 0x002ee80000300800 */
[----:B------:R-:W3:Y:S01]  /*45b40*/  LDL.LU R192, [R1+0x458] ;  /* 0x0004580001c07983 */ /* 0x000ee20000300800 */
[----:B------:R-:W-:-:S03]  /*45b50*/  IMAD.WIDE R194, R58, 0x2, R64 ;  /* 0x000000023ac27825 */ /* 0x000fc600078e0240 */
[----:B------:R-:W3:Y:S04]  /*45b60*/  LDL.LU R52, [R1+0x53c] ;  /* 0x00053c0001347983 */ /* 0x000ee80000300800 */
[----:B------:R2:W-:Y:S02]  /*45b70*/  @P2 STG.E.U16 desc[UR8][R194.64], R2 ;  /* 0x00000002c2002986 */ /* 0x0005e4000c101508 */
[----:B--2---:R-:W-:-:S05]  /*45b80*/  IMAD.WIDE R194, R189, 0x2, R66 ;  /* 0x00000002bdc27825 */ /* 0x004fca00078e0242 */
[----:B----4-:R1:W-:Y:S02]  /*45b90*/  @P4 STG.E.U16 desc[UR8][R194.64], R56 ;  /* 0x00000038c2004986 */ /* 0x0103e4000c101508 */
[----:B-1----:R-:W-:Y:S02]  /*45ba0*/  IMAD.WIDE R194, R189, 0x2, R64 ;  /* 0x00000002bdc27825 */ /* 0x002fe400078e0240 */
[----:B------:R-:W2:Y:S04]  /*45bb0*/  LDL.LU R189, [R1+0x46c] ;  /* 0x00046c0001bd7983 */ /* 0x000ea80000300800 */
        /* <DEDUP_REMOVED lines=12> */
[----:B-1----:R-:W-:-:S05]  /*45c80*/  IMAD.WIDE R194, R57, 0x2, R66 ;  /* 0x0000000239c27825 */ /* 0x002fca00078e0242 */
[----:B------:R1:W-:Y:S01]  /*45c90*/  @P5 STG.E.U16 desc[UR8][R194.64], R59 ;  /* 0x0000003bc2005986 */ /* 0x0003e2000c101508 */
[----:B------:R-:W-:Y:S01]  /*45ca0*/  PRMT R2, R59, 0x7632, R2 ;  /* 0x000076323b027816 */ /* 0x000fe20000000002 */
[----:B-1----:R-:W-:Y:S02]  /*45cb0*/  IMAD.WIDE R194, R57, 0x2, R64 ;  /* 0x0000000239c27825 */ /* 0x002fe400078e0240 */
[----:B------:R-:W4:Y:S04]  /*45cc0*/  LDL.LU R57, [R1+0x548] ;  /* 0x0005480001397983 */ /* 0x000f280000300800 */
[----:B------:R3:W-:Y:S04]  /*45cd0*/  @P6 STG.E.U16 desc[UR8][R194.64], R2 ;  /* 0x00000002c2006986 */ /* 0x0007e8000c101508 */
[----:B------:R-:W4:Y:S01]  /*45ce0*/  LDL.LU R59, [R1+0x430] ;  /* 0x00043000013b7983 */ /* 0x000f220000300800 */
[----:B---3--:R-:W-:-:S05]  /*45cf0*/  IMAD.WIDE R194, R188, 0x2, R66 ;  /* 0x00000002bcc27825 */ /* 0x008fca00078e0242 */
[----:B------:R1:W-:Y:S01]  /*45d00*/  @P1 STG.E.U16 desc[UR8][R194.64], R192 ;  /* 0x000000c0c2001986 */ /* 0x0003e2000c101508 */
[----:B------:R-:W-:Y:S01]  /*45d10*/  PRMT R2, R192, 0x7632, R2 ;  /* 0x00007632c0027816 */ /* 0x000fe20000000002 */
[----:B-1----:R-:W-:Y:S02]  /*45d20*/  IMAD.WIDE R194, R188, 0x2, R64 ;  /* 0x00000002bcc27825 */ /* 0x002fe400078e0240 */
[----:B------:R-:W3:Y:S04]  /*45d30*/  LDL.LU R188, [R1+0x54c] ;  /* 0x00054c0001bc7983 */ /* 0x000ee80000300800 */
[----:B------:R1:W-:Y:S02]  /*45d40*/  @P4 STG.E.U16 desc[UR8][R194.64], R2 ;  /* 0x00000002c2004986 */ /* 0x0003e4000c101508 */
[----:B-1----:R-:W-:-:S05]  /*45d50*/  IMAD.WIDE R194, R52, 0x2, R66 ;  /* 0x0000000234c27825 */ /* 0x002fca00078e0242 */
[----:B--2---:R1:W-:Y:S01]  /*45d60*/  @P2 STG.E.U16 desc[UR8][R194.64], R189 ;  /* 0x000000bdc2002986 */ /* 0x0043e2000c101508 */
[----:B------:R-:W-:-:S03]  /*45d70*/  PRMT R2, R189, 0x7632, R2 ;  /* 0x00007632bd027816 */ /* 0x000fc60000000002 */
[----:B-1----:R-:W2:Y:S01]  /*45d80*/  LDL.LU R189, [R1+0x550] ;  /* 0x0005500001bd7983 */ /* 0x002ea20000300800 */
[----:B------:R-:W-:-:S03]  /*45d90*/  IMAD.WIDE R194, R52, 0x2, R64 ;  /* 0x0000000234c27825 */ /* 0x000fc600078e0240 */
[----:B------:R-:W2:Y:S01]  /*45da0*/  LDL.LU R52, [R1+0x434] ;  /* 0x0004340001347983 */ /* 0x000ea20000300800 */
[----:B------:R-:W-:Y:S02]  /*45db0*/  LOP3.LUT P0, RZ, R191, 0x100000, RZ, 0xc0, !PT ;  /* 0x00100000bfff7812 */ /* 0x000fe4000780c0ff */
[----:B------:R-:W-:-:S11]  /*45dc0*/  LOP3.LUT R193, R193, 0xfffffbff, RZ, 0xc0, !PT ;  /* 0xfffffbffc1c17812 */ /* 0x000fd600078ec0ff */
[----:B------:R-:W-:Y:S02]  /*45dd0*/  @P0 LOP3.LUT R193, R193, 0x400, RZ, 0xfc, !PT ;  /* 0x00000400c1c10812 */ /* 0x000fe400078efcff */
[----:B------:R-:W-:Y:S02]  /*45de0*/  LOP3.LUT P0, RZ, R191, 0x80000, RZ, 0xc0, !PT ;  /* 0x00080000bfff7812 */ /* 0x000fe4000780c0ff */
[----:B------:R-:W-:-:S11]  /*45df0*/  LOP3.LUT R193, R193, 0xfffff7ff, RZ, 0xc0, !PT ;  /* 0xfffff7ffc1c17812 */ /* 0x000fd600078ec0ff */
[----:B------:R-:W-:Y:S02]  /*45e00*/  @P0 LOP3.LUT R193, R193, 0x800, RZ, 0xfc, !PT ;  /* 0x00000800c1c10812 */ /* 0x000fe400078efcff */
[----:B------:R-:W-:Y:S02]  /*45e10*/  LOP3.LUT P0, RZ, R191, 0x40000, RZ, 0xc0, !PT ;  /* 0x00040000bfff7812 */ /* 0x000fe4000780c0ff */
        /* <DEDUP_REMOVED lines=8> */
[----:B----4-:R-:W-:Y:S01]  /*45ea0*/  IMAD.WIDE R194, R54, 0x2, R66 ;  /* 0x0000000236c27825 */ /* 0x010fe200078e0242 */
[----:B------:R-:W-:-:S11]  /*45eb0*/  PRMT R2, R58, 0x7632, R2 ;  /* 0x000076323a027816 */ /* 0x000fd60000000002 */
[----:B------:R1:W-:Y:S01]  /*45ec0*/  @P0 STG.E.U16 desc[UR8][R194.64], R58 ;  /* 0x0000003ac2000986 */ /* 0x0003e2000c101508 */
[C---:B------:R-:W-:Y:S01]  /*45ed0*/  LOP3.LUT P0, RZ, R193.reuse, 0x2000, RZ, 0xc0, !PT ;  /* 0x00002000c1ff7812 */ /* 0x040fe2000780c0ff */
        /* <DEDUP_REMOVED lines=14> */
[----:B-1----:R-:W-:Y:S01]  /*45fc0*/  IMAD.WIDE R194, R57, 0x2, R66 ;  /* 0x0000000239c27825 */ /* 0x002fe200078e0242 */
[----:B------:R-:W-:-:S07]  /*45fd0*/  PRMT R2, R59, 0x7632, R2 ;  /* 0x000076323b027816 */ /* 0x000fce0000000002 */
[----:B------:R1:W-:Y:S01]  /*45fe0*/  @P0 STG.E.U16 desc[UR8][R194.64], R59 ;  /* 0x0000003bc2000986 */ /* 0x0003e2000c101508 */
[----:B------:R-:W-:Y:S01]  /*45ff0*/  LOP3.LUT P1, RZ, R191, 0x800000, RZ, 0xc0, !PT ;  /* 0x00800000bfff7812 */ /* 0x000fe2000782c0ff */
[----:B-1----:R-:W-:-:S05]  /*46000*/  IMAD.WIDE R194, R57, 0x2, R64 ;  /* 0x0000000239c27825 */ /* 0x002fca00078e0240 */
[----:B------:R1:W-:Y:S01]  /*46010*/  @P3 STG.E.U16 desc[UR8][R194.64], R2 ;  /* 0x00000002c2003986 */ /* 0x0003e2000c101508 */
[----:B------:R-:W-:Y:S02]  /*46020*/  LOP3.LUT P4, RZ, R191, 0x1000000, RZ, 0xc0, !PT ;  /* 0x01000000bfff7812 */ /* 0x000fe4000788c0ff */
[----:B-1----:R-:W-:Y:S01]  /*46030*/  PRMT R2, R190, 0x7632, R2 ;  /* 0x00007632be027816 */ /* 0x002fe20000000002 */
[----:B---3--:R-:W-:-:S05]  /*46040*/  IMAD.WIDE R194, R188, 0x2, R66 ;  /* 0x00000002bcc27825 */ /* 0x008fca00078e0242 */
[----:B------:R1:W-:Y:S04]  /*46050*/  @P6 STG.E.U16 desc[UR8][R194.64], R190 ;  /* 0x000000bec2006986 */ /* 0x0003e8000c101508 */
[----:B-1----:R-:W3:Y:S04]  /*46060*/  LDL.LU R190, [R1+0x1760] ;  /* 0x0017600001be7983 */ /* 0x002ee80000300800 */
[----:B------:R-:W3:Y:S01]  /*46070*/  LDL.LU R59, [R1+0x558] ;  /* 0x00055800013b7983 */ /* 0x000ee20000300800 */
[----:B------:R-:W-:-:S03]  /*46080*/  IMAD.WIDE R194, R188, 0x2, R64 ;  /* 0x00000002bcc27825 */ /* 0x000fc600078e0240 */
[----:B------:R-:W3:Y:S04]  /*46090*/  LDL.LU R188, [R1+0x438] ;  /* 0x0004380001bc7983 */ /* 0x000ee80000300800 */
[----:B------:R2:W-:Y:S04]  /*460a0*/  @P1 STG.E.U16 desc[UR8][R194.64], R2 ;  /* 0x00000002c2001986 */ /* 0x0005e8000c101508 */
[----:B------:R-:W3:Y:S01]  /*460b0*/  LDL.LU R55, [R1+0x560] ;  /* 0x0005600001377983 */ /* 0x000ee20000300800 */
[----:B--2---:R-:W-:-:S05]  /*460c0*/  IMAD.WIDE R194, R189, 0x2, R66 ;  /* 0x00000002bdc27825 */ /* 0x004fca00078e0242 */
[----:B------:R1:W-:Y:S02]  /*460d0*/  @P4 STG.E.U16 desc[UR8][R194.64], R52 ;  /* 0x00000034c2004986 */ /* 0x0003e4000c101508 */
[----:B-1----:R-:W-:Y:S02]  /*460e0*/  IMAD.WIDE R194, R189, 0x2, R64 ;  /* 0x00000002bdc27825 */ /* 0x002fe400078e0240 */
        /* <DEDUP_REMOVED lines=11> */
[----:B----4-:R-:W-:-:S05]  /*461a0*/  IMAD.WIDE R194, R54, 0x2, R66 ;  /* 0x0000000236c27825 */ /* 0x010fca00078e0242 */
[----:B------:R1:W-:Y:S01]  /*461b0*/  @P5 STG.E.U16 desc[UR8][R194.64], R58 ;  /* 0x0000003ac2005986 */ /* 0x0003e2000c101508 */
[----:B------:R-:W-:-:S03]  /*461c0*/  LOP3.LUT P5, RZ, R191, 0x80000000, RZ, 0xc0, !PT ;  /* 0x80000000bfff7812 */ /* 0x000fc600078ac0ff */
[----:B------:R-:W4:Y:S04]  /*461d0*/  LDL.LU R191, [R1+0x568] ;  /* 0x0005680001bf7983 */ /* 0x000f280000300800 */
[----:B------:R-:W4:Y:S01]  /*461e0*/  LDL.LU R192, [R1+0x420] ;  /* 0x0004200001c07983 */ /* 0x000f220000300800 */
[----:B------:R-:W-:Y:S01]  /*461f0*/  PRMT R2, R58, 0x7632, R2 ;  /* 0x000076323a027816 */ /* 0x000fe20000000002 */
[----:B-1----:R-:W-:Y:S02]  /*46200*/  IMAD.WIDE R194, R54, 0x2, R64 ;  /* 0x0000000236c27825 */ /* 0x002fe400078e0240 */
[----:B------:R-:W4:Y:S04]  /*46210*/  LDL.LU R52, [R1+0x56c] ;  /* 0x00056c0001347983 */ /* 0x000f280000300800 */
[----:B------:R3:W-:Y:S04]  /*46220*/  @P6 STG.E.U16 desc[UR8][R194.64], R2 ;  /* 0x00000002c2006986 */ /* 0x0007e8000c101508 */
[----:B------:R-:W4:Y:S04]  /*46230*/  LDL.LU R54, [R1+0x410] ;  /* 0x0004100001367983 */ /* 0x000f280000300800 */
[----:B------:R-:W4:Y:S01]  /*46240*/  LDL.LU R58, [R1+0x570] ;  /* 0x00057000013a7983 */ /* 0x000f220000300800 */
[----:B---3--:R-:W-:Y:S01]  /*46250*/  IMAD.WIDE R194, R59, 0x2, R66 ;  /* 0x000000023bc27825 */ /* 0x008fe200078e0242 */
[----:B------:R-:W-:-:S04]  /*46260*/  PRMT R2, R188, 0x7632, R2 ;  /* 0x00007632bc027816 */ /* 0x000fc80000000002 */
[----:B------:R1:W-:Y:S02]  /*46270*/  @P3 STG.E.U16 desc[UR8][R194.64], R188 ;  /* 0x000000bcc2003986 */ /* 0x0003e4000c101508 */
[----:B-1----:R-:W-:Y:S02]  /*46280*/  IMAD.WIDE R194, R59, 0x2, R64 ;  /* 0x000000023bc27825 */ /* 0x002fe400078e0240 */
[----:B------:R-:W3:Y:S04]  /*46290*/  LDL.LU R59, [R1+0x424] ;  /* 0x00042400013b7983 */ /* 0x000ee80000300800 */
[----:B------:R1:W-:Y:S04]  /*462a0*/  @P4 STG.E.U16 desc[UR8][R194.64], R2 ;  /* 0x00000002c2004986 */ /* 0x0003e8000c101508 */
[----:B------:R-:W3:Y:S01]  /*462b0*/  LDL.LU R188, [R1+0x175c] ;  /* 0x00175c0001bc7983 */ /* 0x000ee20000300800 */
[----:B-1----:R-:W-:Y:S01]  /*462c0*/  IMAD.WIDE R194, R55, 0x2, R66 ;  /* 0x0000000237c27825 */ /* 0x002fe200078e0242 */
[----:B--2---:R-:W-:-:S04]  /*462d0*/  PRMT R2, R189, 0x7632, R2 ;  /* 0x00007632bd027816 */ /* 0x004fc80000000002 */
[----:B------:R1:W-:Y:S04]  /*462e0*/  @P1 STG.E.U16 desc[UR8][R194.64], R189 ;  /* 0x000000bdc2001986 */ /* 0x0003e8000c101508 */
        /* <DEDUP_REMOVED lines=20> */
[C---:B------:R-:W-:Y:S01]  /*46430*/  LOP3.LUT P0, RZ, R193.reuse, 0x200, RZ, 0xc0, !PT ;  /* 0x00000200c1ff7812 */ /* 0x040fe2000780c0ff */
[----:B-1----:R-:W-:Y:S01]  /*46440*/  IMAD.WIDE R194, R56, 0x2, R64 ;  /* 0x0000000238c27825 */ /* 0x002fe200078e0240 */
[----:B------:R-:W-:Y:S01]  /*46450*/  LOP3.LUT P2, RZ, R190, 0x20, RZ, 0xc0, !PT ;  /* 0x00000020beff7812 */ /* 0x000fe2000784c0ff */
[----:B------:R-:W2:Y:S10]  /*46460*/  LDL.LU R56, [R1+0x578] ;  /* 0x0005780001387983 */ /* 0x000eb40000300800 */
[----:B------:R4:W-:Y:S01]  /*46470*/  @P0 STG.E.U16 desc[UR8][R194.64], R2 ;  /* 0x00000002c2000986 */ /* 0x0009e2000c101508 */
[----:B------:R-:W-:-:S02]  /*46480*/  LOP3.LUT P0, RZ, R193, 0x100, RZ, 0xc0, !PT ;  /* 0x00000100c1ff7812 */ /* 0x000fc4000780c0ff */
[----:B------:R-:W-:Y:S01]  /*46490*/  LOP3.LUT P6, RZ, R190, 0x40, RZ, 0xc0, !PT ;  /* 0x00000040beff7812 */ /* 0x000fe200078cc0ff */
[----:B------:R-:W2:Y:S01]  /*464a0*/  LDL.LU R57, [R1+0x428] ;  /* 0x0004280001397983 */ /* 0x000ea20000300800 */
[----:B----4-:R-:W-:-:S09]  /*464b0*/  IMAD.WIDE R194, R191, 0x2, R66 ;  /* 0x00000002bfc27825 */ /* 0x010fd200078e0242 */
        /* <DEDUP_REMOVED lines=8> */
[----:B------:R1:W-:Y:S01]  /*46540*/  @P0 STG.E.U16 desc[UR8][R194.64], R54 ;  /* 0x00000036c2000986 */ /* 0x0003e2000c101508 */
[----:B------:R-:W-:Y:S01]  /*46550*/  LOP3.LUT P3, RZ, R190, 0x80, RZ, 0xc0, !PT ;  /* 0x00000080beff7812 */ /* 0x000fe2000786c0ff */
[----:B-1----:R-:W-:-:S05]  /*46560*/  IMAD.WIDE R194, R52, 0x2, R64 ;  /* 0x0000000234c27825 */ /* 0x002fca00078e0240 */
[----:B------:R1:W-:Y:S01]  /*46570*/  @P2 STG.E.U16 desc[UR8][R194.64], R2 ;  /* 0x00000002c2002986 */ /* 0x0003e2000c101508 */
[----:B------:R-:W-:Y:S01]  /*46580*/  LOP3.LUT P4, RZ, R190, 0x100, RZ, 0xc0, !PT ;  /* 0x00000100beff7812 */ /* 0x000fe2000788c0ff */
[----:B-1----:R-:W-:-:S05]  /*46590*/  IMAD.WIDE R194, R58, 0x2, R66 ;  /* 0x000000023ac27825 */ /* 0x002fca00078e0242 */
[----:B---3--:R1:W-:Y:S01]  /*465a0*/  @P6 STG.E.U16 desc[UR8][R194.64], R59 ;  /* 0x0000003bc2006986 */ /* 0x0083e2000c101508 */
[----:B------:R-:W-:Y:S01]  /*465b0*/  PRMT R2, R59, 0x7632, R2 ;  /* 0x000076323b027816 */ /* 0x000fe20000000002 */
[----:B-1----:R-:W-:Y:S02]  /*465c0*/  IMAD.WIDE R194, R58, 0x2, R64 ;  /* 0x000000023ac27825 */ /* 0x002fe400078e0240 */
[----:B------:R-:W3:Y:S04]  /*465d0*/  LDL.LU R58, [R1+0x57c] ;  /* 0x00057c00013a7983 */ /* 0x000ee80000300800 */
[----:B------:R2:W-:Y:S02]  /*465e0*/  @P3 STG.E.U16 desc[UR8][R194.64], R2 ;  /* 0x00000002c2003986 */ /* 0x0005e4000c101508 */
[----:B--2---:R-:W-:-:S05]  /*465f0*/  IMAD.WIDE R194, R189, 0x2, R66 ;  /* 0x00000002bdc27825 */ /* 0x004fca00078e0242 */
[----:B------:R1:W-:Y:S02]  /*46600*/  @P4 STG.E.U16 desc[UR8][R194.64], R55 ;  /* 0x00000037c2004986 */ /* 0x0003e4000c101508 */
[----:B-1----:R-:W-:Y:S02]  /*46610*/  IMAD.WIDE R194, R189, 0x2, R64 ;  /* 0x00000002bdc27825 */ /* 0x002fe400078e0240 */
[----:B------:R-:W2:Y:S04]  /*46620*/  LDL.LU R189, [R1+0x418] ;  /* 0x0004180001bd7983 */ /* 0x000ea80000300800 */
[----:B------:R-:W4:Y:S04]  /*46630*/  LDL.LU R191, [R1+0x580] ;  /* 0x0005800001bf7983 */ /* 0x000f280000300800 */
        /* <DEDUP_REMOVED lines=10> */
[----:B------:R1:W-:Y:S02]  /*466e0*/  @P1 STG.E.U16 desc[UR8][R194.64], R2 ;  /* 0x00000002c2001986 */ /* 0x0003e4000c101508 */
[----:B-1----:R-:W-:-:S05]  /*466f0*/  IMAD.WIDE R194, R56, 0x2, R66 ;  /* 0x0000000238c27825 */ /* 0x002fca00078e0242 */
[----:B------:R1:W-:Y:S01]  /*46700*/  @P5 STG.E.U16 desc[UR8][R194.64], R57 ;  /* 0x00000039c2005986 */ /* 0x0003e2000c101508 */
[----:B------:R-:W-:Y:S01]  /*46710*/  PRMT R2, R57, 0x7632, R2 ;  /* 0x0000763239027816 */ /* 0x000fe20000000002 */
[----:B-1----:R-:W-:Y:S02]  /*46720*/  IMAD.WIDE R194, R56, 0x2, R64 ;  /* 0x0000000238c27825 */ /* 0x002fe400078e0240 */
[----:B------:R-:W4:Y:S04]  /*46730*/  LDL.LU R56, [R1+0x58c] ;  /* 0x00058c0001387983 */ /* 0x000f280000300800 */
[----:B------:R3:W-:Y:S04]  /*46740*/  @P6 STG.E.U16 desc[UR8][R194.64], R2 ;  /* 0x00000002c2006986 */ /* 0x0007e8000c101508 */
[----:B------:R-:W4:Y:S01]  /*46750*/  LDL.LU R57, [R1+0x3f0] ;  /* 0x0003f00001397983 */ /* 0x000f220000300800 */
[----:B------:R-:W-:-:S02]  /*46760*/  LOP3.LUT P4, RZ, R190, 0x2000, RZ, 0xc0, !PT ;  /* 0x00002000beff7812 */ /* 0x000fc4000788c0ff */
[----:B------:R-:W-:Y:S01]  /*46770*/  LOP3.LUT P3, RZ, R190, 0x4000, RZ, 0xc0, !PT ;  /* 0x00004000beff7812 */ /* 0x000fe2000786c0ff */
[----:B---3--:R-:W-:-:S05]  /*46780*/  IMAD.WIDE R194, R58, 0x2, R66 ;  /* 0x000000023ac27825 */ /* 0x008fca00078e0242 */
[----:B--2---:R1:W-:Y:S01]  /*46790*/  @P2 STG.E.U16 desc[UR8][R194.64], R189 ;  /* 0x000000bdc2002986 */ /* 0x0043e2000c101508 */
[----:B------:R-:W-:Y:S01]  /*467a0*/  PRMT R2, R189, 0x7632, R2 ;  /* 0x00007632bd027816 */ /* 0x000fe20000000002 */
[----:B-1----:R-:W-:Y:S02]  /*467b0*/  IMAD.WIDE R194, R58, 0x2, R64 ;  /* 0x000000023ac27825 */ /* 0x002fe400078e0240 */
[----:B------:R-:W2:Y:S04]  /*467c0*/  LDL.LU R58, [R1+0x590] ;  /* 0x00059000013a7983 */ /* 0x000ea80000300800 */
[----:B------:R-:W3:Y:S04]  /*467d0*/  LDL.LU R189, [R1+0x1758] ;  /* 0x0017580001bd7983 */ /* 0x000ee80000300800 */
[----:B------:R4:W-:Y:S02]  /*467e0*/  @P4 STG.E.U16 desc[UR8][R194.64], R2 ;  /* 0x00000002c2004986 */ /* 0x0009e4000c101508 */
[----:B----4-:R-:W-:Y:S01]  /*467f0*/  IMAD.WIDE R194, R191, 0x2, R66 ;  /* 0x00000002bfc27825 */ /* 0x010fe200078e0242 */
        /* <DEDUP_REMOVED lines=50> */
[----:B------:R-:W3:Y:S04]  /*46b20*/  LDL.LU R192, [R1+0x3f8] ;  /* 0x0003f80001c07983 */ /* 0x000ee80000300800 */
[----:B------:R-:W2:Y:S04]  /*46b30*/  LDL.LU R189, [R1+0x1754] ;  /* 0x0017540001bd7983 */ /* 0x000ea80000300800 */
[----:B------:R4:W-:Y:S04]  /*46b40*/  @P2 STG.E.U16 desc[UR8][R194.64], R2 ;  /* 0x00000002c2002986 */ /* 0x0009e8000c101508 */
[----:B------:R-:W3:Y:S01]  /*46b50*/  LDL.LU R55, [R1+0x5a0] ;  /* 0x0005a00001377983 */ /* 0x000ee20000300800 */
[----:B----4-:R-:W-:-:S05]  /*46b60*/  IMAD.WIDE R194, R59, 0x2, R66 ;  /* 0x000000023bc27825 */ /* 0x010fca00078e0242 */
[----:B------:R1:W-:Y:S02]  /*46b70*/  @P4 STG.E.U16 desc[UR8][R194.64], R191 ;  /* 0x000000bfc2004986 */ /* 0x0003e4000c101508 */
[----:B-1----:R-:W-:Y:S02]  /*46b80*/  IMAD.WIDE R194, R59, 0x2, R64 ;  /* 0x000000023bc27825 */ /* 0x002fe400078e0240 */
[----:B------:R-:W4:Y:S04]  /*46b90*/  LDL.LU R59, [R1+0x40c] ;  /* 0x00040c00013b7983 */ /* 0x000f280000300800 */
[----:B------:R-:W4:Y:S04]  /*46ba0*/  LDL.LU R56, [R1+0x5a4] ;  /* 0x0005a40001387983 */ /* 0x000f280000300800 */
[----:B------:R-:W4:Y:S01]  /*46bb0*/  LDL.LU R57, [R1+0x3fc] ;  /* 0x0003fc0001397983 */ /* 0x000f220000300800 */
[----:B------:R-:W-:-:S02]  /*46bc0*/  LOP3.LUT P3, RZ, R190, 0x2000000, RZ, 0xc0, !PT ;  /* 0x02000000beff7812 */ /* 0x000fc4000786c0ff */
[C---:B------:R-:W-:Y:S02]  /*46bd0*/  LOP3.LUT P5, RZ, R190.reuse, 0x4000000, RZ, 0xc0, !PT ;  /* 0x04000000beff7812 */ /* 0x040fe400078ac0ff */
[----:B------:R-:W-:Y:S02]  /*46be0*/  PRMT R2, R191, 0x7632, R2 ;  /* 0x00007632bf027816 */ /* 0x000fe40000000002 */
[C---:B------:R-:W-:Y:S01]  /*46bf0*/  LOP3.LUT P6, RZ, R190.reuse, 0x8000000, RZ, 0xc0, !PT ;  /* 0x08000000beff7812 */ /* 0x040fe200078cc0ff */
[----:B------:R-:W4:Y:S06]  /*46c00*/  LDL.LU R191, [R1+0x5ac] ;  /* 0x0005ac0001bf7983 */ /* 0x000f2c0000300800 */
[----:B------:R1:W-:Y:S01]  /*46c10*/  @P3 STG.E.U16 desc[UR8][R194.64], R2 ;  /* 0x00000002c2003986 */ /* 0x0003e2000c101508 */
[----:B------:R-:W-:-:S02]  /*46c20*/  LOP3.LUT P1, RZ, R190, 0x10000000, RZ, 0xc0, !PT ;  /* 0x10000000beff7812 */ /* 0x000fc4000782c0ff */
[C---:B------:R-:W-:Y:S02]  /*46c30*/  LOP3.LUT P4, RZ, R190.reuse, 0x20000000, RZ, 0xc0, !PT ;  /* 0x20000000beff7812 */ /* 0x040fe4000788c0ff */
[----:B------:R-:W-:Y:S02]  /*46c40*/  LOP3.LUT P2, RZ, R190, 0x40000000, RZ, 0xc0, !PT ;  /* 0x40000000beff7812 */ /* 0x000fe4000784c0ff */
[----:B------:R-:W-:Y:S01]  /*46c50*/  LOP3.LUT R193, R193, 0xfffffffe, RZ, 0xc0, !PT ;  /* 0xfffffffec1c17812 */ /* 0x000fe200078ec0ff */
[----:B-1----:R-:W-:-:S05]  /*46c60*/  IMAD.WIDE R194, R52, 0x2, R66 ;  /* 0x0000000234c27825 */ /* 0x002fca00078e0242 */
[----:B------:R1:W-:Y:S01]  /*46c70*/  @P5 STG.E.U16 desc[UR8][R194.64], R54 ;  /* 0x00000036c2005986 */ /* 0x0003e2000c101508 */
[C---:B------:R-:W-:Y:S02]  /*46c80*/  LOP3.LUT P5, RZ, R190.reuse, 0x80000000, RZ, 0xc0, !PT ;  /* 0x80000000beff7812 */ /* 0x040fe400078ac0ff */
[----:B------:R-:W-:Y:S02]  /*46c90*/  LOP3.LUT R190, R190, 0xbfffffff, RZ, 0xc0, !PT ;  /* 0xbfffffffbebe7812 */ /* 0x000fe400078ec0ff */
[----:B------:R-:W-:Y:S01]  /*46ca0*/  PRMT R2, R54, 0x7632, R2 ;  /* 0x0000763236027816 */ /* 0x000fe20000000002 */
[----:B-1----:R-:W-:Y:S02]  /*46cb0*/  IMAD.WIDE R194, R52, 0x2, R64 ;  /* 0x0000000234c27825 */ /* 0x002fe400078e0240 */
[----:B------:R-:W4:Y:S04]  /*46cc0*/  LDL.LU R52, [R1+0x3b0] ;  /* 0x0003b00001347983 */ /* 0x000f280000300800 */
[----:B------:R1:W-:Y:S04]  /*46cd0*/  @P6 STG.E.U16 desc[UR8][R194.64], R2 ;  /* 0x00000002c2006986 */ /* 0x0003e8000c101508 */
[----:B------:R-:W4:Y:S01]  /*46ce0*/  LDL.LU R54, [R1+0x5b0] ;  /* 0x0005b00001367983 */ /* 0x000f220000300800 */
[----:B--2---:R-:W-:-:S13]  /*46cf0*/  LOP3.LUT P0, RZ, R189, 0x10, RZ, 0xc0, !PT ;  /* 0x00000010bdff7812 */ /* 0x004fda000780c0ff */
[----:B------:R-:W-:Y:S02]  /*46d00*/  @P0 LOP3.LUT R190, R190, 0x40000000, RZ, 0xfc, !PT ;  /* 0x40000000bebe0812 */ /* 0x000fe400078efcff */
[----:B------:R-:W-:Y:S02]  /*46d10*/  LOP3.LUT P0, RZ, R189, 0x8, RZ, 0xc0, !PT ;  /* 0x00000008bdff7812 */ /* 0x000fe4000780c0ff */
[----:B------:R-:W-:-:S11]  /*46d20*/  LOP3.LUT R190, R190, 0x7fffffff, RZ, 0xc0, !PT ;  /* 0x7fffffffbebe7812 */ /* 0x000fd600078ec0ff */
[----:B------:R-:W-:Y:S02]  /*46d30*/  @P0 LOP3.LUT R190, R190, 0x80000000, RZ, 0xfc, !PT ;  /* 0x80000000bebe0812 */ /* 0x000fe400078efcff */
[----:B------:R-:W-:Y:S01]  /*46d40*/  LOP3.LUT P0, RZ, R189, 0x4, RZ, 0xc0, !PT ;  /* 0x00000004bdff7812 */ /* 0x000fe2000780c0ff */
[----:B-1----:R-:W-:Y:S01]  /*46d50*/  IMAD.WIDE R194, R58, 0x2, R66 ;  /* 0x000000023ac27825 */ /* 0x002fe200078e0242 */
[----:B---3--:R-:W-:-:S04]  /*46d60*/  PRMT R2, R192, 0x7632, R2 ;  /* 0x00007632c0027816 */ /* 0x008fc80000000002 */
[----:B------:R1:W-:Y:S07]  /*46d70*/  @P1 STG.E.U16 desc[UR8][R194.64], R192 ;  /* 0x000000c0c2001986 */ /* 0x0003ee000c101508 */
[----:B------:R-:W-:Y:S02]  /*46d80*/  @P0 LOP3.LUT R193, R193, 0x1, RZ, 0xfc, !PT ;  /* 0x00000001c1c10812 */ /* 0x000fe400078efcff */
[----:B------:R-:W-:Y:S01]  /*46d90*/  LOP3.LUT P0, RZ, R189, 0x2, RZ, 0xc0, !PT ;  /* 0x00000002bdff7812 */ /* 0x000fe2000780c0ff */
[----:B-1----:R-:W-:Y:S01]  /*46da0*/  IMAD.WIDE R194, R58, 0x2, R64 ;  /* 0x000000023ac27825 */ /* 0x002fe200078e0240 */
[----:B------:R-:W-:Y:S01]  /*46db0*/  LOP3.LUT R193, R193, 0xfffffffd, RZ, 0xc0, !PT ;  /* 0xfffffffdc1c17812 */ /* 0x000fe200078ec0ff */
[----:B------:R-:W2:Y:S04]  /*46dc0*/  LDL.LU R58, [R1+0x3e4] ;  /* 0x0003e400013a7983 */ /* 0x000ea80000300800 */
[----:B------:R1:W-:Y:S06]  /*46dd0*/  @P4 STG.E.U16 desc[UR8][R194.64], R2 ;  /* 0x00000002c2004986 */ /* 0x0003ec000c101508 */
[----:B------:R-:W-:-:S02]  /*46de0*/  @P0 LOP3.LUT R193, R193, 0x2, RZ, 0xfc, !PT ;  /* 0x00000002c1c10812 */ /* 0x000fc400078efcff */
[----:B------:R-:W-:Y:S01]  /*46df0*/  LOP3.LUT P0, RZ, R189, 0x1, RZ, 0xc0, !PT ;  /* 0x00000001bdff7812 */ /* 0x000fe2000780c0ff */
[----:B-1----:R-:W-:Y:S01]  /*46e00*/  IMAD.WIDE R194, R55, 0x2, R66 ;  /* 0x0000000237c27825 */ /* 0x002fe200078e0242 */
[----:B----4-:R-:W-:-:S04]  /*46e10*/  PRMT R2, R59, 0x7632, R2 ;  /* 0x000076323b027816 */ /* 0x010fc80000000002 */
[----:B------:R1:W-:Y:S02]  /*46e20*/  @P2 STG.E.U16 desc[UR8][R194.64], R59 ;  /* 0x0000003bc2002986 */ /* 0x0003e4000c101508 */
[----:B-1----:R-:W-:Y:S02]  /*46e30*/  IMAD.WIDE R194, R55, 0x2, R64 ;  /* 0x0000000237c27825 */ /* 0x002fe400078e0240 */
[----:B------:R-:W3:Y:S04]  /*46e40*/  LDL.LU R59, [R1+0x5b4] ;  /* 0x0005b400013b7983 */ /* 0x000ee80000300800 */
[----:B------:R1:W-:Y:S04]  /*46e50*/  @P5 STG.E.U16 desc[UR8][R194.64], R2 ;  /* 0x00000002c2005986 */ /* 0x0003e8000c101508 */
[----:B------:R-:W4:Y:S01]  /*46e60*/  LDL.LU R55, [R1+0x3b4] ;  /* 0x0003b40001377983 */ /* 0x000f220000300800 */
[----:B-1----:R-:W-:-:S05]  /*46e70*/  IMAD.WIDE R194, R56, 0x2, R66 ;  /* 0x0000000238c27825 */ /* 0x002fca00078e0242 */
[----:B------:R1:W-:Y:S01]  /*46e80*/  @P0 STG.E.U16 desc[UR8][R194.64], R57 ;  /* 0x00000039c2000986 */ /* 0x0003e2000c101508 */
[----:B------:R-:W-:Y:S02]  /*46e90*/  LOP3.LUT P0, RZ, R193, 0x2, RZ, 0xc0, !PT ;  /* 0x00000002c1ff7812 */ /* 0x000fe4000780c0ff */
[----:B------:R-:W-:Y:S01]  /*46ea0*/  PRMT R2, R57, 0x7632, R2 ;  /* 0x0000763239027816 */ /* 0x000fe20000000002 */
[----:B-1----:R-:W-:Y:S02]  /*46eb0*/  IMAD.WIDE R194, R56, 0x2, R64 ;  /* 0x0000000238c27825 */ /* 0x002fe400078e0240 */
[----:B------:R-:W4:Y:S04]  /*46ec0*/  LDL.LU R56, [R1+0x5b8] ;  /* 0x0005b80001387983 */ /* 0x000f280000300800 */
[----:B------:R-:W4:Y:S04]  /*46ed0*/  LDL.LU R57, [R1+0x3e8] ;  /* 0x0003e80001397983 */ /* 0x000f280000300800 */
[----:B------:R1:W-:Y:S04]  /*46ee0*/  @P0 STG.E.U16 desc[UR8][R194.64], R2 ;  /* 0x00000002c2000986 */ /* 0x0003e8000c101508 */
[----:B-1----:R-:W2:Y:S04]  /*46ef0*/  LDL.LU R194, [R1+0x5a8] ;  /* 0x0005a80001c27983 */ /* 0x002ea80000300800 */
[----:B------:R-:W3:Y:S01]  /*46f00*/  LDL.LU R195, [R1+0x3e0] ;  /* 0x0003e00001c37983 */ /* 0x000ee20000300800 */
[----:B------:R-:W-:-:S02]  /*46f10*/  LOP3.LUT P0, RZ, R193, 0x1, RZ, 0xc0, !PT ;  /* 0x00000001c1ff7812 */ /* 0x000fc4000780c0ff */
[C---:B------:R-:W-:Y:S02]  /*46f20*/  LOP3.LUT P3, RZ, R189.reuse, 0x20, RZ, 0xc0, !PT ;  /* 0x00000020bdff7812 */ /* 0x040fe4000786c0ff */
[C---:B------:R-:W-:Y:S02]  /*46f30*/  LOP3.LUT P6, RZ, R189.reuse, 0x40, RZ, 0xc0, !PT ;  /* 0x00000040bdff7812 */ /* 0x040fe400078cc0ff */
[C---:B------:R-:W-:Y:S02]  /*46f40*/  LOP3.LUT P1, RZ, R189.reuse, 0x80, RZ, 0xc0, !PT ;  /* 0x00000080bdff7812 */ /* 0x040fe4000782c0ff */
[----:B------:R-:W-:Y:S01]  /*46f50*/  LOP3.LUT P4, RZ, R189, 0x100, RZ, 0xc0, !PT ;  /* 0x00000100bdff7812 */ /* 0x000fe2000788c0ff */
[----:B--2---:R-:W-:-:S05]  /*46f60*/  IMAD.WIDE R192, R194, 0x2, R66 ;  /* 0x00000002c2c07825 */ /* 0x004fca00078e0242 */
[----:B---3--:R1:W-:Y:S01]  /*46f70*/  @P0 STG.E.U16 desc[UR8][R192.64], R195 ;  /* 0x000000c3c0000986 */ /* 0x0083e2000c101508 */
        /* <DEDUP_REMOVED lines=9> */
[----:B------:R1:W-:Y:S02]  /*47010*/  @P3 STG.E.U16 desc[UR8][R192.64], R2 ;  /* 0x00000002c0003986 */ /* 0x0003e4000c101508 */
[----:B-1----:R-:W-:Y:S01]  /*47020*/  IMAD.WIDE R192, R54, 0x2, R66 ;  /* 0x0000000236c07825 */ /* 0x002fe200078e0242 */
[----:B------:R-:W-:-:S04]  /*47030*/  PRMT R2, R58, 0x7632, R2 ;  /* 0x000076323a027816 */ /* 0x000fc80000000002 */
[----:B------:R1:W-:Y:S04]  /*47040*/  @P6 STG.E.U16 desc[UR8][R192.64], R58 ;  /* 0x0000003ac0006986 */ /* 0x0003e8000c101508 */
[----:B-1----:R-:W2:Y:S01]  /*47050*/  LDL.LU R58, [R1+0x5bc] ;  /* 0x0005bc00013a7983 */ /* 0x002ea20000300800 */
[----:B------:R-:W-:-:S03]  /*47060*/  IMAD.WIDE R192, R54, 0x2, R64 ;  /* 0x0000000236c07825 */ /* 0x000fc600078e0240 */
[----:B------:R-:W3:Y:S04]  /*47070*/  LDL.LU R194, [R1+0x3b8] ;  /* 0x0003b80001c27983 */ /* 0x000ee80000300800 */
[----:B------:R1:W-:Y:S04]  /*47080*/  @P1 STG.E.U16 desc[UR8][R192.64], R2 ;  /* 0x00000002c0001986 */ /* 0x0003e8000c101508 */
[----:B------:R-:W3:Y:S01]  /*47090*/  LDL.LU R195, [R1+0x5c0] ;  /* 0x0005c00001c37983 */ /* 0x000ee20000300800 */
[----:B-1----:R-:W-:-:S05]  /*470a0*/  IMAD.WIDE R192, R59, 0x2, R66 ;  /* 0x000000023bc07825 */ /* 0x002fca00078e0242 */
[----:B----4-:R1:W-:Y:S02]  /*470b0*/  @P4 STG.E.U16 desc[UR8][R192.64], R55 ;  /* 0x00000037c0004986 */ /* 0x0103e4000c101508 */
        /* <DEDUP_REMOVED lines=12> */
[----:B------:R-:W-:Y:S01]  /*47180*/  LOP3.LUT P4, RZ, R189, 0x2000, RZ, 0xc0, !PT ;  /* 0x00002000bdff7812 */ /* 0x000fe2000788c0ff */
[----:B-1----:R-:W-:Y:S01]  /*47190*/  IMAD.WIDE R192, R56, 0x2, R66 ;  /* 0x0000000238c07825 */ /* 0x002fe200078e0242 */
[----:B------:R-:W-:-:S04]  /*471a0*/  PRMT R2, R57, 0x7632, R2 ;  /* 0x0000763239027816 */ /* 0x000fc80000000002 */
[----:B------:R1:W-:Y:S01]  /*471b0*/  @P5 STG.E.U16 desc[UR8][R192.64], R57 ;  /* 0x00000039c0005986 */ /* 0x0003e2000c101508 */
[C---:B------:R-:W-:Y:S01]  /*471c0*/  LOP3.LUT P1, RZ, R189.reuse, 0x4000, RZ, 0xc0, !PT ;  /* 0x00004000bdff7812 */ /* 0x040fe2000782c0ff */
[----:B-1----:R-:W-:Y:S02]  /*471d0*/  IMAD.WIDE R192, R56, 0x2, R64 ;  /* 0x0000000238c07825 */ /* 0x002fe400078e0240 */
[----:B------:R-:W4:Y:S04]  /*471e0*/  LDL.LU R56, [R1+0x5cc] ;  /* 0x0005cc0001387983 */ /* 0x000f280000300800 */
[----:B------:R2:W-:Y:S04]  /*471f0*/  @P6 STG.E.U16 desc[UR8][R192.64], R2 ;  /* 0x00000002c0006986 */ /* 0x0005e8000c101508 */
[----:B------:R-:W4:Y:S01]  /*47200*/  LDL.LU R57, [R1+0x380] ;  /* 0x0003800001397983 */ /* 0x000f220000300800 */
[----:B------:R-:W-:-:S02]  /*47210*/  LOP3.LUT P0, RZ, R189, 0x100000, RZ, 0xc0, !PT ;  /* 0x00100000bdff7812 */ /* 0x000fc4000780c0ff */
[----:B------:R-:W-:Y:S01]  /*47220*/  LOP3.LUT R190, R190, 0xfbffffff, RZ, 0xc0, !PT ;  /* 0xfbffffffbebe7812 */ /* 0x000fe200078ec0ff */
[----:B--2---:R-:W-:-:S05]  /*47230*/  IMAD.WIDE R192, R58, 0x2, R66 ;  /* 0x000000023ac07825 */ /* 0x004fca00078e0242 */
[----:B---3--:R1:W-:Y:S01]  /*47240*/  @P3 STG.E.U16 desc[UR8][R192.64], R194 ;  /* 0x000000c2c0003986 */ /* 0x0083e2000c101508 */
[----:B------:R-:W-:Y:S01]  /*47250*/  PRMT R2, R194, 0x7632, R2 ;  /* 0x00007632c2027816 */ /* 0x000fe20000000002 */
[----:B-1----:R-:W-:Y:S02]  /*47260*/  IMAD.WIDE R192, R58, 0x2, R64 ;  /* 0x000000023ac07825 */ /* 0x002fe400078e0240 */
[----:B------:R-:W2:Y:S04]  /*47270*/  LDL.LU R58, [R1+0x5d0] ;  /* 0x0005d000013a7983 */ /* 0x000ea80000300800 */
[----:B------:R1:W-:Y:S02]  /*47280*/  @P4 STG.E.U16 desc[UR8][R192.64], R2 ;  /* 0x00000002c0004986 */ /* 0x0003e4000c101508 */
[----:B-1----:R-:W-:Y:S01]  /*47290*/  IMAD.WIDE R192, R195, 0x2, R66 ;  /* 0x00000002c3c07825 */ /* 0x002fe200078e0242 */
[----:B----4-:R-:W-:-:S04]  /*472a0*/  PRMT R2, R59, 0x7632, R2 ;  /* 0x000076323b027816 */ /* 0x010fc80000000002 */
[----:B------:R1:W-:Y:S04]  /*472b0*/  @P1 STG.E.U16 desc[UR8][R192.64], R59 ;  /* 0x0000003bc0001986 */ /* 0x0003e8000c101508 */
[----:B-1----:R-:W3:Y:S01]  /*472c0*/  LDL.LU R59, [R1+0x5d4] ;  /* 0x0005d400013b7983 */ /* 0x002ee20000300800 */
[----:B------:R-:W-:-:S03]  /*472d0*/  IMAD.WIDE R192, R195, 0x2, R64 ;  /* 0x00000002c3c07825 */ /* 0x000fc600078e0240 */
[----:B------:R-:W4:Y:S01]  /*472e0*/  LDL.LU R195, [R1+0x384] ;  /* 0x0003840001c37983 */ /* 0x000f220000300800 */
        /* <DEDUP_REMOVED lines=39> */
[----:B--2---:R-:W-:-:S05]  /*47560*/  IMAD.WIDE R192, R58, 0x2, R66 ;  /* 0x000000023ac07825 */ /* 0x004fca00078e0242 */
[----:B------:R1:W-:Y:S02]  /*47570*/  @P6 STG.E.U16 desc[UR8][R192.64], R188 ;  /* 0x000000bcc0006986 */ /* 0x0003e4000c101508 */
[----:B-1----:R-:W-:Y:S02]  /*47580*/  IMAD.WIDE R192, R58, 0x2, R64 ;  /* 0x000000023ac07825 */ /* 0x002fe400078e0240 */
[----:B------:R-:W2:Y:S04]  /*47590*/  LDL.LU R188, [R1+0x1750] ;  /* 0x0017500001bc7983 */ /* 0x000ea80000300800 */
[----:B------:R3:W-:Y:S04]  /*475a0*/  @P3 STG.E.U16 desc[UR8][R192.64], R2 ;  /* 0x00000002c0003986 */ /* 0x0007e8000c101508 */
[----:B------:R-:W2:Y:S01]  /*475b0*/  LDL.LU R57, [R1+0x5dc] ;  /* 0x0005dc0001397983 */ /* 0x000ea20000300800 */
[----:B---3--:R-:W-:-:S05]  /*475c0*/  IMAD.WIDE R192, R59, 0x2, R66 ;  /* 0x000000023bc07825 */ /* 0x008fca00078e0242 */
[----:B----4-:R1:W-:Y:S02]  /*475d0*/  @P4 STG.E.U16 desc[UR8][R192.64], R195 ;  /* 0x000000c3c0004986 */ /* 0x0103e4000c101508 */
[----:B-1----:R-:W-:Y:S02]  /*475e0*/  IMAD.WIDE R192, R59, 0x2, R64 ;  /* 0x000000023bc07825 */ /* 0x002fe400078e0240 */
[----:B------:R-:W3:Y:S04]  /*475f0*/  LDL.LU R59, [R1+0x388] ;  /* 0x00038800013b7983 */ /* 0x000ee80000300800 */
[----:B------:R-:W4:Y:S04]  /*47600*/  LDL.LU R54, [R1+0x5e0] ;  /* 0x0005e00001367983 */ /* 0x000f280000300800 */
[----:B------:R-:W4:Y:S04]  /*47610*/  LDL.LU R58, [R1+0x3ac] ;  /* 0x0003ac00013a7983 */ /* 0x000f280000300800 */
[----:B------:R-:W4:Y:S01]  /*47620*/  LDL.LU R55, [R1+0x5e4] ;  /* 0x0005e40001377983 */ /* 0x000f220000300800 */
[----:B------:R-:W-:-:S03]  /*47630*/  LOP3.LUT P1, RZ, R189, 0x2000000, RZ, 0xc0, !PT ;  /* 0x02000000bdff7812 */ /* 0x000fc6000782c0ff */
[----:B------:R-:W4:Y:S01]  /*47640*/  LDL.LU R56, [R1+0x38c] ;  /* 0x00038c0001387983 */ /* 0x000f220000300800 */
        /* <DEDUP_REMOVED lines=10> */
[----:B------:R-:W4:Y:S04]  /*476f0*/  LDL.LU R189, [R1+0x5e8] ;  /* 0x0005e80001bd7983 */ /* 0x000f280000300800 */
[----:B------:R-:W4:Y:S04]  /*47700*/  LDL.LU R194, [R1+0x370] ;  /* 0x0003700001c27983 */ /* 0x000f280000300800 */
[----:B------:R-:W4:Y:S01]  /*47710*/  LDL.LU R195, [R1+0x5ec] ;  /* 0x0005ec0001c37983 */ /* 0x000f220000300800 */
[----:B-1----:R-:W-:Y:S01]  /*47720*/  IMAD.WIDE R192, R191, 0x2, R64 ;  /* 0x00000002bfc07825 */ /* 0x002fe200078e0240 */
[----:B------:R-:W-:-:S02]  /*47730*/  PRMT R2, R52, 0x7632, R2 ;  /* 0x0000763234027816 */ /* 0x000fc40000000002 */
[----:B------:R-:W4:Y:S04]  /*47740*/  LDL.LU R191, [R1+0x350] ;  /* 0x0003500001bf7983 */ /* 0x000f280000300800 */
[----:B------:R2:W-:Y:S04]  /*47750*/  @P6 STG.E.U16 desc[UR8][R192.64], R2 ;  /* 0x00000002c0006986 */ /* 0x0005e8000c101508 */
[----:B------:R-:W4:Y:S01]  /*47760*/  LDL.LU R52, [R1+0x800] ;  /* 0x0008000001347983 */ /* 0x000f220000300800 */
[----:B------:R-:W-:Y:S01]  /*47770*/  LOP3.LUT R190, R190, 0xffbfffff, RZ, 0xc0, !PT ;  /* 0xffbfffffbebe7812 */ /* 0x000fe200078ec0ff */
[----:B--2---:R-:W-:-:S05]  /*47780*/  IMAD.WIDE R192, R57, 0x2, R66 ;  /* 0x0000000239c07825 */ /* 0x004fca00078e0242 */
[----:B---3--:R1:W-:Y:S01]  /*47790*/  @P2 STG.E.U16 desc[UR8][R192.64], R59 ;  /* 0x0000003bc0002986 */ /* 0x0083e2000c101508 */
[----:B------:R-:W-:Y:S01]  /*477a0*/  PRMT R2, R59, 0x7632, R2 ;  /* 0x000076323b027816 */ /* 0x000fe20000000002 */
[----:B-1----:R-:W-:Y:S02]  /*477b0*/  IMAD.WIDE R192, R57, 0x2, R64 ;  /* 0x0000000239c07825 */ /* 0x002fe400078e0240 */
[----:B------:R-:W2:Y:S04]  /*477c0*/  LDL.LU R57, [R1+0x374] ;  /* 0x0003740001397983 */ /* 0x000ea80000300800 */
[----:B------:R4:W-:Y:S04]  /*477d0*/  @P4 STG.E.U16 desc[UR8][R192.64], R2 ;  /* 0x00000002c0004986 */ /* 0x0009e8000c101508 */
[----:B------:R-:W3:Y:S01]  /*477e0*/  LDL.LU R59, [R1+0x174c] ;  /* 0x00174c00013b7983 */ /* 0x000ee20000300800 */
[----:B----4-:R-:W-:Y:S01]  /*477f0*/  IMAD.WIDE R192, R54, 0x2, R66 ;  /* 0x0000000236c07825 */ /* 0x010fe200078e0242 */
[----:B------:R-:W-:-:S04]  /*47800*/  PRMT R2, R58, 0x7632, R2 ;  /* 0x000076323a027816 */ /* 0x000fc80000000002 */
[----:B------:R1:W-:Y:S04]  /*47810*/  @P3 STG.E.U16 desc[UR8][R192.64], R58 ;  /* 0x0000003ac0003986 */ /* 0x0003e8000c101508 */
[----:B-1----:R-:W4:Y:S01]  /*47820*/  LDL.LU R58, [R1+0x804] ;  /* 0x00080400013a7983 */ /* 0x002f220000300800 */
[----:B------:R-:W-:-:S03]  /*47830*/  IMAD.WIDE R192, R54, 0x2, R64 ;  /* 0x0000000236c07825 */ /* 0x000fc600078e0240 */
[----:B------:R-:W3:Y:S01]  /*47840*/  LDL.LU R54, [R1+0x354] ;  /* 0x0003540001367983 */ /* 0x000ee20000300800 */
[----:B------:R-:W-:-:S13]  /*47850*/  LOP3.LUT P0, RZ, R188, 0x10, RZ, 0xc0, !PT ;  /* 0x00000010bcff7812 */ /* 0x000fda000780c0ff */
        /* <DEDUP_REMOVED lines=18> */
[----:B------:R-:W3:Y:S10]  /*47980*/  LDL.LU R55, [R1+0x808] ;  /* 0x0008080001377983 */ /* 0x000ef40000300800 */
[----:B------:R1:W-:Y:S01]  /*47990*/  @P0 STG.E.U16 desc[UR8][R192.64], R2 ;  /* 0x00000002c0000986 */ /* 0x0003e2000c101508 */
[----:B------:R-:W-:-:S02]  /*479a0*/  LOP3.LUT P0, RZ, R190, 0x1000000, RZ, 0xc0, !PT ;  /* 0x01000000beff7812 */ /* 0x000fc4000780c0ff */
[----:B------:R-:W-:Y:S01]  /*479b0*/  LOP3.LUT P6, RZ, R188, 0x40, RZ, 0xc0, !PT ;  /* 0x00000040bcff7812 */ /* 0x000fe200078cc0ff */
        /* <DEDUP_REMOVED lines=16> */
[----:B--2---:R1:W-:Y:S01]  /*47ac0*/  @P6 STG.E.U16 desc[UR8][R192.64], R57 ;  /* 0x00000039c0006986 */ /* 0x0043e2000c101508 */
[----:B------:R-:W-:-:S03]  /*47ad0*/  PRMT R2, R57, 0x7632, R2 ;  /* 0x0000763239027816 */ /* 0x000fc60000000002 */
[----:B-1----:R-:W2:Y:S01]  /*47ae0*/  LDL.LU R57, [R1+0x80c] ;  /* 0x00080c0001397983 */ /* 0x002ea20000300800 */
[----:B------:R-:W-:-:S03]  /*47af0*/  IMAD.WIDE R192, R52, 0x2, R64 ;  /* 0x0000000234c07825 */ /* 0x000fc600078e0240 */
[----:B------:R-:W2:Y:S04]  /*47b00*/  LDL.LU R189, [R1+0x358] ;  /* 0x0003580001bd7983 */ /* 0x000ea80000300800 */
[----:B------:R4:W-:Y:S04]  /*47b10*/  @P2 STG.E.U16 desc[UR8][R192.64], R2 ;  /* 0x00000002c0002986 */ /* 0x0009e8000c101508 */
[----:B------:R-:W2:Y:S01]  /*47b20*/  LDL.LU R194, [R1+0x810] ;  /* 0x0008100001c27983 */ /* 0x000ea20000300800 */
[----:B----4-:R-:W-:-:S05]  /*47b30*/  IMAD.WIDE R192, R58, 0x2, R66 ;  /* 0x000000023ac07825 */ /* 0x010fca00078e0242 */
[----:B---3--:R1:W-:Y:S02]  /*47b40*/  @P4 STG.E.U16 desc[UR8][R192.64], R54 ;  /* 0x00000036c0004986 */ /* 0x0083e4000c101508 */
[----:B-1----:R-:W-:Y:S02]  /*47b50*/  IMAD.WIDE R192, R58, 0x2, R64 ;  /* 0x000000023ac07825 */ /* 0x002fe400078e0240 */
[----:B------:R-:W3:Y:S04]  /*47b60*/  LDL.LU R58, [R1+0x37c] ;  /* 0x00037c00013a7983 */ /* 0x000ee80000300800 */
        /* <DEDUP_REMOVED lines=19> */
[----:B--2---:R-:W-:-:S05]  /*47ca0*/  IMAD.WIDE R192, R57, 0x2, R66 ;  /* 0x0000000239c07825 */ /* 0x004fca00078e0242 */
[----:B------:R1:W-:Y:S01]  /*47cb0*/  @P1 STG.E.U16 desc[UR8][R192.64], R189 ;  /* 0x000000bdc0001986 */ /* 0x0003e2000c101508 */
[----:B------:R-:W-:Y:S01]  /*47cc0*/  PRMT R2, R189, 0x7632, R2 ;  /* 0x00007632bd027816 */ /* 0x000fe20000000002 */
[----:B-1----:R-:W-:Y:S02]  /*47cd0*/  IMAD.WIDE R192, R57, 0x2, R64 ;  /* 0x0000000239c07825 */ /* 0x002fe400078e0240 */
[----:B------:R-:W2:Y:S04]  /*47ce0*/  LDL.LU R57, [R1+0x824] ;  /* 0x0008240001397983 */ /* 0x000ea80000300800 */
[----:B------:R1:W-:Y:S02]  /*47cf0*/  @P4 STG.E.U16 desc[UR8][R192.64], R2 ;  /* 0x00000002c0004986 */ /* 0x0003e4000c101508 */
[----:B-1----:R-:W-:-:S05]  /*47d00*/  IMAD.WIDE R192, R194, 0x2, R66 ;  /* 0x00000002c2c07825 */ /* 0x002fca00078e0242 */
[----:B---3--:R1:W-:Y:S01]  /*47d10*/  @P2 STG.E.U16 desc[UR8][R192.64], R58 ;  /* 0x0000003ac0002986 */ /* 0x0083e2000c101508 */
[----:B------:R-:W-:-:S03]  /*47d20*/  PRMT R2, R58, 0x7632, R2 ;  /* 0x000076323a027816 */ /* 0x000fc60000000002 */
[----:B-1----:R-:W3:Y:S01]  /*47d30*/  LDL.LU R58, [R1+0x828] ;  /* 0x00082800013a7983 */ /* 0x002ee20000300800 */
[----:B------:R-:W-:-:S03]  /*47d40*/  IMAD.WIDE R192, R194, 0x2, R64 ;  /* 0x00000002c2c07825 */ /* 0x000fc600078e0240 */
[----:B------:R-:W3:Y:S01]  /*47d50*/  LDL.LU R194, [R1+0x324] ;  /* 0x0003240001c27983 */ /* 0x000ee20000300800 */
        /* <DEDUP_REMOVED lines=48> */
[----:B------:R1:W-:Y:S02]  /*48060*/  @P4 STG.E.U16 desc[UR8][R192.64], R194 ;  /* 0x000000c2c0004986 */ /* 0x0003e4000c101508 */
[----:B-1----:R-:W-:Y:S02]  /*48070*/  IMAD.WIDE R192, R58, 0x2, R64 ;  /* 0x000000023ac07825 */ /* 0x002fe400078e0240 */
[----:B------:R-:W3:Y:S04]  /*48080*/  LDL.LU R58, [R1+0x328] ;  /* 0x00032800013a7983 */ /* 0x000ee80000300800 */
[----:B------:R-:W3:Y:S04]  /*48090*/  LDL.LU R52, [R1+0x834] ;  /* 0x0008340001347983 */ /* 0x000ee80000300800 */
[----:B------:R-:W3:Y:S04]  /*480a0*/  LDL.LU R57, [R1+0x34c] ;  /* 0x00034c0001397983 */ /* 0x000ee80000300800 */
[----:B------:R-:W3:Y:S01]  /*480b0*/  LDL.LU R54, [R1+0x838] ;  /* 0x0008380001367983 */ /* 0x000ee20000300800 */
[----:B------:R-:W-:-:S03]  /*480c0*/  LOP3.LUT P2, RZ, R188, 0x2000000, RZ, 0xc0, !PT ;  /* 0x02000000bcff7812 */ /* 0x000fc6000784c0ff */
[----:B------:R-:W3:Y:S01]  /*480d0*/  LDL.LU R55, [R1+0x32c] ;  /* 0x00032c0001377983 */ /* 0x000ee20000300800 */
        /* <DEDUP_REMOVED lines=8> */
[----:B------:R1:W-:Y:S04]  /*48160*/  @P5 STG.E.U16 desc[UR8][R192.64], R191 ;  /* 0x000000bfc0005986 */ /* 0x0003e8000c101508 */
[----:B-1----:R-:W4:Y:S04]  /*48170*/  LDL.LU R192, [R1+0x83c] ;  /* 0x00083c0001c07983 */ /* 0x002f280000300800 */
[----:B------:R-:W4:Y:S01]  /*48180*/  LDL.LU R193, [R1+0x310] ;  /* 0x0003100001c17983 */ /* 0x000f220000300800 */
[----:B------:R-:W-:-:S03]  /*48190*/  LOP3.LUT P5, RZ, R188, 0x80000000, RZ, 0xc0, !PT ;  /* 0x80000000bcff7812 */ /* 0x000fc600078ac0ff */
[----:B------:R-:W4:Y:S01]  /*481a0*/  LDL.LU R194, [R1+0x840] ;  /* 0x0008400001c27983 */ /* 0x000f220000300800 */
[----:B------:R-:W-:Y:S01]  /*481b0*/  IMAD.WIDE R188, R195, 0x2, R64 ;  /* 0x00000002c3bc7825 */ /* 0x000fe200078e0240 */
[----:B------:R-:W-:Y:S02]  /*481c0*/  PRMT R2, R191, 0x7632, R2 ;  /* 0x00007632bf027816 */ /* 0x000fe40000000002 */
[----:B------:R-:W4:Y:S04]  /*481d0*/  LDL.LU R195, [R1+0x300] ;  /* 0x0003000001c37983 */ /* 0x000f280000300800 */
[----:B------:R2:W-:Y:S04]  /*481e0*/  @P6 STG.E.U16 desc[UR8][R188.64], R2 ;  /* 0x00000002bc006986 */ /* 0x0005e8000c101508 */
[----:B------:R-:W4:Y:S01]  /*481f0*/  LDL.LU R191, [R1+0x844] ;  /* 0x0008440001bf7983 */ /* 0x000f220000300800 */
[----:B--2---:R-:W-:-:S05]  /*48200*/  IMAD.WIDE R188, R56, 0x2, R66 ;  /* 0x0000000238bc7825 */ /* 0x004fca00078e0242 */
[----:B---3--:R1:W-:Y:S01]  /*48210*/  @P3 STG.E.U16 desc[UR8][R188.64], R58 ;  /* 0x0000003abc003986 */ /* 0x0083e2000c101508 */
[----:B------:R-:W-:Y:S01]  /*48220*/  PRMT R2, R58, 0x7632, R2 ;  /* 0x000076323a027816 */ /* 0x000fe20000000002 */
[----:B-1----:R-:W-:Y:S02]  /*48230*/  IMAD.WIDE R188, R56, 0x2, R64 ;  /* 0x0000000238bc7825 */ /* 0x002fe400078e0240 */
[----:B------:R-:W2:Y:S04]  /*48240*/  LDL.LU R56, [R1+0x314] ;  /* 0x0003140001387983 */ /* 0x000ea80000300800 */
[----:B------:R1:W-:Y:S04]  /*48250*/  @P4 STG.E.U16 desc[UR8][R188.64], R2 ;  /* 0x00000002bc004986 */ /* 0x0003e8000c101508 */
[----:B------:R-:W3:Y:S01]  /*48260*/  LDL.LU R58, [R1+0x1744] ;  /* 0x00174400013a7983 */ /* 0x000ee20000300800 */
[----:B-1----:R-:W-:Y:S01]  /*48270*/  IMAD.WIDE R188, R52, 0x2, R66 ;  /* 0x0000000234bc7825 */ /* 0x002fe200078e0242 */
[----:B------:R-:W-:-:S04]  /*48280*/  PRMT R2, R57, 0x7632, R2 ;  /* 0x0000763239027816 */ /* 0x000fc80000000002 */
[----:B------:R1:W-:Y:S04]  /*48290*/  @P1 STG.E.U16 desc[UR8][R188.64], R57 ;  /* 0x00000039bc001986 */ /* 0x0003e8000c101508 */
        /* <DEDUP_REMOVED lines=47> */
[----:B------:R-:W4:Y:S04]  /*48590*/  LDL.LU R192, [R1+0x308] ;  /* 0x0003080001c07983 */ /* 0x000f280000300800 */
[----:B------:R3:W-:Y:S04]  /*485a0*/  @P3 STG.E.U16 desc[UR8][R188.64], R2 ;  /* 0x00000002bc003986 */ /* 0x0007e8000c101508 */
[----:B------:R-:W4:Y:S01]  /*485b0*/  LDL.LU R193, [R1+0x854] ;  /* 0x0008540001c17983 */ /* 0x000f220000300800 */
[----:B---3--:R-:W-:-:S05]  /*485c0*/  IMAD.WIDE R188, R57, 0x2, R66 ;  /* 0x0000000239bc7825 */ /* 0x008fca00078e0242 */
[----:B------:R1:W-:Y:S02]  /*485d0*/  @P4 STG.E.U16 desc[UR8][R188.64], R52 ;  /* 0x00000034bc004986 */ /* 0x0003e4000c101508 */
[----:B-1----:R-:W-:Y:S02]  /*485e0*/  IMAD.WIDE R188, R57, 0x2, R64 ;  /* 0x0000000239bc7825 */ /* 0x002fe400078e0240 */
[----:B------:R-:W3:Y:S04]  /*485f0*/  LDL.LU R57, [R1+0x31c] ;  /* 0x00031c0001397983 */ /* 0x000ee80000300800 */
[----:B------:R-:W3:Y:S04]  /*48600*/  LDL.LU R194, [R1+0x858] ;  /* 0x0008580001c27983 */ /* 0x000ee80000300800 */
[----:B------:R-:W3:Y:S04]  /*48610*/  LDL.LU R195, [R1+0x30c] ;  /* 0x00030c0001c37983 */ /* 0x000ee80000300800 */
[----:B------:R-:W3:Y:S01]  /*48620*/  LDL.LU R191, [R1+0x85c] ;  /* 0x00085c0001bf7983 */ /* 0x000ee20000300800 */
[----:B------:R-:W-:-:S03]  /*48630*/  PRMT R2, R52, 0x7632, R2 ;  /* 0x0000763234027816 */ /* 0x000fc60000000002 */
[----:B------:R-:W3:Y:S01]  /*48640*/  LDL.LU R52, [R1+0x2f0] ;  /* 0x0002f00001347983 */ /* 0x000ee20000300800 */
        /* <DEDUP_REMOVED lines=11> */
[----:B------:R-:W3:Y:S04]  /*48700*/  LDL.LU R54, [R1+0x860] ;  /* 0x0008600001367983 */ /* 0x000ee80000300800 */
[----:B------:R2:W-:Y:S04]  /*48710*/  @P6 STG.E.U16 desc[UR8][R188.64], R2 ;  /* 0x00000002bc006986 */ /* 0x0005e8000c101508 */
[----:B------:R-:W3:Y:S01]  /*48720*/  LDL.LU R55, [R1+0x2e0] ;  /* 0x0002e00001377983 */ /* 0x000ee20000300800 */
[----:B--2---:R-:W-:-:S05]  /*48730*/  IMAD.WIDE R188, R56, 0x2, R66 ;  /* 0x0000000238bc7825 */ /* 0x004fca00078e0242 */
[----:B----4-:R1:W-:Y:S01]  /*48740*/  @P2 STG.E.U16 desc[UR8][R188.64], R192 ;  /* 0x000000c0bc002986 */ /* 0x0103e2000c101508 */
        /* <DEDUP_REMOVED lines=138> */
[----:B------:R-:W-:Y:S01]  /*48ff0*/  PRMT R2, R55, 0x7632, R2 ;  /* 0x0000763237027816 */ /* 0x000fe20000000002 */
[----:B-1----:R-:W-:-:S05]  /*49000*/  IMAD.WIDE R188, R195, 0x2, R64 ;  /* 0x00000002c3bc7825 */ /* 0x002fca00078e0240 */
[----:B------:R4:W-:Y:S02]  /*49010*/  @P1 STG.E.U16 desc[UR8][R188.64], R2 ;  /* 0x00000002bc001986 */ /* 0x0009e4000c101508 */
[----:B----4-:R-:W-:-:S05]  /*49020*/  IMAD.WIDE R188, R56, 0x2, R66 ;  /* 0x0000000238bc7825 */ /* 0x010fca00078e0242 */
[----:B---3--:R1:W-:Y:S02]  /*49030*/  @P4 STG.E.U16 desc[UR8][R188.64], R191 ;  /* 0x000000bfbc004986 */ /* 0x0083e4000c101508 */
[----:B-1----:R-:W-:Y:S02]  /*49040*/  IMAD.WIDE R188, R56, 0x2, R64 ;  /* 0x0000000238bc7825 */ /* 0x002fe400078e0240 */
[----:B------:R-:W2:Y:S04]  /*49050*/  LDL.LU R56, [R1+0x890] ;  /* 0x0008900001387983 */ /* 0x000ea80000300800 */
[----:B------:R-:W3:Y:S04]  /*49060*/  LDL.LU R59, [R1+0x2c8] ;  /* 0x0002c800013b7983 */ /* 0x000ee80000300800 */
        /* <DEDUP_REMOVED lines=20> */
[C---:B------:R-:W-:Y:S02]  /*491b0*/  LOP3.LUT P1, RZ, R58.reuse, 0x4000, RZ, 0xc0, !PT ;  /* 0x000040003aff7812 */ /* 0x040fe4000782c0ff */
[----:B------:R-:W-:Y:S02]  /*491c0*/  LOP3.LUT P0, RZ, R58, 0x100000, RZ, 0xc0, !PT ;  /* 0x001000003aff7812 */ /* 0x000fe4000780c0ff */
[----:B------:R-:W-:Y:S01]  /*491d0*/  LOP3.LUT R190, R190, 0xfffffffb, RZ, 0xc0, !PT ;  /* 0xfffffffbbebe7812 */ /* 0x000fe200078ec0ff */
[----:B--2---:R-:W-:-:S05]  /*491e0*/  IMAD.WIDE R188, R56, 0x2, R66 ;  /* 0x0000000238bc7825 */ /* 0x004fca00078e0242 */
[----:B---3--:R1:W-:Y:S02]  /*491f0*/  @P3 STG.E.U16 desc[UR8][R188.64], R59 ;  /* 0x0000003bbc003986 */ /* 0x0083e4000c101508 */
[----:B-1----:R-:W-:Y:S02]  /*49200*/  IMAD.WIDE R188, R56, 0x2, R64 ;  /* 0x0000000238bc7825 */ /* 0x002fe400078e0240 */
[----:B------:R-:W2:Y:S01]  /*49210*/  LDL.LU R56, [R1+0x8a4] ;  /* 0x0008a40001387983 */ /* 0x000ea20000300800 */
[----:B------:R-:W-:-:S05]  /*49220*/  PRMT R2, R59, 0x7632, R2 ;  /* 0x000076323b027816 */ /* 0x000fca0000000002 */
[----:B------:R4:W-:Y:S02]  /*49230*/  @P4 STG.E.U16 desc[UR8][R188.64], R2 ;  /* 0x00000002bc004986 */ /* 0x0009e4000c101508 */
[----:B----4-:R-:W-:Y:S01]  /*49240*/  IMAD.WIDE R188, R192, 0x2, R66 ;  /* 0x00000002c0bc7825 */ /* 0x010fe200078e0242 */
[----:B------:R-:W-:-:S04]  /*49250*/  PRMT R2, R55, 0x7632, R2 ;  /* 0x0000763237027816 */ /* 0x000fc80000000002 */
        /* <DEDUP_REMOVED lines=38> */
[----:B-1----:R-:W-:Y:S02]  /*494c0*/  IMAD.WIDE R188, R52, 0x2, R64 ;  /* 0x0000000234bc7825 */ /* 0x002fe400078e0240 */
[----:B------:R-:W4:Y:S04]  /*494d0*/  LDL.LU R54, [R1+0x8b0] ;  /* 0x0008b00001367983 */ /* 0x000f280000300800 */
[----:B------:R1:W-:Y:S02]  /*494e0*/  @P2 STG.E.U16 desc[UR8][R188.64], R2 ;  /* 0x00000002bc002986 */ /* 0x0003e4000c101508 */
[----:B-1----:R-:W-:-:S02]  /*494f0*/  PRMT R2, R57, 0x7632, R2 ;  /* 0x0000763239027816 */ /* 0x002fc40000000002 */
[C---:B------:R-:W-:Y:S02]  /*49500*/  LOP3.LUT P3, RZ, R58.reuse, 0x800000, RZ, 0xc0, !PT ;  /* 0x008000003aff7812 */ /* 0x040fe4000786c0ff */
[----:B------:R-:W-:Y:S01]  /*49510*/  LOP3.LUT P4, RZ, R58, 0x1000000, RZ, 0xc0, !PT ;  /* 0x010000003aff7812 */ /* 0x000fe2000788c0ff */
[----:B--2---:R-:W-:-:S05]  /*49520*/  IMAD.WIDE R188, R56, 0x2, R66 ;  /* 0x0000000238bc7825 */ /* 0x004fca00078e0242 */
[----:B------:R1:W-:Y:S02]  /*49530*/  @P6 STG.E.U16 desc[UR8][R188.64], R57 ;  /* 0x00000039bc006986 */ /* 0x0003e4000c101508 */
[----:B-1----:R-:W-:Y:S02]  /*49540*/  IMAD.WIDE R188, R56, 0x2, R64 ;  /* 0x0000000238bc7825 */ /* 0x002fe400078e0240 */
[----:B------:R-:W2:Y:S04]  /*49550*/  LDL.LU R56, [R1+0x2a8] ;  /* 0x0002a80001387983 */ /* 0x000ea80000300800 */
        /* <DEDUP_REMOVED lines=8> */
[----:B------:R-:W4:Y:S01]  /*495e0*/  LDL.LU R52, [R1+0x2ac] ;  /* 0x0002ac0001347983 */ /* 0x000f220000300800 */
[----:B------:R-:W-:-:S02]  /*495f0*/  LOP3.LUT P1, RZ, R58, 0x2000000, RZ, 0xc0, !PT ;  /* 0x020000003aff7812 */ /* 0x000fc4000782c0ff */
[----:B------:R-:W-:Y:S01]  /*49600*/  LOP3.LUT P5, RZ, R58, 0x4000000, RZ, 0xc0, !PT ;  /* 0x040000003aff7812 */ /* 0x000fe200078ac0ff */
[----:B------:R-:W4:Y:S01]  /*49610*/  LDL.LU R59, [R1+0x290] ;  /* 0x00029000013b7983 */ /* 0x000f220000300800 */
[----:B------:R-:W-:Y:S02]  /*49620*/  PRMT R2, R192, 0x7632, R2 ;  /* 0x00007632c0027816 */ /* 0x000fe40000000002 */
[C---:B------:R-:W-:Y:S01]  /*49630*/  LOP3.LUT P6, RZ, R58.reuse, 0x8000000, RZ, 0xc0, !PT ;  /* 0x080000003aff7812 */ /* 0x040fe200078cc0ff */
[----:B------:R-:W4:Y:S06]  /*49640*/  LDL.LU R192, [R1+0x8c0] ;  /* 0x0008c00001c07983 */ /* 0x000f2c0000300800 */
[----:B------:R1:W-:Y:S01]  /*49650*/  @P1 STG.E.U16 desc[UR8][R188.64], R2 ;  /* 0x00000002bc001986 */ /* 0x0003e2000c101508 */
[----:B------:R-:W-:-:S02]  /*49660*/  LOP3.LUT P2, RZ, R58, 0x10000000, RZ, 0xc0, !PT ;  /* 0x100000003aff7812 */ /* 0x000fc4000784c0ff */
[C---:B------:R-:W-:Y:S02]  /*49670*/  LOP3.LUT P4, RZ, R58.reuse, 0x20000000, RZ, 0xc0, !PT ;  /* 0x200000003aff7812 */ /* 0x040fe4000788c0ff */
[----:B------:R-:W-:Y:S01]  /*49680*/  LOP3.LUT P3, RZ, R58, 0x40000000, RZ, 0xc0, !PT ;  /* 0x400000003aff7812 */ /* 0x000fe2000786c0ff */
[----:B-1----:R-:W-:-:S05]  /*49690*/  IMAD.WIDE R188, R193, 0x2, R66 ;  /* 0x00000002c1bc7825 */ /* 0x002fca00078e0242 */
[----:B------:R1:W-:Y:S01]  /*496a0*/  @P5 STG.E.U16 desc[UR8][R188.64], R194 ;  /* 0x000000c2bc005986 */ /* 0x0003e2000c101508 */
[C---:B------:R-:W-:Y:S02]  /*496b0*/  LOP3.LUT P5, RZ, R58.reuse, 0x80000000, RZ, 0xc0, !PT ;  /* 0x800000003aff7812 */ /* 0x040fe400078ac0ff */
[----:B------:R-:W-:Y:S02]  /*496c0*/  LOP3.LUT R58, R58, 0xbfffffff, RZ, 0xc0, !PT ;  /* 0xbfffffff3a3a7812 */ /* 0x000fe400078ec0ff */
[----:B------:R-:W-:Y:S02]  /*496d0*/  PRMT R2, R194, 0x7632, R2 ;  /* 0x00007632c2027816 */ /* 0x000fe40000000002 */
[----:B------:R-:W-:Y:S01]  /*496e0*/  LOP3.LUT R190, R190, 0xfffffffe, RZ, 0xc0, !PT ;  /* 0xfffffffebebe7812 */ /* 0x000fe200078ec0ff */
[----:B-1----:R-:W-:Y:S02]  /*496f0*/  IMAD.WIDE R188, R193, 0x2, R64 ;  /* 0x00000002c1bc7825 */ /* 0x002fe400078e0240 */
[----:B------:R-:W4:Y:S04]  /*49700*/  LDL.LU R193, [R1+0x280] ;  /* 0x0002800001c17983 */ /* 0x000f280000300800 */
[----:B------:R1:W-:Y:S04]  /*49710*/  @P6 STG.E.U16 desc[UR8][R188.64], R2 ;  /* 0x00000002bc006986 */ /* 0x0003e8000c101508 */
[----:B------:R-:W4:Y:S01]  /*49720*/  LDL.LU R194, [R1+0x8c4] ;  /* 0x0008c40001c27983 */ /* 0x000f220000300800 */
[----:B-1----:R-:W-:Y:S01]  /*49730*/  IMAD.WIDE R188, R54, 0x2, R66 ;  /* 0x0000000236bc7825 */ /* 0x002fe200078e0242 */
[----:B--2---:R-:W-:-:S13]  /*49740*/  LOP3.LUT P0, RZ, R57, 0x10, RZ, 0xc0, !PT ;  /* 0x0000001039ff7812 */ /* 0x004fda000780c0ff */
[----:B------:R-:W-:Y:S02]  /*49750*/  @P0 LOP3.LUT R58, R58, 0x40000000, RZ, 0xfc, !PT ;  /* 0x400000003a3a0812 */ /* 0x000fe400078efcff */
[----:B------:R-:W-:Y:S02]  /*49760*/  LOP3.LUT P0, RZ, R57, 0x8, RZ, 0xc0, !PT ;  /* 0x0000000839ff7812 */ /* 0x000fe4000780c0ff */
[----:B------:R-:W-:-:S11]  /*49770*/  LOP3.LUT R58, R58, 0x7fffffff, RZ, 0xc0, !PT ;  /* 0x7fffffff3a3a7812 */ /* 0x000fd600078ec0ff */
[----:B------:R-:W-:Y:S02]  /*49780*/  @P0 LOP3.LUT R58, R58, 0x80000000, RZ, 0xfc, !PT ;  /* 0x800000003a3a0812 */ /* 0x000fe400078efcff */
[----:B------:R-:W-:Y:S01]  /*49790*/  LOP3.LUT P0, RZ, R57, 0x4, RZ, 0xc0, !PT ;  /* 0x0000000439ff7812 */ /* 0x000fe2000780c0ff */
[----:B------:R1:W-:Y:S01]  /*497a0*/  @P2 STG.E.U16 desc[UR8][R188.64], R56 ;  /* 0x00000038bc002986 */ /* 0x0003e2000c101508 */
[----:B------:R-:W-:-:S11]  /*497b0*/  PRMT R2, R56, 0x7632, R2 ;  /* 0x0000763238027816 */ /* 0x000fd60000000002 */
[----:B------:R-:W-:Y:S02]  /*497c0*/  @P0 LOP3.LUT R190, R190, 0x1, RZ, 0xfc, !PT ;  /* 0x00000001bebe0812 */ /* 0x000fe400078efcff */
[----:B------:R-:W-:Y:S01]  /*497d0*/  LOP3.LUT P0, RZ, R57, 0x2, RZ, 0xc0, !PT ;  /* 0x0000000239ff7812 */ /* 0x000fe2000780c0ff */
[----:B-1----:R-:W-:Y:S01]  /*497e0*/  IMAD.WIDE R188, R54, 0x2, R64 ;  /* 0x0000000236bc7825 */ /* 0x002fe200078e0240 */
[----:B------:R-:W-:Y:S01]  /*497f0*/  LOP3.LUT R190, R190, 0xfffffffd, RZ, 0xc0, !PT ;  /* 0xfffffffdbebe7812 */ /* 0x000fe200078ec0ff */
[----:B------:R-:W2:Y:S04]  /*49800*/  LDL.LU R54, [R1+0x294] ;  /* 0x0002940001367983 */ /* 0x000ea80000300800 */
[----:B------:R1:W-:Y:S04]  /*49810*/  @P4 STG.E.U16 desc[UR8][R188.64], R2 ;  /* 0x00000002bc004986 */ /* 0x0003e8000c101508 */
[----:B------:R-:W2:Y:S02]  /*49820*/  LDL.LU R56, [R1+0x1734] ;  /* 0x0017340001387983 */ /* 0x000ea40000300800 */
[----:B------:R-:W-:-:S02]  /*49830*/  @P0 LOP3.LUT R190, R190, 0x2, RZ, 0xfc, !PT ;  /* 0x00000002bebe0812 */ /* 0x000fc400078efcff */
[----:B------:R-:W-:Y:S01]  /*49840*/  LOP3.LUT P0, RZ, R57, 0x1, RZ, 0xc0, !PT ;  /* 0x0000000139ff7812 */ /* 0x000fe2000780c0ff */
[----:B-1----:R-:W-:Y:S01]  /*49850*/  IMAD.WIDE R188, R195, 0x2, R66 ;  /* 0x00000002c3bc7825 */ /* 0x002fe200078e0242 */
[----:B---3--:R-:W-:-:S04]  /*49860*/  PRMT R2, R55, 0x7632, R2 ;  /* 0x0000763237027816 */ /* 0x008fc80000000002 */
[----:B------:R1:W-:Y:S02]  /*49870*/  @P3 STG.E.U16 desc[UR8][R188.64], R55 ;  /* 0x00000037bc003986 */ /* 0x0003e4000c101508 */
[----:B-1----:R-:W-:Y:S02]  /*49880*/  IMAD.WIDE R188, R195, 0x2, R64 ;  /* 0x00000002c3bc7825 */ /* 0x002fe400078e0240 */
[----:B------:R-:W3:Y:S04]  /*49890*/  LDL.LU R55, [R1+0x8c8] ;  /* 0x0008c80001377983 */ /* 0x000ee80000300800 */
[----:B------:R4:W-:Y:S04]  /*498a0*/  @P5 STG.E.U16 desc[UR8][R188.64], R2 ;  /* 0x00000002bc005986 */ /* 0x0009e8000c101508 */
[----:B------:R-:W3:Y:S01]  /*498b0*/  LDL.LU R195, [R1+0x284] ;  /* 0x0002840001c37983 */ /* 0x000ee20000300800 */
[----:B----4-:R-:W-:-:S05]  /*498c0*/  IMAD.WIDE R188, R191, 0x2, R66 ;  /* 0x00000002bfbc7825 */ /* 0x010fca00078e0242 */
[----:B------:R1:W-:Y:S01]  /*498d0*/  @P0 STG.E.U16 desc[UR8][R188.64], R52 ;  /* 0x00000034bc000986 */ /* 0x0003e2000c101508 */
[----:B------:R-:W-:Y:S02]  /*498e0*/  LOP3.LUT P0, RZ, R190, 0x2, RZ, 0xc0, !PT ;  /* 0x00000002beff7812 */ /* 0x000fe4000780c0ff */
[----:B------:R-:W-:Y:S01]  /*498f0*/  PRMT R2, R52, 0x7632, R2 ;  /* 0x0000763234027816 */ /* 0x000fe20000000002 */
[----:B-1----:R-:W-:Y:S02]  /*49900*/  IMAD.WIDE R188, R191, 0x2, R64 ;  /* 0x00000002bfbc7825 */ /* 0x002fe400078e0240 */
[----:B------:R-:W4:Y:S08]  /*49910*/  LDL.LU R191, [R1+0x8cc] ;  /* 0x0008cc0001bf7983 */ /* 0x000f300000300800 */
[----:B------:R1:W-:Y:S01]  /*49920*/  @P0 STG.E.U16 desc[UR8][R188.64], R2 ;  /* 0x00000002bc000986 */ /* 0x0003e2000c101508 */
[----:B------:R-:W-:-:S03]  /*49930*/  LOP3.LUT P0, RZ, R190, 0x1, RZ, 0xc0, !PT ;  /* 0x00000001beff7812 */ /* 0x000fc6000780c0ff */
[----:B------:R-:W4:Y:S04]  /*49940*/  LDL.LU R52, [R1+0x298] ;  /* 0x0002980001347983 */ /* 0x000f280000300800 */
[----:B------:R-:W2:Y:S01]  /*49950*/  LDL.LU R190, [R1+0x8bc] ;  /* 0x0008bc0001be7983 */ /* 0x000ea20000300800 */
[----:B-1----:R-:W-:Y:S02]  /*49960*/  PRMT R2, R59, 0x7632, R2 ;  /* 0x000076323b027816 */ /* 0x002fe40000000002 */
[C---:B------:R-:W-:Y:S02]  /*49970*/  LOP3.LUT P1, RZ, R57.reuse, 0x20, RZ, 0xc0, !PT ;  /* 0x0000002039ff7812 */ /* 0x040fe4000782c0ff */
[C---:B------:R-:W-:Y:S02]  /*49980*/  LOP3.LUT P6, RZ, R57.reuse, 0x40, RZ, 0xc0, !PT ;  /* 0x0000004039ff7812 */ /* 0x040fe400078cc0ff */
[----:B------:R-:W-:-:S02]  /*49990*/  LOP3.LUT P2, RZ, R57, 0x80, RZ, 0xc0, !PT ;  /* 0x0000008039ff7812 */ /* 0x000fc4000784c0ff */
[----:B------:R-:W-:Y:S01]  /*499a0*/  LOP3.LUT P4, RZ, R57, 0x100, RZ, 0xc0, !PT ;  /* 0x0000010039ff7812 */ /* 0x000fe2000788c0ff */
[----:B--2---:R-:W-:-:S05]  /*499b0*/  IMAD.WIDE R188, R190, 0x2, R66 ;  /* 0x00000002bebc7825 */ /* 0x004fca00078e0242 */
[----:B------:R1:W-:Y:S01]  /*499c0*/  @P0 STG.E.U16 desc[UR8][R188.64], R59 ;  /* 0x0000003bbc000986 */ /* 0x0003e2000c101508 */
[----:B------:R-:W-:Y:S01]  /*499d0*/  LOP3.LUT P0, RZ, R58, 0x80000000, RZ, 0xc0, !PT ;  /* 0x800000003aff7812 */ /* 0x000fe2000780c0ff */
[----:B-1----:R-:W-:-:S12]  /*499e0*/  IMAD.WIDE R188, R190, 0x2, R64 ;  /* 0x00000002bebc7825 */ /* 0x002fd800078e0240 */
        /* <DEDUP_REMOVED lines=29> */
[----:B------:R-:W-:Y:S01]  /*49bc0*/  LOP3.LUT P4, RZ, R57, 0x2000, RZ, 0xc0, !PT ;  /* 0x0000200039ff7812 */ /* 0x000fe2000788c0ff */
[----:B----4-:R-:W-:Y:S01]  /*49bd0*/  IMAD.WIDE R188, R191, 0x2, R66 ;  /* 0x00000002bfbc7825 */ /* 0x010fe200078e0242 */
[----:B------:R-:W-:-:S04]  /*49be0*/  PRMT R2, R52, 0x7632, R2 ;  /* 0x0000763234027816 */ /* 0x000fc80000000002 */
[----:B------:R1:W-:Y:S01]  /*49bf0*/  @P5 STG.E.U16 desc[UR8][R188.64], R52 ;  /* 0x00000034bc005986 */ /* 0x0003e2000c101508 */
[----:B------:R-:W-:Y:S01]  /*49c00*/  LOP3.LUT P2, RZ, R57, 0x4000, RZ, 0xc0, !PT ;  /* 0x0000400039ff7812 */ /* 0x000fe2000784c0ff */
[----:B-1----:R-:W-:Y:S02]  /*49c10*/  IMAD.WIDE R188, R191, 0x2, R64 ;  /* 0x00000002bfbc7825 */ /* 0x002fe400078e0240 */
[----:B------:R-:W4:Y:S04]  /*49c20*/  LDL.LU R191, [R1+0x8e0] ;  /* 0x0008e00001bf7983 */ /* 0x000f280000300800 */
[----:B------:R2:W-:Y:S04]  /*49c30*/  @P6 STG.E.U16 desc[UR8][R188.64], R2 ;  /* 0x00000002bc006986 */ /* 0x0005e8000c101508 */
[----:B------:R-:W4:Y:S01]  /*49c40*/  LDL.LU R52, [R1+0x260] ;  /* 0x0002600001347983 */ /* 0x000f220000300800 */
[----:B------:R-:W-:-:S02]  /*49c50*/  LOP3.LUT P0, RZ, R57, 0x100000, RZ, 0xc0, !PT ;  /* 0x0010000039ff7812 */ /* 0x000fc4000780c0ff */
[----:B------:R-:W-:Y:S01]  /*49c60*/  LOP3.LUT R58, R58, 0xfbffffff, RZ, 0xc0, !PT ;  /* 0xfbffffff3a3a7812 */ /* 0x000fe200078ec0ff */
[----:B--2---:R-:W-:-:S05]  /*49c70*/  IMAD.WIDE R188, R54, 0x2, R66 ;  /* 0x0000000236bc7825 */ /* 0x004fca00078e0242 */
[----:B------:R1:W-:Y:S01]  /*49c80*/  @P1 STG.E.U16 desc[UR8][R188.64], R190 ;  /* 0x000000bebc001986 */ /* 0x0003e2000c101508 */
[----:B------:R-:W-:Y:S01]  /*49c90*/  PRMT R2, R190, 0x7632, R2 ;  /* 0x00007632be027816 */ /* 0x000fe20000000002 */
[----:B-1----:R-:W-:Y:S02]  /*49ca0*/  IMAD.WIDE R188, R54, 0x2, R64 ;  /* 0x0000000236bc7825 */ /* 0x002fe400078e0240 */
[----:B------:R-:W2:Y:S04]  /*49cb0*/  LDL.LU R54, [R1+0x8e4] ;  /* 0x0008e40001367983 */ /* 0x000ea80000300800 */
[----:B------:R1:W-:Y:S02]  /*49cc0*/  @P4 STG.E.U16 desc[UR8][R188.64], R2 ;  /* 0x00000002bc004986 */ /* 0x0003e4000c101508 */
[----:B-1----:R-:W-:Y:S01]  /*49cd0*/  IMAD.WIDE R188, R59, 0x2, R66 ;  /* 0x000000023bbc7825 */ /* 0x002fe200078e0242 */
[----:B---3--:R-:W-:-:S04]  /*49ce0*/  PRMT R2, R55, 0x7632, R2 ;  /* 0x0000763237027816 */ /* 0x008fc80000000002 */
[----:B------:R1:W-:Y:S04]  /*49cf0*/  @P2 STG.E.U16 desc[UR8][R188.64], R55 ;  /* 0x00000037bc002986 */ /* 0x0003e8000c101508 */
[----:B-1----:R-:W3:Y:S01]  /*49d00*/  LDL.LU R55, [R1+0x8e8] ;  /* 0x0008e80001377983 */ /* 0x002ee20000300800 */
[----:B------:R-:W-:-:S03]  /*49d10*/  IMAD.WIDE R188, R59, 0x2, R64 ;  /* 0x000000023bbc7825 */ /* 0x000fc600078e0240 */
[----:B------:R-:W3:Y:S01]  /*49d20*/  LDL.LU R59, [R1+0x264] ;  /* 0x00026400013b7983 */ /* 0x000ee20000300800 */
        /* <DEDUP_REMOVED lines=18> */
[----:B------:R-:W3:Y:S10]  /*49e50*/  LDL.LU R193, [R1+0x8ec] ;  /* 0x0008ec0001c17983 */ /* 0x000ef40000300800 */
        /* <DEDUP_REMOVED lines=12> */
[----:B----4-:R-:W-:Y:S01]  /*49f20*/  IMAD.WIDE R188, R191, 0x2, R66 ;  /* 0x00000002bfbc7825 */ /* 0x010fe200078e0242 */
        /* <DEDUP_REMOVED lines=12> */
[----:B------:R-:W4:Y:S01]  /*49ff0*/  LDL.LU R52, [R1+0x8f0] ;  /* 0x0008f00001347983 */ /* 0x000f220000300800 */
[----:B---3--:R-:W-:-:S05]  /*4a000*/  IMAD.WIDE R188, R55, 0x2, R66 ;  /* 0x0000000237bc7825 */ /* 0x008fca00078e0242 */
[----:B------:R1:W-:Y:S02]  /*4a010*/  @P4 STG.E.U16 desc[UR8][R188.64], R59 ;  /* 0x0000003bbc004986 */ /* 0x0003e4000c101508 */
[----:B-1----:R-:W-:Y:S02]  /*4a020*/  IMAD.WIDE R188, R55, 0x2, R64 ;  /* 0x0000000237bc7825 */ /* 0x002fe400078e0240 */
[----:B------:R-:W3:Y:S04]  /*4a030*/  LDL.LU R55, [R1+0x268] ;  /* 0x0002680001377983 */ /* 0x000ee80000300800 */
        /* <DEDUP_REMOVED lines=23> */
[----:B------:R-:W-:Y:S01]  /*4a1b0*/  LOP3.LUT R58, R58, 0xffbfffff, RZ, 0xc0, !PT ;  /* 0xffbfffff3a3a7812 */ /* 0x000fe200078ec0ff */
[----:B----4-:R-:W-:-:S05]  /*4a1c0*/  IMAD.WIDE R188, R52, 0x2, R66 ;  /* 0x0000000234bc7825 */ /* 0x010fca00078e0242 */
[----:B---3--:R1:W-:Y:S01]  /*4a1d0*/  @P3 STG.E.U16 desc[UR8][R188.64], R55 ;  /* 0x00000037bc003986 */ /* 0x0083e2000c101508 */
        /* <DEDUP_REMOVED lines=51> */
[----:B------:R-:W-:-:S03]  /*4a510*/  PRMT R2, R52, 0x7632, R2 ;  /* 0x0000763234027816 */ /* 0x000fc60000000002 */
[----:B-1----:R-:W3:Y:S01]  /*4a520*/  LDL.LU R52, [R1+0x910] ;  /* 0x0009100001347983 */ /* 0x002ee20000300800 */
[----:B------:R-:W-:-:S03]  /*4a530*/  IMAD.WIDE R188, R194, 0x2, R64 ;  /* 0x00000002c2bc7825 */ /* 0x000fc600078e0240 */
[----:B------:R-:W3:Y:S04]  /*4a540*/  LDL.LU R57, [R1+0x248] ;  /* 0x0002480001397983 */ /* 0x000ee80000300800 */
[----:B------:R2:W-:Y:S04]  /*4a550*/  @P3 STG.E.U16 desc[UR8][R188.64], R2 ;  /* 0x00000002bc003986 */ /* 0x0005e8000c101508 */
[----:B------:R-:W3:Y:S01]  /*4a560*/  LDL.LU R190, [R1+0x918] ;  /* 0x0009180001be7983 */ /* 0x000ee20000300800 */
        /* <DEDUP_REMOVED lines=77> */
[----:B------:R1:W-:Y:S02]  /*4aa40*/  @P6 STG.E.U16 desc[UR8][R188.64], R55 ;  /* 0x00000037bc006986 */ /* 0x0003e4000c101508 */
[----:B-1----:R-:W-:Y:S02]  /*4aa50*/  IMAD.WIDE R188, R52, 0x2, R64 ;  /* 0x0000000234bc7825 */ /* 0x002fe400078e0240 */
[----:B------:R-:W3:Y:S04]  /*4aa60*/  LDL.LU R55, [R1+0x1728] ;  /* 0x0017280001377983 */ /* 0x000ee80000300800 */
[----:B------:R2:W-:Y:S04]  /*4aa70*/  @P2 STG.E.U16 desc[UR8][R188.64], R2 ;  /* 0x00000002bc002986 */ /* 0x0005e8000c101508 */
[----:B------:R-:W3:Y:S01]  /*4aa80*/  LDL.LU R191, [R1+0x934] ;  /* 0x0009340001bf7983 */ /* 0x000ee20000300800 */
[----:B--2---:R-:W-:-:S05]  /*4aa90*/  IMAD.WIDE R188, R54, 0x2, R66 ;  /* 0x0000000236bc7825 */ /* 0x004fca00078e0242 */
[----:B------:R1:W-:Y:S02]  /*4aaa0*/  @P4 STG.E.U16 desc[UR8][R188.64], R190 ;  /* 0x000000bebc004986 */ /* 0x0003e4000c101508 */
[----:B-1----:R-:W-:Y:S02]  /*4aab0*/  IMAD.WIDE R188, R54, 0x2, R64 ;  /* 0x0000000236bc7825 */ /* 0x002fe400078e0240 */
[----:B------:R-:W2:Y:S04]  /*4aac0*/  LDL.LU R54, [R1+0x228] ;  /* 0x0002280001367983 */ /* 0x000ea80000300800 */
        /* <DEDUP_REMOVED lines=23> */
[----:B---3--:R-:W-:-:S05]  /*4ac40*/  IMAD.WIDE R56, R191, 0x2, R66 ;  /* 0x00000002bf387825 */ /* 0x008fca00078e0242 */
[----:B--2---:R1:W-:Y:S01]  /*4ac50*/  @P1 STG.E.U16 desc[UR8][R56.64], R54 ;  /* 0x0000003638001986 */ /* 0x0043e2000c101508 */
        /* <DEDUP_REMOVED lines=63> */
[----:B------:R-:W3:Y:S01]  /*4b050*/  LDL.LU R194, [R1+0x20c] ;  /* 0x00020c0001c27983 */ /* 0x000ee20000300800 */
[----:B------:R-:W-:-:S03]  /*4b060*/  LOP3.LUT P0, RZ, R55, 0x100000, RZ, 0xc0, !PT ;  /* 0x0010000037ff7812 */ /* 0x000fc6000780c0ff */
[----:B------:R-:W3:Y:S01]  /*4b070*/  LDL.LU R189, [R1+0x960] ;  /* 0x0009600001bd7983 */ /* 0x000ee20000300800 */
[----:B------:R-:W-:Y:S02]  /*4b080*/  LOP3.LUT R58, R58, 0xfffffbff, RZ, 0xc0, !PT ;  /* 0xfffffbff3a3a7812 */ /* 0x000fe400078ec0ff */
[----:B------:R-:W-:Y:S02]  /*4b090*/  PRMT R2, R59, 0x7632, R2 ;  /* 0x000076323b027816 */ /* 0x000fe40000000002 */
[----:B------:R-:W3:Y:S01]  /*4b0a0*/  LDL.LU R59, [R1+0x1f0] ;  /* 0x0001f000013b7983 */ /* 0x000ee20000300800 */
[----:B------:R-:W-:-:S04]  /*4b0b0*/  LOP3.LUT P2, RZ, R55, 0x200, RZ, 0xc0, !PT ;  /* 0x0000020037ff7812 */ /* 0x000fc8000784c0ff */
[----:B------:R-:W-:Y:S02]  /*4b0c0*/  @P0 LOP3.LUT R58, R58, 0x400, RZ, 0xfc, !PT ;  /* 0x000004003a3a0812 */ /* 0x000fe400078efcff */
[C---:B------:R-:W-:Y:S02]  /*4b0d0*/  LOP3.LUT P0, RZ, R55.reuse, 0x80000, RZ, 0xc0, !PT ;  /* 0x0008000037ff7812 */ /* 0x040fe4000780c0ff */
[C---:B------:R-:W-:Y:S02]  /*4b0e0*/  LOP3.LUT P5, RZ, R55.reuse, 0x400, RZ, 0xc0, !PT ;  /* 0x0000040037ff7812 */ /* 0x040fe400078ac0ff */
[----:B------:R-:W-:Y:S02]  /*4b0f0*/  LOP3.LUT R58, R58, 0xfffff7ff, RZ, 0xc0, !PT ;  /* 0xfffff7ff3a3a7812 */ /* 0x000fe400078ec0ff */
[C---:B------:R-:W-:Y:S01]  /*4b100*/  LOP3.LUT P6, RZ, R55.reuse, 0x800, RZ, 0xc0, !PT ;  /* 0x0000080037ff7812 */ /* 0x040fe200078cc0ff */
[----:B------:R1:W-:Y:S01]  /*4b110*/  @P2 STG.E.U16 desc[UR8][R56.64], R2 ;  /* 0x0000000238002986 */ /* 0x0003e2000c101508 */
[----:B------:R-:W-:-:S05]  /*4b120*/  LOP3.LUT P3, RZ, R55, 0x1000, RZ, 0xc0, !PT ;  /* 0x0000100037ff7812 */ /* 0x000fca000786c0ff */
[----:B------:R-:W-:Y:S02]  /*4b130*/  @P0 LOP3.LUT R58, R58, 0x800, RZ, 0xfc, !PT ;  /* 0x000008003a3a0812 */ /* 0x000fe400078efcff */
[C---:B------:R-:W-:Y:S02]  /*4b140*/  LOP3.LUT P0, RZ, R55.reuse, 0x40000, RZ, 0xc0, !PT ;  /* 0x0004000037ff7812 */ /* 0x040fe4000780c0ff */
[----:B------:R-:W-:Y:S02]  /*4b150*/  LOP3.LUT R58, R58, 0xffffefff, RZ, 0xc0, !PT ;  /* 0xffffefff3a3a7812 */ /* 0x000fe400078ec0ff */
[C---:B------:R-:W-:Y:S02]  /*4b160*/  LOP3.LUT P4, RZ, R55.reuse, 0x2000, RZ, 0xc0, !PT ;  /* 0x0000200037ff7812 */ /* 0x040fe4000788c0ff */
[----:B------:R-:W-:-:S07]  /*4b170*/  LOP3.LUT P1, RZ, R55, 0x4000, RZ, 0xc0, !PT ;  /* 0x0000400037ff7812 */ /* 0x000fce000782c0ff */
[----:B------:R-:W-:Y:S02]  /*4b180*/  @P0 LOP3.LUT R58, R58, 0x1000, RZ, 0xfc, !PT ;  /* 0x000010003a3a0812 */ /* 0x000fe400078efcff */
        /* <DEDUP_REMOVED lines=8> */
[----:B------:R-:W-:-:S02]  /*4b210*/  LOP3.LUT P5, RZ, R55, 0x8000, RZ, 0xc0, !PT ;  /* 0x0000800037ff7812 */ /* 0x000fc400078ac0ff */
[----:B------:R-:W-:-:S04]  /*4b220*/  LOP3.LUT R58, R58, 0xffffdfff, RZ, 0xc0, !PT ;  /* 0xffffdfff3a3a7812 */ /* 0x000fc800078ec0ff */
[----:B------:R-:W-:Y:S02]  /*4b230*/  @P0 LOP3.LUT R58, R58, 0x2000, RZ, 0xfc, !PT ;  /* 0x000020003a3a0812 */ /* 0x000fe400078efcff */
[----:B------:R-:W-:Y:S01]  /*4b240*/  LOP3.LUT P0, RZ, R55, 0x10000, RZ, 0xc0, !PT ;  /* 0x0001000037ff7812 */ /* 0x000fe2000780c0ff */
[----:B--2---:R-:W-:Y:S01]  /*4b250*/  IMAD.WIDE R56, R191, 0x2, R66 ;  /* 0x00000002bf387825 */ /* 0x004fe200078e0242 */
[----:B----4-:R-:W-:-:S04]  /*4b260*/  PRMT R2, R188, 0x7632, R2 ;  /* 0x00007632bc027816 */ /* 0x010fc80000000002 */
[----:B------:R1:W-:Y:S02]  /*4b270*/  @P3 STG.E.U16 desc[UR8][R56.64], R188 ;  /* 0x000000bc38003986 */ /* 0x0003e4000c101508 */
[----:B-1----:R-:W-:Y:S02]  /*4b280*/  IMAD.WIDE R56, R191, 0x2, R64 ;  /* 0x00000002bf387825 */ /* 0x002fe400078e0240 */
[----:B------:R-:W2:Y:S04]  /*4b290*/  LDL.LU R191, [R1+0x968] ;  /* 0x0009680001bf7983 */ /* 0x000ea80000300800 */
[----:B------:R1:W-:Y:S02]  /*4b2a0*/  @P4 STG.E.U16 desc[UR8][R56.64], R2 ;  /* 0x0000000238004986 */ /* 0x0003e4000c101508 */
[----:B-1----:R-:W-:-:S05]  /*4b2b0*/  IMAD.WIDE R56, R190, 0x2, R66 ;  /* 0x00000002be387825 */ /* 0x002fca00078e0242 */
[----:B---3--:R1:W-:Y:S01]  /*4b2c0*/  @P1 STG.E.U16 desc[UR8][R56.64], R52 ;  /* 0x0000003438001986 */ /* 0x0083e2000c101508 */
[----:B------:R-:W-:Y:S01]  /*4b2d0*/  PRMT R2, R52, 0x7632, R2 ;  /* 0x0000763234027816 */ /* 0x000fe20000000002 */
[----:B-1----:R-:W-:Y:S02]  /*4b2e0*/  IMAD.WIDE R56, R190, 0x2, R64 ;  /* 0x00000002be387825 */ /* 0x002fe400078e0240 */
[----:B------:R-:W3:Y:S04]  /*4b2f0*/  LDL.LU R52, [R1+0x96c] ;  /* 0x00096c0001347983 */ /* 0x000ee80000300800 */
[----:B------:R1:W-:Y:S04]  /*4b300*/  @P5 STG.E.U16 desc[UR8][R56.64], R2 ;  /* 0x0000000238005986 */ /* 0x0003e8000c101508 */
[----:B------:R-:W4:Y:S01]  /*4b310*/  LDL.LU R190, [R1+0x1e4] ;  /* 0x0001e40001be7983 */ /* 0x000f220000300800 */
[----:B-1----:R-:W-:-:S05]  /*4b320*/  IMAD.WIDE R56, R193, 0x2, R66 ;  /* 0x00000002c1387825 */ /* 0x002fca00078e0242 */
[----:B------:R1:W-:Y:S01]  /*4b330*/  @P0 STG.E.U16 desc[UR8][R56.64], R194 ;  /* 0x000000c238000986 */ /* 0x0003e2000c101508 */
[----:B------:R-:W-:Y:S01]  /*4b340*/  PRMT R2, R194, 0x7632, R2 ;  /* 0x00007632c2027816 */ /* 0x000fe20000000002 */
[----:B-1----:R-:W-:Y:S02]  /*4b350*/  IMAD.WIDE R56, R193, 0x2, R64 ;  /* 0x00000002c1387825 */ /* 0x002fe400078e0240 */
[----:B------:R-:W4:Y:S04]  /*4b360*/  LDL.LU R193, [R1+0x970] ;  /* 0x0009700001c17983 */ /* 0x000f280000300800 */
[----:B------:R-:W4:Y:S01]  /*4b370*/  LDL.LU R194, [R1+0x1f8] ;  /* 0x0001f80001c27983 */ /* 0x000f220000300800 */
[----:B------:R-:W-:-:S13]  /*4b380*/  LOP3.LUT P0, RZ, R58, 0x2000, RZ, 0xc0, !PT ;  /* 0x000020003aff7812 */ /* 0x000fda000780c0ff */
[----:B------:R1:W-:Y:S01]  /*4b390*/  @P0 STG.E.U16 desc[UR8][R56.64], R2 ;  /* 0x0000000238000986 */ /* 0x0003e2000c101508 */
[----:B------:R-:W-:Y:S01]  /*4b3a0*/  LOP3.LUT P0, RZ, R58, 0x1000, RZ, 0xc0, !PT ;  /* 0x000010003aff7812 */ /* 0x000fe2000780c0ff */
[----:B-1----:R-:W-:-:S12]  /*4b3b0*/  IMAD.WIDE R56, R189, 0x2, R66 ;  /* 0x00000002bd387825 */ /* 0x002fd800078e0242 */
        /* <DEDUP_REMOVED lines=14> */
[C---:B------:R-:W-:Y:S02]  /*4b4a0*/  LOP3.LUT P4, RZ, R55.reuse, 0x1000000, RZ, 0xc0, !PT ;  /* 0x0100000037ff7812 */ /* 0x040fe4000788c0ff */
[C---:B------:R-:W-:Y:S02]  /*4b4b0*/  LOP3.LUT P1, RZ, R55.reuse, 0x2000000, RZ, 0xc0, !PT ;  /* 0x0200000037ff7812 */ /* 0x040fe4000782c0ff */
[----:B-1----:R-:W-:Y:S02]  /*4b4c0*/  PRMT R2, R54, 0x7632, R2 ;  /* 0x0000763236027816 */ /* 0x002fe40000000002 */
[C---:B------:R-:W-:Y:S02]  /*4b4d0*/  LOP3.LUT P5, RZ, R55.reuse, 0x4000000, RZ, 0xc0, !PT ;  /* 0x0400000037ff7812 */ /* 0x040fe400078ac0ff */
[----:B------:R-:W-:Y:S01]  /*4b4e0*/  LOP3.LUT P2, RZ, R55, 0x10000000, RZ, 0xc0, !PT ;  /* 0x1000000037ff7812 */ /* 0x000fe2000784c0ff */
[----:B--2---:R-:W-:-:S05]  /*4b4f0*/  IMAD.WIDE R56, R191, 0x2, R66 ;  /* 0x00000002bf387825 */ /* 0x004fca00078e0242 */
[----:B------:R1:W-:Y:S02]  /*4b500*/  @P6 STG.E.U16 desc[UR8][R56.64], R54 ;  /* 0x0000003638006986 */ /* 0x0003e4000c101508 */
[----:B-1----:R-:W-:Y:S02]  /*4b510*/  IMAD.WIDE R56, R191, 0x2, R64 ;  /* 0x00000002bf387825 */ /* 0x002fe400078e0240 */
[----:B------:R-:W2:Y:S04]  /*4b520*/  LDL.LU R54, [R1+0x1720] ;  /* 0x0017200001367983 */ /* 0x000ea80000300800 */
[----:B------:R3:W-:Y:S04]  /*4b530*/  @P3 STG.E.U16 desc[UR8][R56.64], R2 ;  /* 0x0000000238003986 */ /* 0x0007e8000c101508 */
[----:B------:R-:W2:Y:S01]  /*4b540*/  LDL.LU R191, [R1+0x974] ;  /* 0x0009740001bf7983 */ /* 0x000ea20000300800 */
[----:B---3--:R-:W-:-:S03]  /*4b550*/  IMAD.WIDE R56, R52, 0x2, R66 ;  /* 0x0000000234387825 */ /* 0x008fc600078e0242 */
[----:B------:R-:W3:Y:S04]  /*4b560*/  LDL.LU R59, [R1+0x978] ;  /* 0x00097800013b7983 */ /* 0x000ee80000300800 */
[----:B----4-:R1:W-:Y:S01]  /*4b570*/  @P4 STG.E.U16 desc[UR8][R56.64], R190 ;  /* 0x000000be38004986 */ /* 0x0103e2000c101508 */
[----:B------:R-:W-:Y:S01]  /*4b580*/  PRMT R2, R190, 0x7632, R2 ;  /* 0x00007632be027816 */ /* 0x000fe20000000002 */
[----:B-1----:R-:W-:Y:S02]  /*4b590*/  IMAD.WIDE R56, R52, 0x2, R64 ;  /* 0x0000000234387825 */ /* 0x002fe400078e0240 */
[----:B------:R-:W4:Y:S04]  /*4b5a0*/  LDL.LU R52, [R1+0x1fc] ;  /* 0x0001fc0001347983 */ /* 0x000f280000300800 */
[----:B------:R1:W-:Y:S01]  /*4b5b0*/  @P1 STG.E.U16 desc[UR8][R56.64], R2 ;  /* 0x0000000238001986 */ /* 0x0003e2000c101508 */
[----:B------:R-:W-:-:S02]  /*4b5c0*/  LOP3.LUT P6, RZ, R55, 0x8000000, RZ, 0xc0, !PT ;  /* 0x0800000037ff7812 */ /* 0x000fc400078cc0ff */
[C---:B------:R-:W-:Y:S01]  /*4b5d0*/  LOP3.LUT P4, RZ, R55.reuse, 0x20000000, RZ, 0xc0, !PT ;  /* 0x2000000037ff7812 */ /* 0x040fe2000788c0ff */
[----:B------:R-:W4:Y:S01]  /*4b5e0*/  LDL.LU R192, [R1+0x97c] ;  /* 0x00097c0001c07983 */ /* 0x000f220000300800 */
[----:B------:R-:W-:-:S03]  /*4b5f0*/  LOP3.LUT P3, RZ, R55, 0x40000000, RZ, 0xc0, !PT ;  /* 0x4000000037ff7812 */ /* 0x000fc6000786c0ff */
[----:B------:R-:W4:Y:S01]  /*4b600*/  LDL.LU R195, [R1+0x1ec] ;  /* 0x0001ec0001c37983 */ /* 0x000f220000300800 */
[----:B-1----:R-:W-:-:S05]  /*4b610*/  IMAD.WIDE R56, R193, 0x2, R66 ;  /* 0x00000002c1387825 */ /* 0x002fca00078e0242 */
[----:B------:R1:W-:Y:S01]  /*4b620*/  @P5 STG.E.U16 desc[UR8][R56.64], R194 ;  /* 0x000000c238005986 */ /* 0x0003e2000c101508 */
[----:B------:R-:W-:-:S03]  /*4b630*/  LOP3.LUT P5, RZ, R55, 0x80000000, RZ, 0xc0, !PT ;  /* 0x8000000037ff7812 */ /* 0x000fc600078ac0ff */
[----:B------:R-:W3:Y:S04]  /*4b640*/  LDL.LU R55, [R1+0x1e8] ;  /* 0x0001e80001377983 */ /* 0x000ee80000300800 */
        /* <DEDUP_REMOVED lines=155> */
[----:B------:R-:W3:Y:S04]  /*4c000*/  LDL.LU R59, [R1+0x9bc] ;  /* 0x0009bc00013b7983 */ /* 0x000ee80000300800 */
[----:B------:R-:W3:Y:S04]  /*4c010*/  LDL.LU R192, [R1+0x1ac] ;  /* 0x0001ac0001c07983 */ /* 0x000ee80000300800 */
[----:B------:R-:W3:Y:S04]  /*4c020*/  LDL.LU R55, [R1+0x9c0] ;  /* 0x0009c00001377983 */ /* 0x000ee80000300800 */
[----:B------:R-:W3:Y:S01]  /*4c030*/  LDL.LU R188, [R1+0x190] ;  /* 0x0001900001bc7983 */ /* 0x000ee20000300800 */
[----:B------:R-:W-:-:S02]  /*4c040*/  LOP3.LUT P2, RZ, R54, 0x2000000, RZ, 0xc0, !PT ;  /* 0x0200000036ff7812 */ /* 0x000fc4000784c0ff */
[----:B------:R-:W-:Y:S02]  /*4c050*/  LOP3.LUT P5, RZ, R54, 0x4000000, RZ, 0xc0, !PT ;  /* 0x0400000036ff7812 */ /* 0x000fe400078ac0ff */
[----:B------:R-:W-:Y:S02]  /*4c060*/  PRMT R2, R190, 0x7632, R2 ;  /* 0x00007632be027816 */ /* 0x000fe40000000002 */
[C---:B------:R-:W-:Y:S01]  /*4c070*/  LOP3.LUT P6, RZ, R54.reuse, 0x8000000, RZ, 0xc0, !PT ;  /* 0x0800000036ff7812 */ /* 0x040fe200078cc0ff */
[----:B------:R-:W3:Y:S01]  /*4c080*/  LDL.LU R190, [R1+0x9c4] ;  /* 0x0009c40001be7983 */ /* 0x000ee20000300800 */
[----:B------:R-:W-:-:S05]  /*4c090*/  LOP3.LUT P3, RZ, R54, 0x10000000, RZ, 0xc0, !PT ;  /* 0x1000000036ff7812 */ /* 0x000fca000786c0ff */
[----:B------:R4:W-:Y:S02]  /*4c0a0*/  @P2 STG.E.U16 desc[UR8][R56.64], R2 ;  /* 0x0000000238002986 */ /* 0x0009e4000c101508 */
[----:B----4-:R-:W-:-:S05]  /*4c0b0*/  IMAD.WIDE R56, R193, 0x2, R66 ;  /* 0x00000002c1387825 */ /* 0x010fca00078e0242 */
        /* <DEDUP_REMOVED lines=8> */
[----:B--2---:R-:W-:-:S05]  /*4c140*/  IMAD.WIDE R56, R195, 0x2, R66 ;  /* 0x00000002c3387825 */ /* 0x004fca00078e0242 */
[----:B---3--:R1:W-:Y:S02]  /*4c150*/  @P3 STG.E.U16 desc[UR8][R56.64], R52 ;  /* 0x0000003438003986 */ /* 0x0083e4000c101508 */
[----:B-1----:R-:W-:Y:S02]  /*4c160*/  IMAD.WIDE R56, R195, 0x2, R64 ;  /* 0x00000002c3387825 */ /* 0x002fe400078e0240 */
[----:B------:R-:W2:Y:S01]  /*4c170*/  LDL.LU R195, [R1+0x194] ;  /* 0x0001940001c37983 */ /* 0x000ea20000300800 */
[----:B------:R-:W-:-:S03]  /*4c180*/  PRMT R2, R52, 0x7632, R2 ;  /* 0x0000763234027816 */ /* 0x000fc60000000002 */
[----:B------:R-:W3:Y:S04]  /*4c190*/  LDL.LU R52, [R1+0x1718] ;  /* 0x0017180001347983 */ /* 0x000ee80000300800 */
[----:B------:R1:W-:Y:S02]  /*4c1a0*/  @P4 STG.E.U16 desc[UR8][R56.64], R2 ;  /* 0x0000000238004986 */ /* 0x0003e4000c101508 */
[----:B-1----:R-:W-:Y:S01]  /*4c1b0*/  IMAD.WIDE R56, R189, 0x2, R66 ;  /* 0x00000002bd387825 */ /* 0x002fe200078e0242 */
[----:B------:R-:W-:-:S04]  /*4c1c0*/  PRMT R2, R191, 0x7632, R2 ;  /* 0x00007632bf027816 */ /* 0x000fc80000000002 */
[----:B------:R1:W-:Y:S04]  /*4c1d0*/  @P1 STG.E.U16 desc[UR8][R56.64], R191 ;  /* 0x000000bf38001986 */ /* 0x0003e8000c101508 */
[----:B-1----:R-:W3:Y:S01]  /*4c1e0*/  LDL.LU R191, [R1+0x9cc] ;  /* 0x0009cc0001bf7983 */ /* 0x002ee20000300800 */
[----:B------:R-:W-:-:S03]  /*4c1f0*/  IMAD.WIDE R56, R189, 0x2, R64 ;  /* 0x00000002bd387825 */ /* 0x000fc600078e0240 */
[----:B------:R-:W3:Y:S01]  /*4c200*/  LDL.LU R189, [R1+0x184] ;  /* 0x0001840001bd7983 */ /* 0x000ee20000300800 */
[----:B------:R-:W-:Y:S02]  /*4c210*/  LOP3.LUT P0, RZ, R53, 0x10, RZ, 0xc0, !PT ;  /* 0x0000001035ff7812 */ /* 0x000fe4000780c0ff */
[C---:B------:R-:W-:Y:S02]  /*4c220*/  LOP3.LUT P5, RZ, R54.reuse, 0x80000000, RZ, 0xc0, !PT ;  /* 0x8000000036ff7812 */ /* 0x040fe400078ac0ff */
[----:B------:R-:W-:-:S09]  /*4c230*/  LOP3.LUT R54, R54, 0xbfffffff, RZ, 0xc0, !PT ;  /* 0xbfffffff36367812 */ /* 0x000fd200078ec0ff */
        /* <DEDUP_REMOVED lines=31> */
[----:B----4-:R-:W-:-:S11]  /*4c430*/  PRMT R2, R193, 0x7632, R2 ;  /* 0x00007632c1027816 */ /* 0x010fd60000000002 */
[----:B------:R1:W-:Y:S02]  /*4c440*/  @P0 STG.E.U16 desc[UR8][R56.64], R193 ;  /* 0x000000c138000986 */ /* 0x0003e4000c101508 */
[----:B-1----:R-:W-:-:S05]  /*4c450*/  IMAD.WIDE R56, R190, 0x2, R64 ;  /* 0x00000002be387825 */ /* 0x002fca00078e0240 */
[----:B------:R1:W-:Y:S02]  /*4c460*/  @P2 STG.E.U16 desc[UR8][R56.64], R2 ;  /* 0x0000000238002986 */ /* 0x0003e4000c101508 */
[----:B-1----:R-:W-:Y:S01]  /*4c470*/  IMAD.WIDE R56, R194, 0x2, R66 ;  /* 0x00000002c2387825 */ /* 0x002fe200078e0242 */
[C---:B------:R-:W-:Y:S02]  /*4c480*/  LOP3.LUT P3, RZ, R53.reuse, 0x80, RZ, 0xc0, !PT ;  /* 0x0000008035ff7812 */ /* 0x040fe4000786c0ff */
[----:B------:R-:W-:Y:S02]  /*4c490*/  LOP3.LUT P4, RZ, R53, 0x100, RZ, 0xc0, !PT ;  /* 0x0000010035ff7812 */ /* 0x000fe4000788c0ff */
[----:B--2---:R1:W-:Y:S01]  /*4c4a0*/  @P6 STG.E.U16 desc[UR8][R56.64], R195 ;  /* 0x000000c338006986 */ /* 0x0043e2000c101508 */
[----:B------:R-:W-:-:S03]  /*4c4b0*/  PRMT R2, R195, 0x7632, R2 ;  /* 0x00007632c3027816 */ /* 0x000fc60000000002 */
[----:B-1----:R-:W2:Y:S04]  /*4c4c0*/  LDL.LU R195, [R1+0x9d4] ;  /* 0x0009d40001c37983 */ /* 0x002ea80000300800 */
[----:B------:R-:W4:Y:S01]  /*4c4d0*/  LDL.LU R55, [R1+0x188] ;  /* 0x0001880001377983 */ /* 0x000f220000300800 */
[----:B------:R-:W-:-:S03]  /*4c4e0*/  IMAD.WIDE R56, R194, 0x2, R64 ;  /* 0x00000002c2387825 */ /* 0x000fc600078e0240 */
[----:B------:R-:W4:Y:S04]  /*4c4f0*/  LDL.LU R190, [R1+0x9d8] ;  /* 0x0009d80001be7983 */ /* 0x000f280000300800 */
[----:B------:R3:W-:Y:S02]  /*4c500*/  @P3 STG.E.U16 desc[UR8][R56.64], R2 ;  /* 0x0000000238003986 */ /* 0x0007e4000c101508 */
        /* <DEDUP_REMOVED lines=22> */
[----:B------:R-:W-:Y:S01]  /*4c670*/  LOP3.LUT P3, RZ, R53, 0x4000, RZ, 0xc0, !PT ;  /* 0x0000400035ff7812 */ /* 0x000fe2000786c0ff */
[----:B--2---:R-:W-:-:S05]  /*4c680*/  IMAD.WIDE R56, R195, 0x2, R66 ;  /* 0x00000002c3387825 */ /* 0x004fca00078e0242 */
[----:B----4-:R1:W-:Y:S02]  /*4c690*/  @P2 STG.E.U16 desc[UR8][R56.64], R55 ;  /* 0x0000003738002986 */ /* 0x0103e4000c101508 */
[----:B-1----:R-:W-:Y:S02]  /*4c6a0*/  IMAD.WIDE R56, R195, 0x2, R64 ;  /* 0x00000002c3387825 */ /* 0x002fe400078e0240 */
[----:B------:R-:W2:Y:S01]  /*4c6b0*/  LDL.LU R195, [R1+0x9e8] ;  /* 0x0009e80001c37983 */ /* 0x000ea20000300800 */
[----:B------:R-:W-:-:S05]  /*4c6c0*/  PRMT R2, R55, 0x7632, R2 ;  /* 0x0000763237027816 */ /* 0x000fca0000000002 */
        /* <DEDUP_REMOVED lines=45> */
[----:B-1----:R-:W-:Y:S02]  /*4c9a0*/  PRMT R2, R52, 0x7632, R2 ;  /* 0x0000763234027816 */ /* 0x002fe40000000002 */
[C---:B------:R-:W-:Y:S02]  /*4c9b0*/  LOP3.LUT P2, RZ, R53.reuse, 0x800000, RZ, 0xc0, !PT ;  /* 0x0080000035ff7812 */ /* 0x040fe4000784c0ff */
[----:B------:R-:W-:Y:S01]  /*4c9c0*/  LOP3.LUT P4, RZ, R53, 0x1000000, RZ, 0xc0, !PT ;  /* 0x0100000035ff7812 */ /* 0x000fe2000788c0ff */
[----:B--2---:R-:W-:-:S05]  /*4c9d0*/  IMAD.WIDE R56, R195, 0x2, R66 ;  /* 0x00000002c3387825 */ /* 0x004fca00078e0242 */
[----:B------:R1:W-:Y:S02]  /*4c9e0*/  @P6 STG.E.U16 desc[UR8][R56.64], R52 ;  /* 0x0000003438006986 */ /* 0x0003e4000c101508 */
[----:B-1----:R-:W-:Y:S02]  /*4c9f0*/  IMAD.WIDE R56, R195, 0x2, R64 ;  /* 0x00000002c3387825 */ /* 0x002fe400078e0240 */
[----:B------:R-:W2:Y:S04]  /*4ca00*/  LDL.LU R52, [R1+0x1714] ;  /* 0x0017140001347983 */ /* 0x000ea80000300800 */
        /* <DEDUP_REMOVED lines=10> */
[----:B------:R-:W4:Y:S04]  /*4cab0*/  LDL.LU R55, [R1+0xa00] ;  /* 0x000a000001377983 */ /* 0x000f280000300800 */
[----:B------:R-:W4:Y:S01]  /*4cac0*/  LDL.LU R188, [R1+0x150] ;  /* 0x0001500001bc7983 */ /* 0x000f220000300800 */
[----:B------:R-:W-:-:S02]  /*4cad0*/  LOP3.LUT P3, RZ, R53, 0x2000000, RZ, 0xc0, !PT ;  /* 0x0200000035ff7812 */ /* 0x000fc4000786c0ff */
[C---:B------:R-:W-:Y:S02]  /*4cae0*/  LOP3.LUT P5, RZ, R53.reuse, 0x4000000, RZ, 0xc0, !PT ;  /* 0x0400000035ff7812 */ /* 0x040fe400078ac0ff */
[----:B------:R-:W-:Y:S02]  /*4caf0*/  PRMT R2, R190, 0x7632, R2 ;  /* 0x00007632be027816 */ /* 0x000fe40000000002 */
[C---:B------:R-:W-:Y:S01]  /*4cb00*/  LOP3.LUT P6, RZ, R53.reuse, 0x8000000, RZ, 0xc0, !PT ;  /* 0x0800000035ff7812 */ /* 0x040fe200078cc0ff */
[----:B------:R-:W4:Y:S01]  /*4cb10*/  LDL.LU R190, [R1+0xa04] ;  /* 0x000a040001be7983 */ /* 0x000f220000300800 */
[----:B------:R-:W-:-:S05]  /*4cb20*/  LOP3.LUT P1, RZ, R53, 0x10000000, RZ, 0xc0, !PT ;  /* 0x1000000035ff7812 */ /* 0x000fca000782c0ff */
        /* <DEDUP_REMOVED lines=11> */
[----:B------:R1:W-:Y:S02]  /*4cbe0*/  @P1 STG.E.U16 desc[UR8][R56.64], R58 ;  /* 0x0000003a38001986 */ /* 0x0003e4000c101508 */
[----:B-1----:R-:W-:Y:S02]  /*4cbf0*/  IMAD.WIDE R56, R195, 0x2, R64 ;  /* 0x00000002c3387825 */ /* 0x002fe400078e0240 */
[----:B------:R-:W2:Y:S01]  /*4cc00*/  LDL.LU R195, [R1+0x154] ;  /* 0x0001540001c37983 */ /* 0x000ea20000300800 */
[----:B------:R-:W-:-:S05]  /*4cc10*/  PRMT R2, R58, 0x7632, R2 ;  /* 0x000076323a027816 */ /* 0x000fca0000000002 */
[----:B------:R1:W-:Y:S02]  /*4cc20*/  @P4 STG.E.U16 desc[UR8][R56.64], R2 ;  /* 0x0000000238004986 */ /* 0x0003e4000c101508 */
[----:B-1----:R-:W-:Y:S01]  /*4cc30*/  IMAD.WIDE R56, R189, 0x2, R66 ;  /* 0x00000002bd387825 */ /* 0x002fe200078e0242 */
[----:B---3--:R-:W-:-:S04]  /*4cc40*/  PRMT R2, R191, 0x7632, R2 ;  /* 0x00007632bf027816 */ /* 0x008fc80000000002 */
        /* <DEDUP_REMOVED lines=48> */
[----:B------:R-:W2:Y:S01]  /*4cf50*/  LDL.LU R55, [R1+0x148] ;  /* 0x0001480001377983 */ /* 0x000ea20000300800 */
[----:B------:R-:W-:-:S03]  /*4cf60*/  IMAD.WIDE R56, R194, 0x2, R64 ;  /* 0x00000002c2387825 */ /* 0x000fc600078e0240 */
[----:B------:R-:W2:Y:S04]  /*4cf70*/  LDL.LU R190, [R1+0xa18] ;  /* 0x000a180001be7983 */ /* 0x000ea80000300800 */
        /* <DEDUP_REMOVED lines=69> */
[----:B----4-:R-:W-:Y:S01]  /*4d3d0*/  IMAD.WIDE R56, R59, 0x2, R66 ;  /* 0x000000023b387825 */ /* 0x010fe200078e0242 */
        /* <DEDUP_REMOVED lines=11> */
[----:B------:R-:W4:Y:S04]  /*4d490*/  LDL.LU R195, [R1+0xa34] ;  /* 0x000a340001c37983 */ /* 0x000f280000300800 */
        /* <DEDUP_REMOVED lines=10> */
[----:B------:R-:W-:-:S02]  /*4d540*/  PRMT R2, R190, 0x7632, R2 ;  /* 0x00007632be027816 */ /* 0x000fc40000000002 */
[C---:B------:R-:W-:Y:S01]  /*4d550*/  LOP3.LUT P1, RZ, R52.reuse, 0x2000000, RZ, 0xc0, !PT ;  /* 0x0200000034ff7812 */ /* 0x040fe2000782c0ff */
[----:B------:R-:W3:Y:S01]  /*4d560*/  LDL.LU R190, [R1+0x110] ;  /* 0x0001100001be7983 */ /* 0x000ee20000300800 */
        /* <DEDUP_REMOVED lines=8> */
[----:B------:R-:W-:Y:S01]  /*4d5f0*/  LOP3.LUT P5, RZ, R52, 0x80000000, RZ, 0xc0, !PT ;  /* 0x8000000034ff7812 */ /* 0x000fe200078ac0ff */
[----:B------:R-:W-:Y:S01]  /*4d600*/  IMAD.WIDE R52, R193, 0x2, R64 ;  /* 0x00000002c1347825 */ /* 0x000fe200078e0240 */
[----:B------:R-:W-:Y:S01]  /*4d610*/  PRMT R2, R194, 0x7632, R2 ;  /* 0x00007632c2027816 */ /* 0x000fe20000000002 */
[----:B------:R-:W3:Y:S04]  /*4d620*/  LDL.LU R193, [R1+0xa44] ;  /* 0x000a440001c17983 */ /* 0x000ee80000300800 */
[----:B------:R4:W-:Y:S04]  /*4d630*/  @P6 STG.E.U16 desc[UR8][R52.64], R2 ;  /* 0x0000000234006986 */ /* 0x0009e8000c101508 */
[----:B-1----:R-:W3:Y:S01]  /*4d640*/  LDL.LU R194, [R1+0x100] ;  /* 0x0001000001c27983 */ /* 0x002ee20000300800 */
[----:B----4-:R-:W-:-:S05]  /*4d650*/  IMAD.WIDE R52, R195, 0x2, R66 ;  /* 0x00000002c3347825 */ /* 0x010fca00078e0242 */
[----:B--2---:R1:W-:Y:S02]  /*4d660*/  @P2 STG.E.U16 desc[UR8][R52.64], R55 ;  /* 0x0000003734002986 */ /* 0x0043e4000c101508 */
        /* <DEDUP_REMOVED lines=67> */
[----:B------:R-:W-:Y:S02]  /*4daa0*/  LOP3.LUT P5, RZ, R51, 0x400, RZ, 0xc0, !PT ;  /* 0x0000040033ff7812 */ /* 0x000fe400078ac0ff */
        /* <DEDUP_REMOVED lines=65> */
[----:B------:R-:W-:Y:S02]  /*4dec0*/  LOP3.LUT P1, RZ, R51, 0x80000, RZ, 0xc0, !PT ;  /* 0x0008000033ff7812 */ /* 0x000fe4000782c0ff */
        /* <DEDUP_REMOVED lines=17> */
[----:B------:R-:W-:Y:S02]  /*4dfe0*/  LOP3.LUT P2, RZ, R7, 0x200, RZ, 0xc0, !PT ;  /* 0x0000020007ff7812 */ /* 0x000fe4000784c0ff */
[C---:B------:R-:W-:Y:S02]  /*4dff0*/  LOP3.LUT P5, RZ, R51.reuse, 0x100000, RZ, 0xc0, !PT ;  /* 0x0010000033ff7812 */ /* 0x040fe400078ac0ff */
[----:B------:R-:W-:Y:S02]  /*4e000*/  LOP3.LUT P6, RZ, R51, 0x200000, RZ, 0xc0, !PT ;  /* 0x0020000033ff7812 */ /* 0x000fe400078cc0ff */
        /* <DEDUP_REMOVED lines=62> */
[----:B------:R-:W-:Y:S02]  /*4e3f0*/  LOP3.LUT P3, RZ, R51, 0x8000000, RZ, 0xc0, !PT ;  /* 0x0800000033ff7812 */ /* 0x000fe4000786c0ff */
        /* <DEDUP_REMOVED lines=23> */
[----:B-1----:R-:W-:-:S05]  /*4e570*/  IMAD.WIDE R52, R192, 0x2, R66 ;  /* 0x00000002c0347825 */ /* 0x002fca00078e0242 */
[----:B------:R1:W-:Y:S01]  /*4e580*/  @P5 STG.E.U16 desc[UR8][R52.64], R55 ;  /* 0x0000003734005986 */ /* 0x0003e2000c101508 */
[----:B------:R-:W-:Y:S01]  /*4e590*/  PRMT R2, R55, 0x7632, R2 ;  /* 0x0000763237027816 */ /* 0x000fe20000000002 */
[----:B-1----:R-:W-:Y:S02]  /*4e5a0*/  IMAD.WIDE R52, R192, 0x2, R64 ;  /* 0x00000002c0347825 */ /* 0x002fe400078e0240 */
[----:B------:R-:W3:Y:S04]  /*4e5b0*/  LDL.LU R192, [R1+0xaa4] ;  /* 0x000aa40001c07983 */ /* 0x000ee80000300800 */
[----:B------:R4:W-:Y:S01]  /*4e5c0*/  @P6 STG.E.U16 desc[UR8][R52.64], R2 ;  /* 0x0000000234006986 */ /* 0x0009e2000c101508 */
[----:B------:R-:W-:Y:S02]  /*4e5d0*/  LOP3.LUT P4, RZ, R7, 0x80000, RZ, 0xc0, !PT ;  /* 0x0008000007ff7812 */ /* 0x000fe4000788c0ff */
[----:B------:R-:W-:Y:S01]  /*4e5e0*/  LOP3.LUT P3, RZ, R51, 0x40000000, RZ, 0xc0, !PT ;  /* 0x4000000033ff7812 */ /* 0x000fe2000786c0ff */
        /* <DEDUP_REMOVED lines=43> */
[----:B------:R-:W-:Y:S01]  /*4e8a0*/  LOP3.LUT P6, RZ, R50, 0x4, RZ, 0xc0, !PT ;  /* 0x0000000432ff7812 */ /* 0x000fe200078cc0ff */
[----:B-1----:R-:W-:Y:S01]  /*4e8b0*/  IMAD.WIDE R52, R192, 0x2, R66 ;  /* 0x00000002c0347825 */ /* 0x002fe200078e0242 */
[----:B------:R-:W-:-:S09]  /*4e8c0*/  PRMT R2, R49, 0x7632, R2 ;  /* 0x0000763231027816 */ /* 0x000fd20000000002 */
[----:B------:R1:W-:Y:S02]  /*4e8d0*/  @P0 STG.E.U16 desc[UR8][R52.64], R49 ;  /* 0x0000003134000986 */ /* 0x0003e4000c101508 */
[----:B-1----:R-:W-:Y:S02]  /*4e8e0*/  IMAD.WIDE R52, R192, 0x2, R64 ;  /* 0x00000002c0347825 */ /* 0x002fe400078e0240 */
[----:B------:R-:W4:Y:S04]  /*4e8f0*/  LDL.LU R49, [R1+0x1704] ;  /* 0x0017040001317983 */ /* 0x000f280000300800 */
[----:B------:R1:W-:Y:S02]  /*4e900*/  @P1 STG.E.U16 desc[UR8][R52.64], R2 ;  /* 0x0000000234001986 */ /* 0x0003e4000c101508 */
[----:B-1----:R-:W-:-:S02]  /*4e910*/  PRMT R2, R0, 0x7632, R2 ;  /* 0x0000763200027816 */ /* 0x002fc40000000002 */
[----:B------:R-:W-:Y:S02]  /*4e920*/  LOP3.LUT P2, RZ, R50, 0x8, RZ, 0xc0, !PT ;  /* 0x0000000832ff7812 */ /* 0x000fe4000784c0ff */
        /* <DEDUP_REMOVED lines=18> */
[C---:B------:R-:W-:Y:S02]  /*4ea50*/  LOP3.LUT P5, RZ, R50.reuse, 0x10, RZ, 0xc0, !PT ;  /* 0x0000001032ff7812 */ /* 0x040fe400078ac0ff */
[----:B------:R-:W-:Y:S02]  /*4ea60*/  PRMT R2, R193, 0x7632, R2 ;  /* 0x00007632c1027816 */ /* 0x000fe40000000002 */
[----:B------:R-:W-:-:S05]  /*4ea70*/  LOP3.LUT P6, RZ, R50, 0x20, RZ, 0xc0, !PT ;  /* 0x0000002032ff7812 */ /* 0x000fca00078cc0ff */
[----:B------:R1:W-:Y:S01]  /*4ea80*/  @P3 STG.E.U16 desc[UR8][R52.64], R2 ;  /* 0x0000000234003986 */ /* 0x0003e2000c101508 */
[C---:B------:R-:W-:Y:S01]  /*4ea90*/  LOP3.LUT P1, RZ, R7.reuse, 0x4000000, RZ, 0xc0, !PT ;  /* 0x0400000007ff7812 */ /* 0x040fe2000782c0ff */
[----:B-1----:R-:W-:Y:S01]  /*4eaa0*/  IMAD.WIDE R52, R194, 0x2, R66 ;  /* 0x00000002c2347825 */ /* 0x002fe200078e0242 */
[----:B------:R-:W-:Y:S02]  /*4eab0*/  LOP3.LUT P4, RZ, R7, 0x8000000, RZ, 0xc0, !PT ;  /* 0x0800000007ff7812 */ /* 0x000fe4000788c0ff */
[----:B------:R-:W-:Y:S02]  /*4eac0*/  LOP3.LUT P2, RZ, R50, 0x40, RZ, 0xc0, !PT ;  /* 0x0000004032ff7812 */ /* 0x000fe4000784c0ff */
[----:B------:R1:W-:Y:S01]  /*4ead0*/  @P5 STG.E.U16 desc[UR8][R52.64], R49 ;  /* 0x0000003134005986 */ /* 0x0003e2000c101508 */
[----:B------:R-:W-:-:S03]  /*4eae0*/  PRMT R2, R49, 0x7632, R2 ;  /* 0x0000763231027816 */ /* 0x000fc60000000002 */
[----:B-1----:R-:W4:Y:S04]  /*4eaf0*/  LDL.LU R49, [R1+0x16fc] ;  /* 0x0016fc0001317983 */ /* 0x002f280000300800 */
[----:B------:R-:W4:Y:S01]  /*4eb00*/  LDL.LU R189, [R1+0xac4] ;  /* 0x000ac40001bd7983 */ /* 0x000f220000300800 */
[----:B------:R-:W-:-:S03]  /*4eb10*/  IMAD.WIDE R52, R194, 0x2, R64 ;  /* 0x00000002c2347825 */ /* 0x000fc600078e0240 */
[----:B------:R-:W4:Y:S04]  /*4eb20*/  LDL.LU R193, [R1+0x80] ;  /* 0x0000800001c17983 */ /* 0x000f280000300800 */
[----:B------:R2:W-:Y:S04]  /*4eb30*/  @P6 STG.E.U16 desc[UR8][R52.64], R2 ;  /* 0x0000000234006986 */ /* 0x0005e8000c101508 */
[----:B------:R-:W4:Y:S01]  /*4eb40*/  LDL.LU R194, [R1+0xac8] ;  /* 0x000ac80001c27983 */ /* 0x000f220000300800 */
        /* <DEDUP_REMOVED lines=71> */
[----:B------:R-:W-:Y:S01]  /*4efc0*/  LOP3.LUT P6, RZ, R50, 0x2000, RZ, 0xc0, !PT ;  /* 0x0000200032ff7812 */ /* 0x000fe200078cc0ff */
        /* <DEDUP_REMOVED lines=94> */
[----:B------:R-:W-:Y:S02]  /*4f5b0*/  LOP3.LUT P4, RZ, R50, 0x400000, RZ, 0xc0, !PT ;  /* 0x0040000032ff7812 */ /* 0x000fe4000788c0ff */
        /* <DEDUP_REMOVED lines=24> */
[----:B------:R-:W-:Y:S02]  /*4f740*/  @P0 LOP3.LUT R0, R0, 0x2000000, RZ, 0xfc, !PT ;  /* 0x0200000000000812 */ /* 0x000fe400078efcff */
[----:B------:R-:W-:Y:S01]  /*4f750*/  LOP3.LUT P0, RZ, R49, 0x1000, RZ, 0xc0, !PT ;  /* 0x0000100031ff7812 */ /* 0x000fe2000780c0ff */
[----:B------:R1:W-:Y:S02]  /*4f760*/  @P5 STG.E.U16 desc[UR8][R52.64], R2 ;  /* 0x0000000234005986 */ /* 0x0003e4000c101508 */
[----:B-1----:R-:W-:-:S10]  /*4f770*/  IMAD.WIDE R52, R59, 0x2, R66 ;  /* 0x000000023b347825 */ /* 0x002fd400078e0242 */
[----:B------:R1:W-:Y:S02]  /*4f780*/  @P0 STG.E.U16 desc[UR8][R52.64], R192 ;  /* 0x000000c034000986 */ /* 0x0003e4000c101508 */
[----:B-1----:R-:W-:Y:S02]  /*4f790*/  IMAD.WIDE R52, R59, 0x2, R64 ;  /* 0x000000023b347825 */ /* 0x002fe400078e0240 */
[----:B------:R-:W4:Y:S01]  /*4f7a0*/  LDL.LU R59, [R1+0xc40] ;  /* 0x000c4000013b7983 */ /* 0x000f220000300800 */
[----:B------:R-:W-:Y:S02]  /*4f7b0*/  LOP3.LUT P0, RZ, R0, 0x2000000, RZ, 0xc0, !PT ;  /* 0x0200000000ff7812 */ /* 0x000fe4000780c0ff */
[----:B------:R-:W-:Y:S02]  /*4f7c0*/  PRMT R2, R192, 0x7632, R2 ;  /* 0x00007632c0027816 */ /* 0x000fe40000000002 */
[----:B------:R-:W-:Y:S01]  /*4f7d0*/  LOP3.LUT P1, RZ, R49, 0x8000, RZ, 0xc0, !PT ;  /* 0x0000800031ff7812 */ /* 0x000fe2000782c0ff */
[----:B------:R-:W4:Y:S08]  /*4f7e0*/  LDL.LU R192, [R1+0x58] ;  /* 0x0000580001c07983 */ /* 0x000f300000300800 */
        /* <DEDUP_REMOVED lines=13> */
[----:B-1----:R-:W-:-:S05]  /*4f8c0*/  IMAD.WIDE R52, R193, 0x2, R64 ;  /* 0x00000002c1347825 */ /* 0x002fca00078e0240 */
[----:B------:R1:W-:Y:S02]  /*4f8d0*/  @P1 STG.E.U16 desc[UR8][R52.64], R2 ;  /* 0x0000000234001986 */ /* 0x0003e4000c101508 */
[----:B-1----:R-:W-:Y:S02]  /*4f8e0*/  PRMT R2, R48, 0x7632, R2 ;  /* 0x0000763230027816 */ /* 0x002fe40000000002 */
[C---:B------:R-:W-:Y:S02]  /*4f8f0*/  LOP3.LUT P2, RZ, R50.reuse, 0x8000000, RZ, 0xc0, !PT ;  /* 0x0800000032ff7812 */ /* 0x040fe4000784c0ff */
[C---:B------:R-:W-:Y:S02]  /*4f900*/  LOP3.LUT P3, RZ, R49.reuse, 0x10000, RZ, 0xc0, !PT ;  /* 0x0001000031ff7812 */ /* 0x040fe4000786c0ff */
[----:B------:R-:W-:Y:S02]  /*4f910*/  LOP3.LUT P4, RZ, R49, 0x20000, RZ, 0xc0, !PT ;  /* 0x0002000031ff7812 */ /* 0x000fe4000788c0ff */
[----:B------:R-:W-:Y:S01]  /*4f920*/  LOP3.LUT P5, RZ, R50, 0x10000000, RZ, 0xc0, !PT ;  /* 0x1000000032ff7812 */ /* 0x000fe200078ac0ff */
[----:B--2---:R-:W-:-:S05]  /*4f930*/  IMAD.WIDE R52, R195, 0x2, R66 ;  /* 0x00000002c3347825 */ /* 0x004fca00078e0242 */
[----:B------:R1:W-:Y:S04]  /*4f940*/  @P6 STG.E.U16 desc[UR8][R52.64], R48 ;  /* 0x0000003034006986 */ /* 0x0003e8000c101508 */
[----:B-1----:R-:W2:Y:S04]  /*4f950*/  LDL.LU R48, [R1+0x16f8] ;  /* 0x0016f80001307983 */ /* 0x002ea80000300800 */
[----:B------:R-:W2:Y:S04]  /*4f960*/  LDL.LU R194, [R1+0xc44] ;  /* 0x000c440001c27983 */ /* 0x000ea80000300800 */
[----:B------:R-:W2:Y:S04]  /*4f970*/  LDL.LU R55, [R1+0x48] ;  /* 0x0000480001377983 */ /* 0x000ea80000300800 */
[----:B------:R-:W2:Y:S01]  /*4f980*/  LDL.LU R193, [R1+0xc48] ;  /* 0x000c480001c17983 */ /* 0x000ea20000300800 */
        /* <DEDUP_REMOVED lines=8> */
[----:B------:R-:W4:Y:S01]  /*4fa10*/  LDL.LU R189, [R1+0xc58] ;  /* 0x000c580001bd7983 */ /* 0x000f220000300800 */
[----:B------:R-:W-:-:S03]  /*4fa20*/  PRMT R2, R190, 0x7632, R2 ;  /* 0x00007632be027816 */ /* 0x000fc60000000002 */
[----:B------:R-:W4:Y:S01]  /*4fa30*/  LDL.LU R190, [R1+0x30] ;  /* 0x0000300001be7983 */ /* 0x000f220000300800 */
[C---:B------:R-:W-:Y:S02]  /*4fa40*/  LOP3.LUT P6, RZ, R50.reuse, 0x20000000, RZ, 0xc0, !PT ;  /* 0x2000000032ff7812 */ /* 0x040fe400078cc0ff */
[C---:B------:R-:W-:Y:S01]  /*4fa50*/  LOP3.LUT P3, RZ, R50.reuse, 0x40000000, RZ, 0xc0, !PT ;  /* 0x4000000032ff7812 */ /* 0x040fe2000786c0ff */
[----:B------:R1:W-:Y:S01]  /*4fa60*/  @P4 STG.E.U16 desc[UR8][R52.64], R2 ;  /* 0x0000000234004986 */ /* 0x0003e2000c101508 */
[----:B------:R-:W-:Y:S01]  /*4fa70*/  LOP3.LUT P4, RZ, R50, 0x80000000, RZ, 0xc0, !PT ;  /* 0x8000000032ff7812 */ /* 0x000fe2000788c0ff */
[----:B------:R-:W-:-:S04]  /*4fa80*/  IMAD.WIDE R50, R59, 0x2, R64 ;  /* 0x000000023b327825 */ /* 0x000fc800078e0240 */
[----:B-1----:R-:W-:Y:S02]  /*4fa90*/  IMAD.WIDE R52, R59, 0x2, R66 ;  /* 0x000000023b347825 */ /* 0x002fe400078e0242 */
[----:B------:R-:W4:Y:S01]  /*4faa0*/  LDL.LU R59, [R1+0xc60] ;  /* 0x000c6000013b7983 */ /* 0x000f220000300800 */
[----:B------:R-:W-:Y:S02]  /*4fab0*/  LOP3.LUT P0, RZ, R49, 0x400000, RZ, 0xc0, !PT ;  /* 0x0040000031ff7812 */ /* 0x000fe4000780c0ff */
[----:B------:R-:W-:-:S11]  /*4fac0*/  LOP3.LUT R0, R0, 0xfffbffff, RZ, 0xc0, !PT ;  /* 0xfffbffff00007812 */ /* 0x000fd600078ec0ff */
[----:B------:R-:W-:-:S04]  /*4fad0*/  @P0 LOP3.LUT R0, R0, 0x40000, RZ, 0xfc, !PT ;  /* 0x0004000000000812 */ /* 0x000fc800078efcff */
[----:B------:R-:W-:Y:S02]  /*4fae0*/  LOP3.LUT R0, R0, 0xfff7ffff, RZ, 0xc0, !PT ;  /* 0xfff7ffff00007812 */ /* 0x000fe400078ec0ff */
[C---:B------:R-:W-:Y:S02]  /*4faf0*/  LOP3.LUT P1, RZ, R49.reuse, 0x40000, RZ, 0xc0, !PT ;  /* 0x0004000031ff7812 */ /* 0x040fe4000782c0ff */
[----:B------:R-:W-:Y:S01]  /*4fb00*/  PRMT R2, R192, 0x7632, R2 ;  /* 0x00007632c0027816 */ /* 0x000fe20000000002 */
[----:B------:R1:W-:Y:S01]  /*4fb10*/  @P5 STG.E.U16 desc[UR8][R52.64], R192 ;  /* 0x000000c034005986 */ /* 0x0003e2000c101508 */
[----:B------:R-:W-:-:S03]  /*4fb20*/  LOP3.LUT P2, RZ, R49, 0x80000, RZ, 0xc0, !PT ;  /* 0x0008000031ff7812 */ /* 0x000fc6000784c0ff */
[----:B------:R0:W-:Y:S04]  /*4fb30*/  @P6 STG.E.U16 desc[UR8][R50.64], R2 ;  /* 0x0000000232006986 */ /* 0x0001e8000c101508 */
[----:B-1----:R-:W4:Y:S01]  /*4fb40*/  LDL.LU R192, [R1+0xc64] ;  /* 0x000c640001c07983 */ /* 0x002f220000300800 */
[----:B--2---:R-:W-:Y:S01]  /*4fb50*/  LOP3.LUT P0, RZ, R48, 0x2, RZ, 0xc0, !PT ;  /* 0x0000000230ff7812 */ /* 0x004fe2000780c0ff */
[----:B0-----:R-:W-:-:S12]  /*4fb60*/  IMAD.WIDE R50, R194, 0x2, R66 ;  /* 0x00000002c2327825 */ /* 0x001fd800078e0242 */
[----:B------:R-:W-:Y:S02]  /*4fb70*/  @P0 LOP3.LUT R0, R0, 0x80000, RZ, 0xfc, !PT ;  /* 0x0008000000000812 */ /* 0x000fe400078efcff */
[----:B------:R-:W-:Y:S02]  /*4fb80*/  LOP3.LUT P0, RZ, R48, 0x1, RZ, 0xc0, !PT ;  /* 0x0000000130ff7812 */ /* 0x000fe4000780c0ff */
[----:B------:R-:W-:Y:S01]  /*4fb90*/  LOP3.LUT R0, R0, 0xffefffff, RZ, 0xc0, !PT ;  /* 0xffefffff00007812 */ /* 0x000fe200078ec0ff */
[----:B------:R0:W-:Y:S01]  /*4fba0*/  @P1 STG.E.U16 desc[UR8][R50.64], R55 ;  /* 0x0000003732001986 */ /* 0x0001e2000c101508 */
[----:B------:R-:W-:-:S09]  /*4fbb0*/  PRMT R2, R55, 0x7632, R2 ;  /* 0x0000763237027816 */ /* 0x000fd20000000002 */
[----:B------:R-:W-:Y:S02]  /*4fbc0*/  @P0 LOP3.LUT R0, R0, 0x100000, RZ, 0xfc, !PT ;  /* 0x0010000000000812 */ /* 0x000fe400078efcff */
[----:B------:R-:W-:Y:S01]  /*4fbd0*/  LOP3.LUT P0, RZ, R49, 0x200000, RZ, 0xc0, !PT ;  /* 0x0020000031ff7812 */ /* 0x000fe2000780c0ff */
[----:B0-----:R-:W-:Y:S02]  /*4fbe0*/  IMAD.WIDE R50, R194, 0x2, R64 ;  /* 0x00000002c2327825 */ /* 0x001fe400078e0240 */
[----:B------:R-:W2:Y:S01]  /*4fbf0*/  LDL.LU R194, [R1+0x34] ;  /* 0x0000340001c27983 */ /* 0x000ea20000300800 */
[----:B------:R-:W-:-:S03]  /*4fc00*/  LOP3.LUT R0, R0, 0xffdfffff, RZ, 0xc0, !PT ;  /* 0xffdfffff00007812 */ /* 0x000fc600078ec0ff */
[----:B------:R0:W-:Y:S06]  /*4fc10*/  @P2 STG.E.U16 desc[UR8][R50.64], R2 ;  /* 0x0000000232002986 */ /* 0x0001ec000c101508 */
[----:B------:R-:W-:Y:S02]  /*4fc20*/  @P0 LOP3.LUT R0, R0, 0x200000, RZ, 0xfc, !PT ;  /* 0x0020000000000812 */ /* 0x000fe400078efcff */
[----:B------:R-:W-:Y:S01]  /*4fc30*/  LOP3.LUT P0, RZ, R49, 0x100000, RZ, 0xc0, !PT ;  /* 0x0010000031ff7812 */ /* 0x000fe2000780c0ff */
[----:B0-----:R-:W-:Y:S01]  /*4fc40*/  IMAD.WIDE R50, R193, 0x2, R66 ;  /* 0x00000002c1327825 */ /* 0x001fe200078e0242 */
[----:B------:R-:W-:-:S04]  /*4fc50*/  PRMT R2, R195, 0x7632, R2 ;  /* 0x00007632c3027816 */ /* 0x000fc80000000002 */
[----:B------:R0:W-:Y:S02]  /*4fc60*/  @P3 STG.E.U16 desc[UR8][R50.64], R195 ;  /* 0x000000c332003986 */ /* 0x0001e4000c101508 */
[----:B0-----:R-:W-:Y:S02]  /*4fc70*/  IMAD.WIDE R50, R193, 0x2, R64 ;  /* 0x00000002c1327825 */ /* 0x001fe400078e0240 */
[----:B------:R-:W2:Y:S04]  /*4fc80*/  LDL.LU R195, [R1+0xc6c] ;  /* 0x000c6c0001c37983 */ /* 0x000ea80000300800 */
[----:B------:R0:W-:Y:S04]  /*4fc90*/  @P4 STG.E.U16 desc[UR8][R50.64], R2 ;  /* 0x0000000232004986 */ /* 0x0001e8000c101508 */
[----:B------:R-:W2:Y:S01]  /*4fca0*/  LDL.LU R193, [R1+0x24] ;  /* 0x0000240001c17983 */ /* 0x000ea20000300800 */
[----:B0-----:R-:W-:-:S05]  /*4fcb0*/  IMAD.WIDE R50, R188, 0x2, R66 ;  /* 0x00000002bc327825 */ /* 0x001fca00078e0242 */
[----:B---3--:R0:W-:Y:S01]  /*4fcc0*/  @P0 STG.E.U16 desc[UR8][R50.64], R191 ;  /* 0x000000bf32000986 */ /* 0x0081e2000c101508 */
[----:B------:R-:W-:Y:S02]  /*4fcd0*/  LOP3.LUT P0, RZ, R0, 0x200000, RZ, 0xc0, !PT ;  /* 0x0020000000ff7812 */ /* 0x000fe4000780c0ff */
[----:B------:R-:W-:Y:S01]  /*4fce0*/  PRMT R2, R191, 0x7632, R2 ;  /* 0x00007632bf027816 */ /* 0x000fe20000000002 */
[----:B0-----:R-:W-:Y:S01]  /*4fcf0*/  IMAD.WIDE R50, R188, 0x2, R64 ;  /* 0x00000002bc327825 */ /* 0x001fe200078e0240 */
[----:B------:R-:W3:Y:S09]  /*4fd00*/  LDL.LU R191, [R1+0xc74] ;  /* 0x000c740001bf7983 */ /* 0x000ef20000300800 */
[----:B------:R4:W-:Y:S01]  /*4fd10*/  @P0 STG.E.U16 desc[UR8][R50.64], R2 ;  /* 0x0000000232000986 */ /* 0x0009e2000c101508 */
[----:B------:R-:W-:Y:S01]  /*4fd20*/  LOP3.LUT P0, RZ, R0, 0x100000, RZ, 0xc0, !PT ;  /* 0x0010000000ff7812 */ /* 0x000fe2000780c0ff */
[----:B----4-:R-:W-:-:S12]  /*4fd30*/  IMAD.WIDE R50, R189, 0x2, R66 ;  /* 0x00000002bd327825 */ /* 0x010fd800078e0242 */
[----:B------:R0:W-:Y:S01]  /*4fd40*/  @P0 STG.E.U16 desc[UR8][R50.64], R190 ;  /* 0x000000be32000986 */ /* 0x0001e2000c101508 */
[----:B------:R-:W-:Y:S02]  /*4fd50*/  LOP3.LUT P0, RZ, R0, 0x80000, RZ, 0xc0, !PT ;  /* 0x0008000000ff7812 */ /* 0x000fe4000780c0ff */
[----:B------:R-:W-:Y:S01]  /*4fd60*/  PRMT R2, R190, 0x7632, R2 ;  /* 0x00007632be027816 */ /* 0x000fe20000000002 */
[----:B0-----:R-:W-:-:S10]  /*4fd70*/  IMAD.WIDE R50, R189, 0x2, R64 ;  /* 0x00000002bd327825 */ /* 0x001fd400078e0240 */
[----:B------:R0:W-:Y:S01]  /*4fd80*/  @P0 STG.E.U16 desc[UR8][R50.64], R2 ;  /* 0x0000000232000986 */ /* 0x0001e2000c101508 */
[----:B------:R-:W-:Y:S01]  /*4fd90*/  LOP3.LUT P0, RZ, R0, 0x40000, RZ, 0xc0, !PT ;  /* 0x0004000000ff7812 */ /* 0x000fe2000780c0ff */
[----:B0-----:R-:W-:Y:S01]  /*4fda0*/  IMAD.WIDE R50, R59, 0x2, R66 ;  /* 0x000000023b327825 */ /* 0x001fe200078e0242 */
[----:B------:R-:W-:-:S11]  /*4fdb0*/  PRMT R2, R3, 0x7632, R2 ;  /* 0x0000763203027816 */ /* 0x000fd60000000002 */
[----:B------:R0:W-:Y:S04]  /*4fdc0*/  @P0 STG.E.U16 desc[UR8][R50.64], R3 ;  /* 0x0000000332000986 */ /* 0x0001e8000c101508 */
[----:B0-----:R-:W4:Y:S01]  /*4fdd0*/  LDL.LU R3, [R1+0x16f4] ;  /* 0x0016f40001037983 */ /* 0x001f220000300800 */
[----:B------:R-:W-:Y:S02]  /*4fde0*/  LOP3.LUT P5, RZ, R49, 0x800000, RZ, 0xc0, !PT ;  /* 0x0080000031ff7812 */ /* 0x000fe400078ac0ff */
[----:B------:R-:W-:Y:S01]  /*4fdf0*/  LOP3.LUT P6, RZ, R48, 0x4, RZ, 0xc0, !PT ;  /* 0x0000000430ff7812 */ /* 0x000fe200078cc0ff */
[----:B------:R-:W-:-:S10]  /*4fe00*/  IMAD.WIDE R50, R59, 0x2, R64 ;  /* 0x000000023b327825 */ /* 0x000fd400078e0240 */
[----:B------:R0:W-:Y:S01]  /*4fe10*/  @P5 STG.E.U16 desc[UR8][R50.64], R2 ;  /* 0x0000000232005986 */ /* 0x0001e2000c101508 */
[----:B------:R-:W-:Y:S01]  /*4fe20*/  LOP3.LUT P1, RZ, R48, 0x8, RZ, 0xc0, !PT ;  /* 0x0000000830ff7812 */ /* 0x000fe2000782c0ff */
[----:B0-----:R-:W-:Y:S01]  /*4fe30*/  IMAD.WIDE R50, R192, 0x2, R66 ;  /* 0x00000002c0327825 */ /* 0x001fe200078e0242 */
[C---:B------:R-:W-:Y:S02]  /*4fe40*/  LOP3.LUT P2, RZ, R49.reuse, 0x1000000, RZ, 0xc0, !PT ;  /* 0x0100000031ff7812 */ /* 0x040fe4000784c0ff */
[----:B------:R-:W-:Y:S02]  /*4fe50*/  LOP3.LUT P3, RZ, R49, 0x2000000, RZ, 0xc0, !PT ;  /* 0x0200000031ff7812 */ /* 0x000fe4000786c0ff */
[----:B------:R-:W-:Y:S01]  /*4fe60*/  LOP3.LUT P4, RZ, R48, 0x10, RZ, 0xc0, !PT ;  /* 0x0000001030ff7812 */ /* 0x000fe2000788c0ff */
[----:B--2---:R0:W-:Y:S01]  /*4fe70*/  @P6 STG.E.U16 desc[UR8][R50.64], R194 ;  /* 0x000000c232006986 */ /* 0x0041e2000c101508 */
[----:B------:R-:W-:-:S03]  /*4fe80*/  PRMT R2, R194, 0x7632, R2 ;  /* 0x00007632c2027816 */ /* 0x000fc60000000002 */
[----:B0-----:R-:W2:Y:S04]  /*4fe90*/  LDL.LU R194, [R1+0xc7c] ;  /* 0x000c7c0001c27983 */ /* 0x001ea80000300800 */
[----:B------:R-:W2:Y:S01]  /*4fea0*/  LDL.LU R58, [R1+0x28] ;  /* 0x00002800013a7983 */ /* 0x000ea20000300800 */
[----:B------:R-:W-:-:S03]  /*4feb0*/  IMAD.WIDE R50, R192, 0x2, R64 ;  /* 0x00000002c0327825 */ /* 0x000fc600078e0240 */
[----:B------:R-:W2:Y:S04]  /*4fec0*/  LDL.LU R55, [R1+0xc80] ;  /* 0x000c800001377983 */ /* 0x000ea80000300800 */
[----:B------:R0:W-:Y:S02]  /*4fed0*/  @P1 STG.E.U16 desc[UR8][R50.64], R2 ;  /* 0x0000000232001986 */ /* 0x0001e4000c101508 */
[----:B0-----:R-:W-:-:S05]  /*4fee0*/  IMAD.WIDE R50, R195, 0x2, R66 ;  /* 0x00000002c3327825 */ /* 0x001fca00078e0242 */
[----:B------:R0:W-:Y:S02]  /*4fef0*/  @P2 STG.E.U16 desc[UR8][R50.64], R193 ;  /* 0x000000c132002986 */ /* 0x0001e4000c101508 */
[----:B0-----:R-:W-:Y:S02]  /*4ff00*/  IMAD.WIDE R50, R195, 0x2, R64 ;  /* 0x00000002c3327825 */ /* 0x001fe400078e0240 */
[----:B------:R-:W2:Y:S04]  /*4ff10*/  LDL.LU R195, [R1+0x3c] ;  /* 0x00003c0001c37983 */ /* 0x000ea80000300800 */
[----:B------:R-:W2:Y:S04]  /*4ff20*/  LDL.LU R188, [R1+0xc84] ;  /* 0x000c840001bc7983 */ /* 0x000ea80000300800 */
[----:B------:R-:W2:Y:S01]  /*4ff30*/  LDL.LU R189, [R1+0x2c] ;  /* 0x00002c0001bd7983 */ /* 0x000ea20000300800 */
[----:B------:R-:W-:-:S05]  /*4ff40*/  PRMT R2, R193, 0x7632, R2 ;  /* 0x00007632c1027816 */ /* 0x000fca0000000002 */
[----:B------:R3:W-:Y:S02]  /*4ff50*/  @P3 STG.E.U16 desc[UR8][R50.64], R2 ;  /* 0x0000000232003986 */ /* 0x0007e4000c101508 */
[----:B---3--:R-:W-:-:S05]  /*4ff60*/  IMAD.WIDE R50, R191, 0x2, R66 ;  /* 0x00000002bf327825 */ /* 0x008fca00078e0242 */
[----:B----4-:R0:W-:Y:S02]  /*4ff70*/  @P4 STG.E.U16 desc[UR8][R50.64], R3 ;  /* 0x0000000332004986 */ /* 0x0101e4000c101508 */
[----:B0-----:R-:W-:Y:S02]  /*4ff80*/  IMAD.WIDE R50, R191, 0x2, R64 ;  /* 0x00000002bf327825 */ /* 0x001fe400078e0240 */
[----:B------:R-:W3:Y:S04]  /*4ff90*/  LDL.LU R191, [R1+0xc88] ;  /* 0x000c880001bf7983 */ /* 0x000ee80000300800 */
[----:B------:R-:W4:Y:S01]  /*4ffa0*/  LDL.LU R190, [R1+0x10] ;  /* 0x0000100001be7983 */ /* 0x000f220000300800 */
[----:B------:R-:W-:Y:S02]  /*4ffb0*/  LOP3.LUT P5, RZ, R48, 0x20, RZ, 0xc0, !PT ;  /* 0x0000002030ff7812 */ /* 0x000fe400078ac0ff */
[----:B------:R-:W-:-:S02]  /*4ffc0*/  LOP3.LUT P6, RZ, R49, 0x4000000, RZ, 0xc0, !PT ;  /* 0x0400000031ff7812 */ /* 0x000fc400078cc0ff */
[----:B------:R-:W-:Y:S02]  /*4ffd0*/  LOP3.LUT P0, RZ, R49, 0x40000000, RZ, 0xc0, !PT ;  /* 0x4000000031ff7812 */ /* 0x000fe4000780c0ff */
[----:B------:R-:W-:Y:S02]  /*4ffe0*/  PRMT R2, R3, 0x7632, R2 ;  /* 0x0000763203027816 */ /* 0x000fe40000000002 */
[----:B------:R-:W4:Y:S04]  /*4fff0*/  LDL.LU R3, [R1+0x16f0] ;  /* 0x0016f00001037983 */ /* 0x000f280000300800 */
[----:B------:R-:W4:Y:S01]  /*50000*/  LDL.LU R59, [R1+0xc94] ;  /* 0x000c9400013b7983 */ /* 0x000f220000300800 */
[----:B------:R-:W-:-:S03]  /*50010*/  LOP3.LUT R0, R0, 0xffffbfff, RZ, 0xc0, !PT ;  /* 0xffffbfff00007812 */ /* 0x000fc600078ec0ff */
[----:B------:R2:W-:Y:S04]  /*50020*/  @P5 STG.E.U16 desc[UR8][R50.64], R2 ;  /* 0x0000000232005986 */ /* 0x0005e8000c101508 */
[----:B------:R-:W4:Y:S01]  /*50030*/  LDL.LU R192, [R1] ;  /* 0x0000000001c07983 */ /* 0x000f220000300800 */
[----:B------:R-:W-:Y:S02]  /*50040*/  LOP3.LUT P1, RZ, R49, 0x8000000, RZ, 0xc0, !PT ;  /* 0x0800000031ff7812 */ /* 0x000fe4000782c0ff */
[----:B------:R-:W-:Y:S02]  /*50050*/  @P0 LOP3.LUT R0, R0, 0x4000, RZ, 0xfc, !PT ;  /* 0x0000400000000812 */ /* 0x000fe400078efcff */
[C---:B------:R-:W-:Y:S02]  /*50060*/  LOP3.LUT P0, RZ, R48.reuse, 0x200, RZ, 0xc0, !PT ;  /* 0x0000020030ff7812 */ /* 0x040fe4000780c0ff */
[----:B------:R-:W-:-:S02]  /*50070*/  LOP3.LUT P2, RZ, R48, 0x40, RZ, 0xc0, !PT ;  /* 0x0000004030ff7812 */ /* 0x000fc4000784c0ff */
[----:B------:R-:W-:-:S09]  /*50080*/  LOP3.LUT R0, R0, 0xffff7fff, RZ, 0xc0, !PT ;  /* 0xffff7fff00007812 */ /* 0x000fd200078ec0ff */
[----:B------:R-:W-:Y:S02]  /*50090*/  @P0 LOP3.LUT R0, R0, 0x8000, RZ, 0xfc, !PT ;  /* 0x0000800000000812 */ /* 0x000fe400078efcff */
[----:B------:R-:W-:Y:S02]  /*500a0*/  LOP3.LUT P0, RZ, R48, 0x100, RZ, 0xc0, !PT ;  /* 0x0000010030ff7812 */ /* 0x000fe4000780c0ff */
[----:B------:R-:W-:Y:S02]  /*500b0*/  LOP3.LUT R0, R0, 0xfffeffff, RZ, 0xc0, !PT ;  /* 0xfffeffff00007812 */ /* 0x000fe400078ec0ff */
[----:B------:R-:W-:-:S09]  /*500c0*/  LOP3.LUT P3, RZ, R48, 0x80, RZ, 0xc0, !PT ;  /* 0x0000008030ff7812 */ /* 0x000fd2000786c0ff */
[----:B------:R-:W-:Y:S02]  /*500d0*/  @P0 LOP3.LUT R0, R0, 0x10000, RZ, 0xfc, !PT ;  /* 0x0001000000000812 */ /* 0x000fe400078efcff */
[----:B------:R-:W-:Y:S02]  /*500e0*/  LOP3.LUT P0, RZ, R49, 0x20000000, RZ, 0xc0, !PT ;  /* 0x2000000031ff7812 */ /* 0x000fe4000780c0ff */
[----:B------:R-:W-:-:S11]  /*500f0*/  LOP3.LUT R0, R0, 0xfffdffff, RZ, 0xc0, !PT ;  /* 0xfffdffff00007812 */ /* 0x000fd600078ec0ff */
[----:B------:R-:W-:Y:S02]  /*50100*/  @P0 LOP3.LUT R0, R0, 0x20000, RZ, 0xfc, !PT ;  /* 0x0002000000000812 */ /* 0x000fe400078efcff */
[----:B------:R-:W-:Y:S01]  /*50110*/  LOP3.LUT P0, RZ, R49, 0x10000000, RZ, 0xc0, !PT ;  /* 0x1000000031ff7812 */ /* 0x000fe2000780c0ff */
[----:B--2---:R-:W-:-:S05]  /*50120*/  IMAD.WIDE R50, R194, 0x2, R66 ;  /* 0x00000002c2327825 */ /* 0x004fca00078e0242 */
[----:B------:R0:W-:Y:S01]  /*50130*/  @P6 STG.E.U16 desc[UR8][R50.64], R58 ;  /* 0x0000003a32006986 */ /* 0x0001e2000c101508 */
[----:B------:R-:W-:Y:S01]  /*50140*/  PRMT R2, R58, 0x7632, R2 ;  /* 0x000076323a027816 */ /* 0x000fe20000000002 */
[----:B0-----:R-:W-:Y:S02]  /*50150*/  IMAD.WIDE R50, R194, 0x2, R64 ;  /* 0x00000002c2327825 */ /* 0x001fe400078e0240 */
[----:B------:R-:W2:Y:S04]  /*50160*/  LDL.LU R194, [R1+0xc98] ;  /* 0x000c980001c27983 */ /* 0x000ea80000300800 */
[----:B------:R-:W2:Y:S04]  /*50170*/  LDL.LU R193, [R1+0x14] ;  /* 0x0000140001c17983 */ /* 0x000ea80000300800 */
[----:B------:R0:W-:Y:S02]  /*50180*/  @P1 STG.E.U16 desc[UR8][R50.64], R2 ;  /* 0x0000000232001986 */ /* 0x0001e4000c101508 */
[----:B0-----:R-:W-:-:S05]  /*50190*/  IMAD.WIDE R50, R55, 0x2, R66 ;  /* 0x0000000237327825 */ /* 0x001fca00078e0242 */
[----:B------:R0:W-:Y:S01]  /*501a0*/  @P2 STG.E.U16 desc[UR8][R50.64], R195 ;  /* 0x000000c332002986 */ /* 0x0001e2000c101508 */
[----:B------:R-:W-:-:S03]  /*501b0*/  PRMT R2, R195, 0x7632, R2 ;  /* 0x00007632c3027816 */ /* 0x000fc60000000002 */
[----:B0-----:R-:W2:Y:S01]  /*501c0*/  LDL.LU R195, [R1+0xc9c] ;  /* 0x000c9c0001c37983 */ /* 0x001ea20000300800 */
[----:B------:R-:W-:-:S03]  /*501d0*/  IMAD.WIDE R50, R55, 0x2, R64 ;  /* 0x0000000237327825 */ /* 0x000fc600078e0240 */
[----:B------:R-:W2:Y:S04]  /*501e0*/  LDL.LU R55, [R1+0x4] ;  /* 0x0000040001377983 */ /* 0x000ea80000300800 */
[----:B------:R0:W-:Y:S02]  /*501f0*/  @P3 STG.E.U16 desc[UR8][R50.64], R2 ;  /* 0x0000000232003986 */ /* 0x0001e4000c101508 */
[----:B0-----:R-:W-:-:S05]  /*50200*/  IMAD.WIDE R50, R188, 0x2, R66 ;  /* 0x00000002bc327825 */ /* 0x001fca00078e0242 */
[----:B------:R0:W-:Y:S01]  /*50210*/  @P0 STG.E.U16 desc[UR8][R50.64], R189 ;  /* 0x000000bd32000986 */ /* 0x0001e2000c101508 */
[----:B------:R-:W-:Y:S02]  /*50220*/  LOP3.LUT P0, RZ, R0, 0x20000, RZ, 0xc0, !PT ;  /* 0x0002000000ff7812 */ /* 0x000fe4000780c0ff */
[----:B------:R-:W-:Y:S01]  /*50230*/  PRMT R2, R189, 0x7632, R2 ;  /* 0x00007632bd027816 */ /* 0x000fe20000000002 */
[----:B0-----:R-:W-:-:S10]  /*50240*/  IMAD.WIDE R50, R188, 0x2, R64 ;  /* 0x00000002bc327825 */ /* 0x001fd400078e0240 */
[----:B------:R3:W-:Y:S01]  /*50250*/  @P0 STG.E.U16 desc[UR8][R50.64], R2 ;  /* 0x0000000232000986 */ /* 0x0007e2000c101508 */
[----:B------:R-:W-:Y:S01]  /*50260*/  LOP3.LUT P0, RZ, R0, 0x10000, RZ, 0xc0, !PT ;  /* 0x0001000000ff7812 */ /* 0x000fe2000780c0ff */
[----:B---3--:R-:W-:-:S12]  /*50270*/  IMAD.WIDE R50, R191, 0x2, R66 ;  /* 0x00000002bf327825 */ /* 0x008fd800078e0242 */
[----:B----4-:R0:W-:Y:S02]  /*50280*/  @P0 STG.E.U16 desc[UR8][R50.64], R190 ;  /* 0x000000be32000986 */ /* 0x0101e4000c101508 */
[----:B0-----:R-:W-:Y:S02]  /*50290*/  IMAD.WIDE R50, R191, 0x2, R64 ;  /* 0x00000002bf327825 */ /* 0x001fe400078e0240 */
[----:B------:R-:W3:Y:S04]  /*502a0*/  LDL.LU R191, [R1+0xca4] ;  /* 0x000ca40001bf7983 */ /* 0x000ee80000300800 */
[----:B------:R-:W4:Y:S01]  /*502b0*/  LDL.LU R188, [R1+0x18] ;  /* 0x0000180001bc7983 */ /* 0x000f220000300800 */
[----:B------:R-:W-:Y:S02]  /*502c0*/  LOP3.LUT P0, RZ, R0, 0x8000, RZ, 0xc0, !PT ;  /* 0x0000800000ff7812 */ /* 0x000fe4000780c0ff */
[----:B------:R-:W-:-:S02]  /*502d0*/  PRMT R2, R190, 0x7632, R2 ;  /* 0x00007632be027816 */ /* 0x000fc40000000002 */
[----:B------:R-:W-:-:S09]  /*502e0*/  LOP3.LUT P4, RZ, R49, 0x80000000, RZ, 0xc0, !PT ;  /* 0x8000000031ff7812 */ /* 0x000fd2000788c0ff */
[----:B------:R0:W-:Y:S01]  /*502f0*/  @P0 STG.E.U16 desc[UR8][R50.64], R2 ;  /* 0x0000000232000986 */ /* 0x0001e2000c101508 */
[----:B------:R-:W-:Y:S02]  /*50300*/  LOP3.LUT P0, RZ, R0, 0x4000, RZ, 0xc0, !PT ;  /* 0x0000400000ff7812 */ /* 0x000fe4000780c0ff */
[----:B------:R-:W-:Y:S01]  /*50310*/  LOP3.LUT P5, RZ, R48, 0x400, RZ, 0xc0, !PT ;  /* 0x0000040030ff7812 */ /* 0x000fe200078ac0ff */
[----:B0-----:R-:W-:Y:S01]  /*50320*/  IMAD.WIDE R50, R59, 0x2, R66 ;  /* 0x000000023b327825 */ /* 0x001fe200078e0242 */
[----:B------:R-:W-:-:S09]  /*50330*/  PRMT R2, R192, 0x7632, R2 ;  /* 0x00007632c0027816 */ /* 0x000fd20000000002 */
[----:B------:R0:W-:Y:S01]  /*50340*/  @P0 STG.E.U16 desc[UR8][R50.64], R192 ;  /* 0x000000c032000986 */ /* 0x0001e2000c101508 */
[----:B------:R-:W-:Y:S01]  /*50350*/  LOP3.LUT P6, RZ, R48, 0x800, RZ, 0xc0, !PT ;  /* 0x0000080030ff7812 */ /* 0x000fe200078cc0ff */
[----:B0-----:R-:W-:-:S05]  /*50360*/  IMAD.WIDE R50, R59, 0x2, R64 ;  /* 0x000000023b327825 */ /* 0x001fca00078e0240 */
[----:B------:R2:W-:Y:S01]  /*50370*/  @P4 STG.E.U16 desc[UR8][R50.64], R2 ;  /* 0x0000000232004986 */ /* 0x0005e2000c101508 */
[C---:B------:R-:W-:Y:S02]  /*50380*/  LOP3.LUT P1, RZ, R3.reuse, 0x1, RZ, 0xc0, !PT ;  /* 0x0000000103ff7812 */ /* 0x040fe4000782c0ff */
[----:B------:R-:W-:Y:S02]  /*50390*/  LOP3.LUT P2, RZ, R3, 0x2, RZ, 0xc0, !PT ;  /* 0x0000000203ff7812 */ /* 0x000fe4000784c0ff */
[----:B------:R-:W-:Y:S01]  /*503a0*/  LOP3.LUT P3, RZ, R48, 0x1000, RZ, 0xc0, !PT ;  /* 0x0000100030ff7812 */ /* 0x000fe2000786c0ff */
[----:B--2---:R-:W-:-:S05]  /*503b0*/  IMAD.WIDE R50, R194, 0x2, R66 ;  /* 0x00000002c2327825 */ /* 0x004fca00078e0242 */
[----:B------:R0:W-:Y:S01]  /*503c0*/  @P5 STG.E.U16 desc[UR8][R50.64], R193 ;  /* 0x000000c132005986 */ /* 0x0001e2000c101508 */
[----:B------:R-:W-:Y:S01]  /*503d0*/  PRMT R2, R193, 0x7632, R2 ;  /* 0x00007632c1027816 */ /* 0x000fe20000000002 */
[----:B0-----:R-:W-:Y:S02]  /*503e0*/  IMAD.WIDE R50, R194, 0x2, R64 ;  /* 0x00000002c2327825 */ /* 0x001fe400078e0240 */
[----:B------:R-:W2:Y:S04]  /*503f0*/  LDL.LU R194, [R1+0xcac] ;  /* 0x000cac0001c27983 */ /* 0x000ea80000300800 */
[----:B------:R-:W2:Y:S04]  /*50400*/  LDL.LU R189, [R1+0x8] ;  /* 0x0000080001bd7983 */ /* 0x000ea80000300800 */
[----:B------:R0:W-:Y:S04]  /*50410*/  @P6 STG.E.U16 desc[UR8][R50.64], R2 ;  /* 0x0000000232006986 */ /* 0x0001e8000c101508 */
[----:B------:R-:W2:Y:S01]  /*50420*/  LDL.LU R190, [R1+0xcb0] ;  /* 0x000cb00001be7983 */ /* 0x000ea20000300800 */
[----:B0-----:R-:W-:-:S05]  /*50430*/  IMAD.WIDE R50, R195, 0x2, R66 ;  /* 0x00000002c3327825 */ /* 0x001fca00078e0242 */
[----:B------:R0:W-:Y:S02]  /*50440*/  @P1 STG.E.U16 desc[UR8][R50.64], R55 ;  /* 0x0000003732001986 */ /* 0x0001e4000c101508 */
[----:B0-----:R-:W-:Y:S02]  /*50450*/  IMAD.WIDE R50, R195, 0x2, R64 ;  /* 0x00000002c3327825 */ /* 0x001fe400078e0240 */
[----:B------:R-:W2:Y:S04]  /*50460*/  LDL.LU R195, [R1+0x1c] ;  /* 0x00001c0001c37983 */ /* 0x000ea80000300800 */
        /* <DEDUP_REMOVED lines=8> */
[----:B------:R-:W3:Y:S01]  /*504f0*/  LDL.LU R191, [R1+0xcc0] ;  /* 0x000cc00001bf7983 */ /* 0x000ee20000300800 */
[----:B------:R-:W-:Y:S02]  /*50500*/  LOP3.LUT P3, RZ, R3, 0x40, RZ, 0xc0, !PT ;  /* 0x0000004003ff7812 */ /* 0x000fe4000786c0ff */
[----:B------:R-:W-:Y:S02]  /*50510*/  LOP3.LUT R0, R0, 0xfffffbff, RZ, 0xc0, !PT ;  /* 0xfffffbff00007812 */ /* 0x000fe400078ec0ff */
[----:B------:R-:W-:-:S09]  /*50520*/  LOP3.LUT P4, RZ, R48, 0x2000, RZ, 0xc0, !PT ;  /* 0x0000200030ff7812 */ /* 0x000fd2000788c0ff */
[----:B------:R-:W-:Y:S02]  /*50530*/  @P3 LOP3.LUT R0, R0, 0x400, RZ, 0xfc, !PT ;  /* 0x0000040000003812 */ /* 0x000fe400078efcff */
[----:B------:R-:W-:Y:S02]  /*50540*/  LOP3.LUT P3, RZ, R48, 0x20000, RZ, 0xc0, !PT ;  /* 0x0002000030ff7812 */ /* 0x000fe4000786c0ff */
[----:B------:R-:W-:Y:S02]  /*50550*/  LOP3.LUT R0, R0, 0xfffff7ff, RZ, 0xc0, !PT ;  /* 0xfffff7ff00007812 */ /* 0x000fe400078ec0ff */
[----:B------:R-:W-:Y:S02]  /*50560*/  LOP3.LUT P5, RZ, R3, 0x4, RZ, 0xc0, !PT ;  /* 0x0000000403ff7812 */ /* 0x000fe400078ac0ff */
[----:B------:R-:W-:-:S07]  /*50570*/  PRMT R2, R188, 0x7632, R2 ;  /* 0x00007632bc027816 */ /* 0x000fce0000000002 */
[----:B------:R-:W-:Y:S02]  /*50580*/  @P3 LOP3.LUT R0, R0, 0x800, RZ, 0xfc, !PT ;  /* 0x0000080000003812 */ /* 0x000fe400078efcff */
[----:B------:R-:W-:Y:S01]  /*50590*/  LOP3.LUT P3, RZ, R48, 0x10000, RZ, 0xc0, !PT ;  /* 0x0001000030ff7812 */ /* 0x000fe2000786c0ff */
[----:B------:R2:W-:Y:S01]  /*505a0*/  @P4 STG.E.U16 desc[UR8][R50.64], R2 ;  /* 0x0000000232004986 */ /* 0x0005e2000c101508 */
[----:B------:R-:W-:Y:S02]  /*505b0*/  LOP3.LUT P6, RZ, R3, 0x8, RZ, 0xc0, !PT ;  /* 0x0000000803ff7812 */ /* 0x000fe400078cc0ff */
[----:B------:R-:W-:Y:S02]  /*505c0*/  LOP3.LUT R0, R0, 0xffffefff, RZ, 0xc0, !PT ;  /* 0xffffefff00007812 */ /* 0x000fe400078ec0ff */
[----:B------:R-:W-:-:S07]  /*505d0*/  LOP3.LUT P1, RZ, R48, 0x4000, RZ, 0xc0, !PT ;  /* 0x0000400030ff7812 */ /* 0x000fce000782c0ff */
[----:B------:R-:W-:Y:S02]  /*505e0*/  @P3 LOP3.LUT R0, R0, 0x1000, RZ, 0xfc, !PT ;  /* 0x0000100000003812 */ /* 0x000fe400078efcff */
[----:B------:R-:W-:Y:S02]  /*505f0*/  LOP3.LUT P3, RZ, R3, 0x20, RZ, 0xc0, !PT ;  /* 0x0000002003ff7812 */ /* 0x000fe4000786c0ff */
[----:B------:R-:W-:Y:S02]  /*50600*/  LOP3.LUT P2, RZ, R48, 0x8000, RZ, 0xc0, !PT ;  /* 0x0000800030ff7812 */ /* 0x000fe4000784c0ff */
[----:B------:R-:W-:-:S09]  /*50610*/  LOP3.LUT R0, R0, 0xffffdfff, RZ, 0xc0, !PT ;  /* 0xffffdfff00007812 */ /* 0x000fd200078ec0ff */
[----:B------:R-:W-:Y:S02]  /*50620*/  @P3 LOP3.LUT R0, R0, 0x2000, RZ, 0xfc, !PT ;  /* 0x0000200000003812 */ /* 0x000fe400078efcff */
[----:B------:R-:W-:Y:S01]  /*50630*/  LOP3.LUT P3, RZ, R3, 0x10, RZ, 0xc0, !PT ;  /* 0x0000001003ff7812 */ /* 0x000fe2000786c0ff */
[----:B--2---:R-:W-:-:S05]  /*50640*/  IMAD.WIDE R50, R194, 0x2, R66 ;  /* 0x00000002c2327825 */ /* 0x004fca00078e0242 */
[----:B------:R0:W-:Y:S01]  /*50650*/  @P5 STG.E.U16 desc[UR8][R50.64], R189 ;  /* 0x000000bd32005986 */ /* 0x0001e2000c101508 */
[----:B------:R-:W-:Y:S01]  /*50660*/  PRMT R2, R189, 0x7632, R2 ;  /* 0x00007632bd027816 */ /* 0x000fe20000000002 */
[----:B0-----:R-:W-:Y:S02]  /*50670*/  IMAD.WIDE R50, R194, 0x2, R64 ;  /* 0x00000002c2327825 */ /* 0x001fe400078e0240 */
[----:B------:R-:W2:Y:S04]  /*50680*/  LDL.LU R194, [R1+0xcc8] ;  /* 0x000cc80001c27983 */ /* 0x000ea80000300800 */
[----:B------:R0:W-:Y:S02]  /*50690*/  @P6 STG.E.U16 desc[UR8][R50.64], R2 ;  /* 0x0000000232006986 */ /* 0x0001e4000c101508 */
[----:B0-----:R-:W-:Y:S01]  /*506a0*/  IMAD.WIDE R50, R190, 0x2, R66 ;  /* 0x00000002be327825 */ /* 0x001fe200078e0242 */
[----:B------:R-:W-:-:S04]  /*506b0*/  PRMT R2, R195, 0x7632, R2 ;  /* 0x00007632c3027816 */ /* 0x000fc80000000002 */
[----:B------:R0:W-:Y:S04]  /*506c0*/  @P1 STG.E.U16 desc[UR8][R50.64], R195 ;  /* 0x000000c332001986 */ /* 0x0001e8000c101508 */
[----:B0-----:R-:W4:Y:S01]  /*506d0*/  LDL.LU R195, [R1+0xcd0] ;  /* 0x000cd00001c37983 */ /* 0x001f220000300800 */
[----:B------:R-:W-:-:S05]  /*506e0*/  IMAD.WIDE R50, R190, 0x2, R64 ;  /* 0x00000002be327825 */ /* 0x000fca00078e0240 */
[----:B------:R0:W-:Y:S02]  /*506f0*/  @P2 STG.E.U16 desc[UR8][R50.64], R2 ;  /* 0x0000000232002986 */ /* 0x0001e4000c101508 */
[----:B0-----:R-:W-:-:S05]  /*50700*/  IMAD.WIDE R50, R59, 0x2, R66 ;  /* 0x000000023b327825 */ /* 0x001fca00078e0242 */
[----:B------:R0:W-:Y:S01]  /*50710*/  @P3 STG.E.U16 desc[UR8][R50.64], R193 ;  /* 0x000000c132003986 */ /* 0x0001e2000c101508 */
[C---:B------:R-:W-:Y:S02]  /*50720*/  LOP3.LUT P3, RZ, R0.reuse, 0x2000, RZ, 0xc0, !PT ;  /* 0x0000200000ff7812 */ /* 0x040fe4000786c0ff */
[----:B------:R-:W-:Y:S01]  /*50730*/  PRMT R2, R193, 0x7632, R2 ;  /* 0x00007632c1027816 */ /* 0x000fe20000000002 */
[----:B0-----:R-:W-:Y:S01]  /*50740*/  IMAD.WIDE R50, R59, 0x2, R64 ;  /* 0x000000023b327825 */ /* 0x001fe200078e0240 */
[----:B------:R-:W4:Y:S09]  /*50750*/  LDL.LU R193, [R1+0xcd4] ;  /* 0x000cd40001c17983 */ /* 0x000f320000300800 */
[----:B------:R0:W-:Y:S01]  /*50760*/  @P3 STG.E.U16 desc[UR8][R50.64], R2 ;  /* 0x0000000232003986 */ /* 0x0001e2000c101508 */
[----:B------:R-:W-:Y:S01]  /*50770*/  LOP3.LUT P3, RZ, R0, 0x1000, RZ, 0xc0, !PT ;  /* 0x0000100000ff7812 */ /* 0x000fe2000786c0ff */
[----:B0-----:R-:W-:-:S12]  /*50780*/  IMAD.WIDE R50, R192, 0x2, R66 ;  /* 0x00000002c0327825 */ /* 0x001fd800078e0242 */
[----:B------:R0:W-:Y:S01]  /*50790*/  @P3 STG.E.U16 desc[UR8][R50.64], R248 ;  /* 0x000000f832003986 */ /* 0x0001e2000c101508 */
[----:B------:R-:W-:Y:S01]  /*507a0*/  LOP3.LUT P3, RZ, R0, 0x800, RZ, 0xc0, !PT ;  /* 0x0000080000ff7812 */ /* 0x000fe2000786c0ff */
[----:B0-----:R-:W-:Y:S01]  /*507b0*/  IMAD.WIDE R50, R192, 0x2, R64 ;  /* 0x00000002c0327825 */ /* 0x001fe200078e0240 */
[----:B------:R-:W-:-:S11]  /*507c0*/  PRMT R248, R248, 0x7632, R248 ;  /* 0x00007632f8f87816 */ /* 0x000fd600000000f8 */
[----:B------:R3:W-:Y:S01]  /*507d0*/  @P3 STG.E.U16 desc[UR8][R50.64], R248 ;  /* 0x000000f832003986 */ /* 0x0007e2000c101508 */
[----:B------:R-:W-:Y:S01]  /*507e0*/  LOP3.LUT P3, RZ, R0, 0x400, RZ, 0xc0, !PT ;  /* 0x0000040000ff7812 */ /* 0x000fe2000786c0ff */
[----:B---3--:R-:W-:-:S12]  /*507f0*/  IMAD.WIDE R50, R191, 0x2, R66 ;  /* 0x00000002bf327825 */ /* 0x008fd800078e0242 */
[----:B------:R0:W-:Y:S02]  /*50800*/  @P3 STG.E.U16 desc[UR8][R50.64], R244 ;  /* 0x000000f432003986 */ /* 0x0001e4000c101508 */
[----:B0-----:R-:W-:Y:S02]  /*50810*/  IMAD.WIDE R50, R191, 0x2, R64 ;  /* 0x00000002bf327825 */ /* 0x001fe400078e0240 */
[----:B------:R-:W3:Y:S01]  /*50820*/  LDL.LU R191, [R1+0xcd8] ;  /* 0x000cd80001bf7983 */ /* 0x000ee20000300800 */
[----:B------:R-:W-:Y:S02]  /*50830*/  LOP3.LUT P4, RZ, R3, 0x80, RZ, 0xc0, !PT ;  /* 0x0000008003ff7812 */ /* 0x000fe4000788c0ff */
[----:B------:R-:W-:Y:S02]  /*50840*/  LOP3.LUT P5, RZ, R48, 0x40000, RZ, 0xc0, !PT ;  /* 0x0004000030ff7812 */ /* 0x000fe400078ac0ff */
[----:B------:R-:W-:Y:S02]  /*50850*/  PRMT R244, R244, 0x7632, R244 ;  /* 0x00007632f4f47816 */ /* 0x000fe400000000f4 */
[----:B------:R-:W-:-:S02]  /*50860*/  LOP3.LUT P0, RZ, R48, 0x80000, RZ, 0xc0, !PT ;  /* 0x0008000030ff7812 */ /* 0x000fc4000780c0ff */
[----:B------:R-:W-:-:S05]  /*50870*/  LOP3.LUT P6, RZ, R3, 0x100, RZ, 0xc0, !PT ;  /* 0x0000010003ff7812 */ /* 0x000fca00078cc0ff */
[----:B------:R2:W-:Y:S01]  /*50880*/  @P4 STG.E.U16 desc[UR8][R50.64], R244 ;  /* 0x000000f432004986 */ /* 0x0005e2000c101508 */
[C---:B------:R-:W-:Y:S02]  /*50890*/  LOP3.LUT P1, RZ, R3.reuse, 0x200, RZ, 0xc0, !PT ;  /* 0x0000020003ff7812 */ /* 0x040fe4000782c0ff */
[C---:B------:R-:W-:Y:S02]  /*508a0*/  LOP3.LUT P2, RZ, R48.reuse, 0x100000, RZ, 0xc0, !PT ;  /* 0x0010000030ff7812 */ /* 0x040fe4000784c0ff */
[----:B------:R-:W-:Y:S02]  /*508b0*/  LOP3.LUT P3, RZ, R48, 0x200000, RZ, 0xc0, !PT ;  /* 0x0020000030ff7812 */ /* 0x000fe4000786c0ff */
[----:B------:R-:W-:Y:S01]  /*508c0*/  LOP3.LUT P4, RZ, R3, 0x400, RZ, 0xc0, !PT ;  /* 0x0000040003ff7812 */ /* 0x000fe2000788c0ff */
[----:B--2---:R-:W-:-:S05]  /*508d0*/  IMAD.WIDE R50, R194, 0x2, R66 ;  /* 0x00000002c2327825 */ /* 0x004fca00078e0242 */
[----:B------:R0:W-:Y:S02]  /*508e0*/  @P5 STG.E.U16 desc[UR8][R50.64], R249 ;  /* 0x000000f932005986 */ /* 0x0001e4000c101508 */
[----:B0-----:R-:W-:Y:S01]  /*508f0*/  IMAD.WIDE R50, R194, 0x2, R64 ;  /* 0x00000002c2327825 */ /* 0x001fe200078e0240 */
[----:B------:R-:W-:-:S05]  /*50900*/  PRMT R249, R249, 0x7632, R249 ;  /* 0x00007632f9f97816 */ /* 0x000fca00000000f9 */
[----:B------:R4:W-:Y:S02]  /*50910*/  @P0 STG.E.U16 desc[UR8][R50.64], R249 ;  /* 0x000000f932000986 */ /* 0x0009e4000c101508 */
[----:B----4-:R-:W-:-:S05]  /*50920*/  IMAD.WIDE R50, R195, 0x2, R66 ;  /* 0x00000002c3327825 */ /* 0x010fca00078e0242 */
[----:B------:R0:W-:Y:S02]  /*50930*/  @P6 STG.E.U16 desc[UR8][R50.64], R245 ;  /* 0x000000f532006986 */ /* 0x0001e4000c101508 */
[----:B0-----:R-:W-:Y:S02]  /*50940*/  IMAD.WIDE R50, R195, 0x2, R64 ;  /* 0x00000002c3327825 */ /* 0x001fe400078e0240 */
[----:B------:R-:W2:Y:S04]  /*50950*/  LDL.LU R195, [R1+0xcdc] ;  /* 0x000cdc0001c37983 */ /* 0x000ea80000300800 */
[----:B------:R-:W4:Y:S01]  /*50960*/  LDL.LU R194, [R1+0xce4] ;  /* 0x000ce40001c27983 */ /* 0x000f220000300800 */
[----:B------:R-:W-:-:S03]  /*50970*/  PRMT R245, R245, 0x7632, R245 ;  /* 0x00007632f5f57816 */ /* 0x000fc600000000f5 */
[----:B------:R-:W4:Y:S04]  /*50980*/  LDL.LU R192, [R1+0xcec] ;  /* 0x000cec0001c07983 */ /* 0x000f280000300800 */
[----:B------:R0:W-:Y:S02]  /*50990*/  @P1 STG.E.U16 desc[UR8][R50.64], R245 ;  /* 0x000000f532001986 */ /* 0x0001e4000c101508 */
[----:B0-----:R-:W-:-:S05]  /*509a0*/  IMAD.WIDE R50, R193, 0x2, R66 ;  /* 0x00000002c1327825 */ /* 0x001fca00078e0242 */
[----:B------:R0:W-:Y:S02]  /*509b0*/  @P2 STG.E.U16 desc[UR8][R50.64], R250 ;  /* 0x000000fa32002986 */ /* 0x0001e4000c101508 */
[----:B0-----:R-:W-:Y:S01]  /*509c0*/  IMAD.WIDE R50, R193, 0x2, R64 ;  /* 0x00000002c1327825 */ /* 0x001fe200078e0240 */
[----:B------:R-:W-:-:S05]  /*509d0*/  PRMT R250, R250, 0x7632, R250 ;  /* 0x00007632fafa7816 */ /* 0x000fca00000000fa */
[----:B------:R3:W-:Y:S02]  /*509e0*/  @P3 STG.E.U16 desc[UR8][R50.64], R250 ;  /* 0x000000fa32003986 */ /* 0x0007e4000c101508 */
[----:B---3--:R-:W-:-:S05]  /*509f0*/  IMAD.WIDE R50, R191, 0x2, R66 ;  /* 0x00000002bf327825 */ /* 0x008fca00078e0242 */
[----:B------:R0:W-:Y:S02]  /*50a00*/  @P4 STG.E.U16 desc[UR8][R50.64], R246 ;  /* 0x000000f632004986 */ /* 0x0001e4000c101508 */
[----:B0-----:R-:W-:Y:S02]  /*50a10*/  IMAD.WIDE R50, R191, 0x2, R64 ;  /* 0x00000002bf327825 */ /* 0x001fe400078e0240 */
[----:B------:R-:W3:Y:S01]  /*50a20*/  LDL.LU R191, [R1+0xcf0] ;  /* 0x000cf00001bf7983 */ /* 0x000ee20000300800 */
[----:B------:R-:W-:Y:S02]  /*50a30*/  LOP3.LUT P2, RZ, R48, 0x2000000, RZ, 0xc0, !PT ;  /* 0x0200000030ff7812 */ /* 0x000fe4000784c0ff */
[----:B------:R-:W-:Y:S01]  /*50a40*/  LOP3.LUT R0, R0, 0xffffff7f, RZ, 0xc0, !PT ;  /* 0xffffff7f00007812 */ /* 0x000fe200078ec0ff */
[----:B------:R-:W3:Y:S01]  /*50a50*/  LDL.LU R193, [R1+0xcf4] ;  /* 0x000cf40001c17983 */ /* 0x000ee20000300800 */
[----:B------:R-:W-:Y:S02]  /*50a60*/  LOP3.LUT P5, RZ, R3, 0x800, RZ, 0xc0, !PT ;  /* 0x0000080003ff7812 */ /* 0x000fe400078ac0ff */
[----:B------:R-:W-:-:S07]  /*50a70*/  LOP3.LUT P6, RZ, R48, 0x400000, RZ, 0xc0, !PT ;  /* 0x0040000030ff7812 */ /* 0x000fce00078cc0ff */
[----:B------:R-:W-:Y:S02]  /*50a80*/  @P2 LOP3.LUT R0, R0, 0x80, RZ, 0xfc, !PT ;  /* 0x0000008000002812 */ /* 0x000fe400078efcff */
[----:B------:R-:W-:Y:S02]  /*50a90*/  LOP3.LUT P2, RZ, R48, 0x1000000, RZ, 0xc0, !PT ;  /* 0x0100000030ff7812 */ /* 0x000fe4000784c0ff */
[----:B------:R-:W-:Y:S02]  /*50aa0*/  PRMT R246, R246, 0x7632, R246 ;  /* 0x00007632f6f67816 */ /* 0x000fe400000000f6 */
[----:B------:R-:W-:-:S03]  /*50ab0*/  LOP3.LUT R0, R0, 0xfffffeff, RZ, 0xc0, !PT ;  /* 0xfffffeff00007812 */ /* 0x000fc600078ec0ff */
[----:B------:R2:W-:Y:S06]  /*50ac0*/  @P5 STG.E.U16 desc[UR8][R50.64], R246 ;  /* 0x000000f632005986 */ /* 0x0005ec000c101508 */
[----:B------:R-:W-:Y:S02]  /*50ad0*/  @P2 LOP3.LUT R0, R0, 0x100, RZ, 0xfc, !PT ;  /* 0x0000010000002812 */ /* 0x000fe400078efcff */
[----:B------:R-:W-:Y:S02]  /*50ae0*/  LOP3.LUT P2, RZ, R3, 0x2000, RZ, 0xc0, !PT ;  /* 0x0000200003ff7812 */ /* 0x000fe4000784c0ff */
[----:B------:R-:W-:-:S02]  /*50af0*/  LOP3.LUT P1, RZ, R48, 0x800000, RZ, 0xc0, !PT ;  /* 0x0080000030ff7812 */ /* 0x000fc4000782c0ff */
[----:B------:R-:W-:Y:S02]  /*50b00*/  LOP3.LUT R0, R0, 0xfffffdff, RZ, 0xc0, !PT ;  /* 0xfffffdff00007812 */ /* 0x000fe400078ec0ff */
[----:B------:R-:W-:-:S07]  /*50b10*/  LOP3.LUT P0, RZ, R48, 0x8000000, RZ, 0xc0, !PT ;  /* 0x0800000030ff7812 */ /* 0x000fce000780c0ff */
[----:B------:R-:W-:Y:S02]  /*50b20*/  @P2 LOP3.LUT R0, R0, 0x200, RZ, 0xfc, !PT ;  /* 0x0000020000002812 */ /* 0x000fe400078efcff */
[----:B------:R-:W-:Y:S02]  /*50b30*/  LOP3.LUT P2, RZ, R3, 0x1000, RZ, 0xc0, !PT ;  /* 0x0000100003ff7812 */ /* 0x000fe4000784c0ff */
[----:B------:R-:W-:-:S04]  /*50b40*/  LOP3.LUT R0, R0, 0xffffffbf, RZ, 0xc0, !PT ;  /* 0xffffffbf00007812 */ /* 0x000fc800078ec0ff */
[----:B------:R-:W-:Y:S02]  /*50b50*/  @P0 LOP3.LUT R0, R0, 0x40, RZ, 0xfc, !PT ;  /* 0x0000004000000812 */ /* 0x000fe400078efcff */
[----:B------:R-:W-:Y:S01]  /*50b60*/  LOP3.LUT P3, RZ, R3, 0x4000, RZ, 0xc0, !PT ;  /* 0x0000400003ff7812 */ /* 0x000fe2000786c0ff */
[----:B--2---:R-:W-:-:S05]  /*50b70*/  IMAD.WIDE R50, R195, 0x2, R66 ;  /* 0x00000002c3327825 */ /* 0x004fca00078e0242 */
[----:B------:R0:W-:Y:S02]  /*50b80*/  @P6 STG.E.U16 desc[UR8][R50.64], R251 ;  /* 0x000000fb32006986 */ /* 0x0001e4000c101508 */
[----:B0-----:R-:W-:Y:S02]  /*50b90*/  IMAD.WIDE R50, R195, 0x2, R64 ;  /* 0x00000002c3327825 */ /* 0x001fe400078e0240 */
[----:B------:R-:W2:Y:S01]  /*50ba0*/  LDL.LU R195, [R1+0xcfc] ;  /* 0x000cfc0001c37983 */ /* 0x000ea20000300800 */
[----:B------:R-:W-:-:S05]  /*50bb0*/  PRMT R251, R251, 0x7632, R251 ;  /* 0x00007632fbfb7816 */ /* 0x000fca00000000fb */
[----:B------:R4:W-:Y:S02]  /*50bc0*/  @P1 STG.E.U16 desc[UR8][R50.64], R251 ;  /* 0x000000fb32001986 */ /* 0x0009e4000c101508 */
[----:B----4-:R-:W-:-:S05]  /*50bd0*/  IMAD.WIDE R50, R194, 0x2, R66 ;  /* 0x00000002c2327825 */ /* 0x010fca00078e0242 */
[----:B------:R0:W-:Y:S01]  /*50be0*/  @P2 STG.E.U16 desc[UR8][R50.64], R247 ;  /* 0x000000f732002986 */ /* 0x0001e2000c101508 */
[----:B------:R-:W-:Y:S01]  /*50bf0*/  LOP3.LUT P2, RZ, R0, 0x200, RZ, 0xc0, !PT ;  /* 0x0000020000ff7812 */ /* 0x000fe2000784c0ff */
[----:B0-----:R-:W-:Y:S01]  /*50c00*/  IMAD.WIDE R50, R194, 0x2, R64 ;  /* 0x00000002c2327825 */ /* 0x001fe200078e0240 */
[----:B------:R-:W-:Y:S01]  /*50c10*/  PRMT R247, R247, 0x7632, R247 ;  /* 0x00007632f7f77816 */ /* 0x000fe200000000f7 */
[----:B------:R-:W4:Y:S10]  /*50c20*/  LDL.LU R194, [R1+0xd00] ;  /* 0x000d000001c27983 */ /* 0x000f340000300800 */
[----:B------:R0:W-:Y:S01]  /*50c30*/  @P2 STG.E.U16 desc[UR8][R50.64], R247 ;  /* 0x000000f732002986 */ /* 0x0001e2000c101508 */
[----:B------:R-:W-:Y:S01]  /*50c40*/  LOP3.LUT P2, RZ, R0, 0x100, RZ, 0xc0, !PT ;  /* 0x0000010000ff7812 */ /* 0x000fe2000784c0ff */
[----:B0-----:R-:W-:-:S12]  /*50c50*/  IMAD.WIDE R50, R192, 0x2, R66 ;  /* 0x00000002c0327825 */ /* 0x001fd800078e0242 */
[----:B------:R0:W-:Y:S01]  /*50c60*/  @P2 STG.E.U16 desc[UR8][R50.64], R240 ;  /* 0x000000f032002986 */ /* 0x0001e2000c101508 */
[----:B------:R-:W-:Y:S01]  /*50c70*/  LOP3.LUT P2, RZ, R0, 0x80, RZ, 0xc0, !PT ;  /* 0x0000008000ff7812 */ /* 0x000fe2000784c0ff */
[----:B0-----:R-:W-:Y:S01]  /*50c80*/  IMAD.WIDE R50, R192, 0x2, R64 ;  /* 0x00000002c0327825 */ /* 0x001fe200078e0240 */
[----:B------:R-:W-:-:S11]  /*50c90*/  PRMT R240, R240, 0x7632, R240 ;  /* 0x00007632f0f07816 */ /* 0x000fd600000000f0 */
[----:B------:R3:W-:Y:S02]  /*50ca0*/  @P2 STG.E.U16 desc[UR8][R50.64], R240 ;  /* 0x000000f032002986 */ /* 0x0007e4000c101508 */
[----:B---3--:R-:W-:-:S05]  /*50cb0*/  IMAD.WIDE R50, R191, 0x2, R66 ;  /* 0x00000002bf327825 */ /* 0x008fca00078e0242 */
[----:B------:R0:W-:Y:S02]  /*50cc0*/  @P3 STG.E.U16 desc[UR8][R50.64], R236 ;  /* 0x000000ec32003986 */ /* 0x0001e4000c101508 */
[----:B0-----:R-:W-:Y:S02]  /*50cd0*/  IMAD.WIDE R50, R191, 0x2, R64 ;  /* 0x00000002bf327825 */ /* 0x001fe400078e0240 */
[----:B------:R-:W3:Y:S01]  /*50ce0*/  LDL.LU R191, [R1+0xd08] ;  /* 0x000d080001bf7983 */ /* 0x000ee20000300800 */
[----:B------:R-:W-:Y:S02]  /*50cf0*/  LOP3.LUT P4, RZ, R3, 0x8000, RZ, 0xc0, !PT ;  /* 0x0000800003ff7812 */ /* 0x000fe4000788c0ff */
[----:B------:R-:W-:Y:S02]  /*50d00*/  LOP3.LUT P0, RZ, R48, 0x4000000, RZ, 0xc0, !PT ;  /* 0x0400000030ff7812 */ /* 0x000fe4000780c0ff */
[----:B------:R-:W-:-:S09]  /*50d10*/  PRMT R236, R236, 0x7632, R236 ;  /* 0x00007632ecec7816 */ /* 0x000fd200000000ec */
[----:B------:R0:W-:Y:S02]  /*50d20*/  @P4 STG.E.U16 desc[UR8][R50.64], R236 ;  /* 0x000000ec32004986 */ /* 0x0001e4000c101508 */
[----:B0-----:R-:W-:-:S05]  /*50d30*/  IMAD.WIDE R50, R193, 0x2, R66 ;  /* 0x00000002c1327825 */ /* 0x001fca00078e0242 */
[----:B------:R0:W-:Y:S01]  /*50d40*/  @P0 STG.E.U16 desc[UR8][R50.64], R241 ;  /* 0x000000f132000986 */ /* 0x0001e2000c101508 */
[----:B------:R-:W-:Y:S02]  /*50d50*/  LOP3.LUT P0, RZ, R0, 0x40, RZ, 0xc0, !PT ;  /* 0x0000004000ff7812 */ /* 0x000fe4000780c0ff */
[----:B------:R-:W-:Y:S01]  /*50d60*/  LOP3.LUT P5, RZ, R3, 0x10000, RZ, 0xc0, !PT ;  /* 0x0001000003ff7812 */ /* 0x000fe200078ac0ff */
[----:B0-----:R-:W-:Y:S01]  /*50d70*/  IMAD.WIDE R50, R193, 0x2, R64 ;  /* 0x00000002c1327825 */ /* 0x001fe200078e0240 */
[----:B------:R-:W-:-:S09]  /*50d80*/  PRMT R241, R241, 0x7632, R241 ;  /* 0x00007632f1f17816 */ /* 0x000fd200000000f1 */
[----:B------:R2:W-:Y:S01]  /*50d90*/  @P0 STG.E.U16 desc[UR8][R50.64], R241 ;  /* 0x000000f132000986 */ /* 0x0005e2000c101508 */
[C---:B------:R-:W-:Y:S02]  /*50da0*/  LOP3.LUT P6, RZ, R3.reuse, 0x20000, RZ, 0xc0, !PT ;  /* 0x0002000003ff7812 */ /* 0x040fe400078cc0ff */
[C---:B------:R-:W-:Y:S02]  /*50db0*/  LOP3.LUT P1, RZ, R48.reuse, 0x10000000, RZ, 0xc0, !PT ;  /* 0x1000000030ff7812 */ /* 0x040fe4000782c0ff */
[----:B------:R-:W-:Y:S02]  /*50dc0*/  LOP3.LUT P2, RZ, R48, 0x20000000, RZ, 0xc0, !PT ;  /* 0x2000000030ff7812 */ /* 0x000fe4000784c0ff */
[----:B------:R-:W-:Y:S01]  /*50dd0*/  LOP3.LUT P3, RZ, R3, 0x40000, RZ, 0xc0, !PT ;  /* 0x0004000003ff7812 */ /* 0x000fe2000786c0ff */
[----:B--2---:R-:W-:-:S05]  /*50de0*/  IMAD.WIDE R50, R195, 0x2, R66 ;  /* 0x00000002c3327825 */ /* 0x004fca00078e0242 */
[----:B------:R0:W-:Y:S02]  /*50df0*/  @P5 STG.E.U16 desc[UR8][R50.64], R237 ;  /* 0x000000ed32005986 */ /* 0x0001e4000c101508 */
[----:B0-----:R-:W-:Y:S02]  /*50e00*/  IMAD.WIDE R50, R195, 0x2, R64 ;  /* 0x00000002c3327825 */ /* 0x001fe400078e0240 */
[----:B------:R-:W2:Y:S04]  /*50e10*/  LDL.LU R195, [R1+0xd0c] ;  /* 0x000d0c0001c37983 */ /* 0x000ea80000300800 */
[----:B------:R-:W2:Y:S01]  /*50e20*/  LDL.LU R193, [R1+0xd10] ;  /* 0x000d100001c17983 */ /* 0x000ea20000300800 */
[----:B------:R-:W-:Y:S02]  /*50e30*/  PRMT R237, R237, 0x7632, R237 ;  /* 0x00007632eded7816 */ /* 0x000fe400000000ed */
[----:B------:R-:W-:-:S03]  /*50e40*/  LOP3.LUT P5, RZ, R48, 0x40000000, RZ, 0xc0, !PT ;  /* 0x4000000030ff7812 */ /* 0x000fc600078ac0ff */
[----:B------:R-:W-:Y:S01]  /*50e50*/  @P6 STG.E.U16 desc[UR8][R50.64], R237 ;  /* 0x000000ed32006986 */ /* 0x000fe2000c101508 */
[----:B------:R-:W-:Y:S01]  /*50e60*/  LOP3.LUT P6, RZ, R48, 0x80000000, RZ, 0xc0, !PT ;  /* 0x8000000030ff7812 */ /* 0x000fe200078cc0ff */
[----:B----4-:R-:W-:-:S05]  /*50e70*/  IMAD.WIDE R48, R194, 0x2, R66 ;  /* 0x00000002c2307825 */ /* 0x010fca00078e0242 */
[----:B------:R0:W-:Y:S02]  /*50e80*/  @P1 STG.E.U16 desc[UR8][R48.64], R242 ;  /* 0x000000f230001986 */ /* 0x0001e4000c101508 */
[----:B0-----:R-:W-:Y:S02]  /*50e90*/  IMAD.WIDE R48, R194, 0x2, R64 ;  /* 0x00000002c2307825 */ /* 0x001fe400078e0240 */
[----:B------:R-:W4:Y:S04]  /*50ea0*/  LDL.LU R194, [R1+0xd18] ;  /* 0x000d180001c27983 */ /* 0x000f280000300800 */
[----:B------:R-:W4:Y:S01]  /*50eb0*/  LDL.LU R192, [R1+0xd20] ;  /* 0x000d200001c07983 */ /* 0x000f220000300800 */
[----:B------:R-:W-:-:S05]  /*50ec0*/  PRMT R242, R242, 0x7632, R242 ;  /* 0x00007632f2f27816 */ /* 0x000fca00000000f2 */
[----:B------:R3:W-:Y:S02]  /*50ed0*/  @P2 STG.E.U16 desc[UR8][R48.64], R242 ;  /* 0x000000f230002986 */ /* 0x0007e4000c101508 */
[----:B---3--:R-:W-:-:S05]  /*50ee0*/  IMAD.WIDE R48, R191, 0x2, R66 ;  /* 0x00000002bf307825 */ /* 0x008fca00078e0242 */
[----:B------:R0:W-:Y:S02]  /*50ef0*/  @P3 STG.E.U16 desc[UR8][R48.64], R238 ;  /* 0x000000ee30003986 */ /* 0x0001e4000c101508 */
[----:B0-----:R-:W-:Y:S02]  /*50f00*/  IMAD.WIDE R48, R191, 0x2, R64 ;  /* 0x00000002bf307825 */ /* 0x001fe400078e0240 */
[----:B------:R-:W3:Y:S01]  /*50f10*/  LDL.LU R191, [R1+0xd24] ;  /* 0x000d240001bf7983 */ /* 0x000ee20000300800 */
[----:B------:R-:W-:Y:S02]  /*50f20*/  LOP3.LUT P0, RZ, R7, 0x1, RZ, 0xc0, !PT ;  /* 0x0000000107ff7812 */ /* 0x000fe4000780c0ff */
[----:B------:R-:W-:Y:S02]  /*50f30*/  LOP3.LUT R0, R0, 0xffffffef, RZ, 0xc0, !PT ;  /* 0xffffffef00007812 */ /* 0x000fe400078ec0ff */
[----:B------:R-:W-:-:S09]  /*50f40*/  LOP3.LUT P4, RZ, R3, 0x80000, RZ, 0xc0, !PT ;  /* 0x0008000003ff7812 */ /* 0x000fd2000788c0ff */
[----:B------:R-:W-:Y:S02]  /*50f50*/  @P0 LOP3.LUT R0, R0, 0x10, RZ, 0xfc, !PT ;  /* 0x0000001000000812 */ /* 0x000fe400078efcff */
[----:B------:R-:W-:Y:S02]  /*50f60*/  LOP3.LUT P0, RZ, R3, 0x200000, RZ, 0xc0, !PT ;  /* 0x0020000003ff7812 */ /* 0x000fe4000780c0ff */
[----:B------:R-:W-:Y:S02]  /*50f70*/  LOP3.LUT P3, RZ, R7, 0x10, RZ, 0xc0, !PT ;  /* 0x0000001007ff7812 */ /* 0x000fe4000786c0ff */
[----:B------:R-:W-:Y:S02]  /*50f80*/  LOP3.LUT R0, R0, 0xffffffdf, RZ, 0xc0, !PT ;  /* 0xffffffdf00007812 */ /* 0x000fe400078ec0ff */
[----:B------:R-:W-:-:S07]  /*50f90*/  PRMT R238, R238, 0x7632, R238 ;  /* 0x00007632eeee7816 */ /* 0x000fce00000000ee */
[----:B------:R-:W-:Y:S01]  /*50fa0*/  @P0 LOP3.LUT R0, R0, 0x20, RZ, 0xfc, !PT ;  /* 0x0000002000000812 */ /* 0x000fe200078efcff */
[----:B------:R2:W-:Y:S03]  /*50fb0*/  @P4 STG.E.U16 desc[UR8][R48.64], R238 ;  /* 0x000000ee30004986 */ /* 0x0005e6000c101508 */
[----:B------:R-:W-:-:S04]  /*50fc0*/  LOP3.LUT R0, R0, 0xfffffffb, RZ, 0xc0, !PT ;  /* 0xfffffffb00007812 */ /* 0x000fc800078ec0ff */
[----:B------:R-:W-:Y:S02]  /*50fd0*/  @P3 LOP3.LUT R0, R0, 0x4, RZ, 0xfc, !PT ;  /* 0x0000000400003812 */ /* 0x000fe400078efcff */
[----:B------:R-:W-:Y:S02]  /*50fe0*/  LOP3.LUT P3, RZ, R7, 0x4, RZ, 0xc0, !PT ;  /* 0x0000000407ff7812 */ /* 0x000fe4000786c0ff */
[----:B------:R-:W-:Y:S02]  /*50ff0*/  LOP3.LUT P0, RZ, R3, 0x100000, RZ, 0xc0, !PT ;  /* 0x0010000003ff7812 */ /* 0x000fe4000780c0ff */
[----:B------:R-:W-:-:S09]  /*51000*/  LOP3.LUT R0, R0, 0xfffffff7, RZ, 0xc0, !PT ;  /* 0xfffffff700007812 */ /* 0x000fd200078ec0ff */
[----:B------:R-:W-:Y:S02]  /*51010*/  @P3 LOP3.LUT R0, R0, 0x8, RZ, 0xfc, !PT ;  /* 0x0000000800003812 */ /* 0x000fe400078efcff */
[----:B------:R-:W-:Y:S02]  /*51020*/  LOP3.LUT P1, RZ, R7, 0x2, RZ, 0xc0, !PT ;  /* 0x0000000207ff7812 */ /* 0x000fe4000782c0ff */
[C---:B------:R-:W-:Y:S02]  /*51030*/  LOP3.LUT P2, RZ, R3.reuse, 0x400000, RZ, 0xc0, !PT ;  /* 0x0040000003ff7812 */ /* 0x040fe4000784c0ff */
[----:B------:R-:W-:Y:S01]  /*51040*/  LOP3.LUT P3, RZ, R3, 0x800000, RZ, 0xc0, !PT ;  /* 0x0080000003ff7812 */ /* 0x000fe2000786c0ff */
[----:B--2---:R-:W-:-:S05]  /*51050*/  IMAD.WIDE R48, R195, 0x2, R66 ;  /* 0x00000002c3307825 */ /* 0x004fca00078e0242 */
[----:B------:R0:W-:Y:S02]  /*51060*/  @P5 STG.E.U16 desc[UR8][R48.64], R243 ;  /* 0x000000f330005986 */ /* 0x0001e4000c101508 */
[----:B0-----:R-:W-:Y:S01]  /*51070*/  IMAD.WIDE R48, R195, 0x2, R64 ;  /* 0x00000002c3307825 */ /* 0x001fe200078e0240 */
[----:B------:R-:W-:Y:S01]  /*51080*/  PRMT R243, R243, 0x7632, R243 ;  /* 0x00007632f3f37816 */ /* 0x000fe200000000f3 */
[----:B------:R-:W2:Y:S04]  /*51090*/  LDL.LU R195, [R1+0xd28] ;  /* 0x000d280001c37983 */ /* 0x000ea80000300800 */
[----:B------:R0:W-:Y:S02]  /*510a0*/  @P6 STG.E.U16 desc[UR8][R48.64], R243 ;  /* 0x000000f330006986 */ /* 0x0001e4000c101508 */
[----:B0-----:R-:W-:-:S05]  /*510b0*/  IMAD.WIDE R48, R193, 0x2, R66 ;  /* 0x00000002c1307825 */ /* 0x001fca00078e0242 */
[----:B------:R0:W-:Y:S01]  /*510c0*/  @P0 STG.E.U16 desc[UR8][R48.64], R239 ;  /* 0x000000ef30000986 */ /* 0x0001e2000c101508 */
[C---:B------:R-:W-:Y:S01]  /*510d0*/  LOP3.LUT P0, RZ, R0.reuse, 0x20, RZ, 0xc0, !PT ;  /* 0x0000002000ff7812 */ /* 0x040fe2000780c0ff */
[----:B0-----:R-:W-:Y:S01]  /*510e0*/  IMAD.WIDE R48, R193, 0x2, R64 ;  /* 0x00000002c1307825 */ /* 0x001fe200078e0240 */
[----:B------:R-:W-:Y:S01]  /*510f0*/  PRMT R239, R239, 0x7632, R239 ;  /* 0x00007632efef7816 */ /* 0x000fe200000000ef */
[----:B------:R-:W2:Y:S10]  /*51100*/  LDL.LU R193, [R1+0xd2c] ;  /* 0x000d2c0001c17983 */ /* 0x000eb40000300800 */
[----:B------:R4:W-:Y:S01]  /*51110*/  @P0 STG.E.U16 desc[UR8][R48.64], R239 ;  /* 0x000000ef30000986 */ /* 0x0009e2000c101508 */
[----:B------:R-:W-:Y:S01]  /*51120*/  LOP3.LUT P0, RZ, R0, 0x10, RZ, 0xc0, !PT ;  /* 0x0000001000ff7812 */ /* 0x000fe2000780c0ff */
[----:B----4-:R-:W-:-:S12]  /*51130*/  IMAD.WIDE R48, R194, 0x2, R66 ;  /* 0x00000002c2307825 */ /* 0x010fd800078e0242 */
[----:B------:R0:W-:Y:S02]  /*51140*/  @P0 STG.E.U16 desc[UR8][R48.64], R232 ;  /* 0x000000e830000986 */ /* 0x0001e4000c101508 */
[----:B0-----:R-:W-:Y:S01]  /*51150*/  IMAD.WIDE R48, R194, 0x2, R64 ;  /* 0x00000002c2307825 */ /* 0x001fe200078e0240 */
[----:B------:R-:W-:Y:S01]  /*51160*/  PRMT R232, R232, 0x7632, R232 ;  /* 0x00007632e8e87816 */ /* 0x000fe200000000e8 */
[----:B------:R-:W4:Y:S04]  /*51170*/  LDL.LU R194, [R1+0xd34] ;  /* 0x000d340001c27983 */ /* 0x000f280000300800 */
[----:B------:R0:W-:Y:S02]  /*51180*/  @P1 STG.E.U16 desc[UR8][R48.64], R232 ;  /* 0x000000e830001986 */ /* 0x0001e4000c101508 */
[----:B0-----:R-:W-:-:S05]  /*51190*/  IMAD.WIDE R48, R192, 0x2, R66 ;  /* 0x00000002c0307825 */ /* 0x001fca00078e0242 */
[----:B------:R0:W-:Y:S02]  /*511a0*/  @P2 STG.E.U16 desc[UR8][R48.64], R228 ;  /* 0x000000e430002986 */ /* 0x0001e4000c101508 */
[----:B0-----:R-:W-:Y:S01]  /*511b0*/  IMAD.WIDE R48, R192, 0x2, R64 ;  /* 0x00000002c0307825 */ /* 0x001fe200078e0240 */
[----:B------:R-:W-:-:S05]  /*511c0*/  PRMT R228, R228, 0x7632, R228 ;  /* 0x00007632e4e47816 */ /* 0x000fca00000000e4 */
        /* <DEDUP_REMOVED lines=9> */
[----:B------:R-:W-:-:S07]  /*51260*/  LOP3.LUT P5, RZ, R3, 0x2000000, RZ, 0xc0, !PT ;  /* 0x0200000003ff7812 */ /* 0x000fce00078ac0ff */
[----:B------:R2:W-:Y:S01]  /*51270*/  @P3 STG.E.U16 desc[UR8][R48.64], R233 ;  /* 0x000000e930003986 */ /* 0x0005e2000c101508 */
[C---:B------:R-:W-:Y:S02]  /*51280*/  LOP3.LUT P6, RZ, R3.reuse, 0x4000000, RZ, 0xc0, !PT ;  /* 0x0400000003ff7812 */ /* 0x040fe400078cc0ff */
[C---:B------:R-:W-:Y:S02]  /*51290*/  LOP3.LUT P0, RZ, R3.reuse, 0x8000000, RZ, 0xc0, !PT ;  /* 0x0800000003ff7812 */ /* 0x040fe4000780c0ff */
[C---:B------:R-:W-:Y:S02]  /*512a0*/  LOP3.LUT P1, RZ, R3.reuse, 0x10000000, RZ, 0xc0, !PT ;  /* 0x1000000003ff7812 */ /* 0x040fe4000782c0ff */
[C---:B------:R-:W-:Y:S02]  /*512b0*/  LOP3.LUT P2, RZ, R3.reuse, 0x20000000, RZ, 0xc0, !PT ;  /* 0x2000000003ff7812 */ /* 0x040fe4000784c0ff */
[----:B------:R-:W-:Y:S01]  /*512c0*/  LOP3.LUT P3, RZ, R3, 0x40000000, RZ, 0xc0, !PT ;  /* 0x4000000003ff7812 */ /* 0x000fe2000786c0ff */
[----:B--2---:R-:W-:-:S05]  /*512d0*/  IMAD.WIDE R48, R195, 0x2, R66 ;  /* 0x00000002c3307825 */ /* 0x004fca00078e0242 */
[----:B------:R0:W-:Y:S01]  /*512e0*/  @P4 STG.E.U16 desc[UR8][R48.64], R229 ;  /* 0x000000e530004986 */ /* 0x0001e2000c101508 */
[----:B------:R-:W-:Y:S01]  /*512f0*/  LOP3.LUT P4, RZ, R3, 0x80000000, RZ, 0xc0, !PT ;  /* 0x8000000003ff7812 */ /* 0x000fe2000788c0ff */
[----:B------:R-:W-:Y:S02]  /*51300*/  IMAD.WIDE R2, R195, 0x2, R64 ;  /* 0x00000002c3027825 */ /* 0x000fe400078e0240 */
[----:B------:R-:W2:Y:S01]  /*51310*/  LDL.LU R195, [R1+0xd40] ;  /* 0x000d400001c37983 */ /* 0x000ea20000300800 */
[----:B0-----:R-:W-:-:S05]  /*51320*/  PRMT R229, R229, 0x7632, R229 ;  /* 0x00007632e5e57816 */ /* 0x001fca00000000e5 */
[----:B------:R0:W-:Y:S02]  /*51330*/  @P5 STG.E.U16 desc[UR8][R2.64], R229 ;  /* 0x000000e502005986 */ /* 0x0001e4000c101508 */
[----:B0-----:R-:W-:-:S05]  /*51340*/  IMAD.WIDE R2, R193, 0x2, R66 ;  /* 0x00000002c1027825 */ /* 0x001fca00078e0242 */
[----:B------:R0:W-:Y:S02]  /*51350*/  @P6 STG.E.U16 desc[UR8][R2.64], R234 ;  /* 0x000000ea02006986 */ /* 0x0001e4000c101508 */
[----:B0-----:R-:W-:Y:S01]  /*51360*/  PRMT R234, R234, 0x7632, R234 ;  /* 0x00007632eaea7816 */ /* 0x001fe200000000ea */
[----:B------:R-:W-:-:S05]  /*51370*/  IMAD.WIDE R2, R193, 0x2, R64 ;  /* 0x00000002c1027825 */ /* 0x000fca00078e0240 */
[----:B------:R3:W-:Y:S01]  /*51380*/  @P0 STG.E.U16 desc[UR8][R2.64], R234 ;  /* 0x000000ea02000986 */ /* 0x0007e2000c101508 */
[----:B----4-:R-:W-:-:S04]  /*51390*/  IMAD.WIDE R48, R194, 0x2, R66 ;  /* 0x00000002c2307825 */ /* 0x010fc800078e0242 */
[----:B------:R-:W-:Y:S02]  /*513a0*/  IMAD.WIDE R50, R194, 0x2, R64 ;  /* 0x00000002c2327825 */ /* 0x000fe400078e0240 */
[----:B------:R-:W4:Y:S04]  /*513b0*/  LDL.LU R194, [R1+0xd44] ;  /* 0x000d440001c27983 */ /* 0x000f280000300800 */
[----:B------:R0:W-:Y:S01]  /*513c0*/  @P1 STG.E.U16 desc[UR8][R48.64], R230 ;  /* 0x000000e630001986 */ /* 0x0001e2000c101508 */
[----:B---3--:R-:W-:-:S04]  /*513d0*/  IMAD.WIDE R2, R191, 0x2, R66 ;  /* 0x00000002bf027825 */ /* 0x008fc800078e0242 */
[----:B0-----:R-:W-:Y:S02]  /*513e0*/  IMAD.WIDE R48, R191, 0x2, R64 ;  /* 0x00000002bf307825 */ /* 0x001fe400078e0240 */
[----:B------:R-:W3:Y:S02]  /*513f0*/  LDL.LU R191, [R1+0xd48] ;  /* 0x000d480001bf7983 */ /* 0x000ee40000300800 */
[----:B------:R-:W-:Y:S01]  /*51400*/  VIADD R7, R4, 0x1db ;  /* 0x000001db04077836 */ /* 0x000fe20000000000 */
[----:B------:R-:W-:-:S04]  /*51410*/  PRMT R52, R230, 0x7632, R52 ;  /* 0x00007632e6347816 */ /* 0x000fc80000000034 */
[----:B------:R-:W-:Y:S01]  /*51420*/  ISETP.GE.AND P0, PT, R7, UR5, PT ;  /* 0x0000000507007c0c */ /* 0x000fe2000bf06270 */
[----:B------:R-:W-:Y:S01]  /*51430*/  VIADD R7, R4, 0x138 ;  /* 0x0000013804077836 */ /* 0x000fe20000000000 */
[C---:B------:R-:W-:Y:S01]  /*51440*/  LOP3.LUT P5, RZ, R0.reuse, 0x1, RZ, 0xc0, !PT ;  /* 0x0000000100ff7812 */ /* 0x040fe200078ac0ff */
[----:B------:R0:W-:Y:S01]  /*51450*/  @P2 STG.E.U16 desc[UR8][R50.64], R52 ;  /* 0x0000003432002986 */ /* 0x0001e2000c101508 */
[----:B------:R-:W-:Y:S02]  /*51460*/  LOP3.LUT P6, RZ, R0, 0x2, RZ, 0xc0, !PT ;  /* 0x0000000200ff7812 */ /* 0x000fe400078cc0ff */
[----:B------:R-:W-:Y:S01]  /*51470*/  ISETP.GE.AND P2, PT, R7, UR6, PT ;  /* 0x0000000607007c0c */ /* 0x000fe2000bf46270 */
[----:B------:R2:W-:Y:S01]  /*51480*/  @P3 STG.E.U16 desc[UR8][R2.64], R235 ;  /* 0x000000eb02003986 */ /* 0x0005e2000c101508 */
[----:B0-----:R-:W-:Y:S01]  /*51490*/  PRMT R50, R235, 0x7632, R50 ;  /* 0x00007632eb327816 */ /* 0x001fe20000000032 */
[----:B------:R-:W-:Y:S01]  /*514a0*/  VIADD R0, R4, 0x1dc ;  /* 0x000001dc04007836 */ /* 0x000fe20000000000 */
[----:B------:R-:W-:Y:S01]  /*514b0*/  PRMT R7, R231, 0x7632, R7 ;  /* 0x00007632e7077816 */ /* 0x000fe20000000007 */
[----:B------:R-:W-:-:S02]  /*514c0*/  ULDC UR6, c[0x0][0x22c] ;  /* 0x00008b0000067ab9 */ /* 0x000fc40000000800 */
[----:B------:R0:W-:Y:S01]  /*514d0*/  @P4 STG.E.U16 desc[UR8][R48.64], R50 ;  /* 0x0000003230004986 */ /* 0x0001e2000c101508 */
[----:B------:R-:W-:Y:S02]  /*514e0*/  ISETP.LT.AND P4, PT, R5, UR4, !P2 ;  /* 0x0000000405007c0c */ /* 0x000fe4000d781270 */
[----:B------:R-:W-:Y:S01]  /*514f0*/  ISETP.LT.AND P2, PT, R6, UR4, !P2 ;  /* 0x0000000406007c0c */ /* 0x000fe2000d741270 */
[----:B--2---:R-:W-:-:S04]  /*51500*/  IMAD.WIDE R2, R195, 0x2, R66 ;  /* 0x00000002c3027825 */ /* 0x004fc800078e0242 */
[----:B0-----:R-:W-:Y:S02]  /*51510*/  IMAD.WIDE R48, R195, 0x2, R64 ;  /* 0x00000002c3307825 */ /* 0x001fe400078e0240 */
[----:B------:R-:W2:Y:S04]  /*51520*/  LDL.LU R195, [R1+0xd50] ;  /* 0x000d500001c37983 */ /* 0x000ea80000300800 */
[----:B------:R-:W-:Y:S04]  /*51530*/  @P5 STG.E.U16 desc[UR8][R2.64], R231 ;  /* 0x000000e702005986 */ /* 0x000fe8000c101508 */
[----:B------:R0:W-:Y:S02]  /*51540*/  @P6 STG.E.U16 desc[UR8][R48.64], R7 ;  /* 0x0000000730006986 */ /* 0x0001e4000c101508 */
[----:B0-----:R-:W-:Y:S01]  /*51550*/  PRMT R7, R224, 0x7632, R7 ;  /* 0x00007632e0077816 */ /* 0x001fe20000000007 */
[----:B----4-:R-:W-:-:S04]  /*51560*/  IMAD.WIDE R2, R194, 0x2, R66 ;  /* 0x00000002c2027825 */ /* 0x010fc800078e0242 */
[----:B------:R-:W-:Y:S02]  /*51570*/  IMAD.WIDE R48, R194, 0x2, R64 ;  /* 0x00000002c2307825 */ /* 0x000fe400078e0240 */
[----:B------:R-:W4:Y:S04]  /*51580*/  LDL.LU R194, [R1+0xd58] ;  /* 0x000d580001c27983 */ /* 0x000f280000300800 */
[----:B------:R3:W-:Y:S04]  /*51590*/  @P4 STG.E.U16 desc[UR8][R2.64], R224 ;  /* 0x000000e002004986 */ /* 0x0007e8000c101508 */
[----:B------:R0:W-:Y:S01]  /*515a0*/  @P2 STG.E.U16 desc[UR8][R48.64], R7 ;  /* 0x0000000730002986 */ /* 0x0001e2000c101508 */
[----:B---3--:R-:W-:-:S04]  /*515b0*/  IMAD.WIDE R2, R191, 0x2, R66 ;  /* 0x00000002bf027825 */ /* 0x008fc800078e0242 */
[----:B0-----:R-:W-:Y:S02]  /*515c0*/  IMAD.WIDE R48, R191, 0x2, R64 ;  /* 0x00000002bf307825 */ /* 0x001fe400078e0240 */
[----:B------:R-:W3:Y:S01]  /*515d0*/  LDL.LU R191, [R1+0xd5c] ;  /* 0x000d5c0001bf7983 */ /* 0x000ee20000300800 */
[----:B------:R-:W-:Y:S01]  /*515e0*/  ISETP.GE.AND P1, PT, R0, UR5, PT ;  /* 0x0000000500007c0c */ /* 0x000fe2000bf26270 */
[----:B------:R-:W-:-:S05]  /*515f0*/  VIADD R0, R4, 0x139 ;  /* 0x0000013904007836 */ /* 0x000fca0000000000 */
[----:B------:R-:W-:Y:S01]  /*51600*/  ISETP.GE.AND P3, PT, R0, UR6, PT ;  /* 0x0000000600007c0c */ /* 0x000fe2000bf66270 */
[----:B------:R-:W-:Y:S01]  /*51610*/  VIADD R0, R4, 0x13a ;  /* 0x0000013a04007836 */ /* 0x000fe20000000000 */
[----:B------:R-:W-:Y:S02]  /*51620*/  ULDC UR6, c[0x0][0x22c] ;  /* 0x00008b0000067ab9 */ /* 0x000fe40000000800 */
[----:B------:R-:W-:Y:S02]  /*51630*/  ISETP.LT.AND P6, PT, R5, UR4, !P3 ;  /* 0x0000000405007c0c */ /* 0x000fe4000dfc1270 */
[----:B------:R-:W-:Y:S02]  /*51640*/  ISETP.LT.AND P3, PT, R6, UR4, !P3 ;  /* 0x0000000406007c0c */ /* 0x000fe4000df61270 */
[----:B------:R-:W-:Y:S01]  /*51650*/  ISETP.GE.AND P5, PT, R0, UR6, PT ;  /* 0x0000000600007c0c */ /* 0x000fe2000bfa6270 */
[----:B------:R-:W-:Y:S01]  /*51660*/  VIADD R0, R4, 0x13b ;  /* 0x0000013b04007836 */ /* 0x000fe20000000000 */
[----:B------:R-:W-:Y:S01]  /*51670*/  ULDC UR6, c[0x0][0x22c] ;  /* 0x00008b0000067ab9 */ /* 0x000fe20000000800 */
[----:B------:R-:W-:-:S02]  /*51680*/  PRMT R7, R220, 0x7632, R7 ;  /* 0x00007632dc077816 */ /* 0x000fc40000000007 */
[C---:B------:R-:W-:Y:S02]  /*51690*/  ISETP.LT.AND P2, PT, R5.reuse, UR4, !P5 ;  /* 0x0000000405007c0c */ /* 0x040fe4000ef41270 */
[----:B------:R-:W-:Y:S02]  /*516a0*/  ISETP.LT.AND P5, PT, R6, UR4, !P5 ;  /* 0x0000000406007c0c */ /* 0x000fe4000efa1270 */
[----:B------:R-:W-:Y:S01]  /*516b0*/  ISETP.GE.AND P4, PT, R0, UR6, PT ;  /* 0x0000000600007c0c */ /* 0x000fe2000bf86270 */
[----:B------:R-:W-:Y:S01]  /*516c0*/  @P6 STG.E.U16 desc[UR8][R2.64], R220 ;  /* 0x000000dc02006986 */ /* 0x000fe2000c101508 */
[----:B------:R-:W-:Y:S01]  /*516d0*/  VIADD R0, R4, 0x13c ;  /* 0x0000013c04007836 */ /* 0x000fe20000000000 */
[----:B------:R-:W-:Y:S02]  /*516e0*/  ULDC UR6, c[0x0][0x22c] ;  /* 0x00008b0000067ab9 */ /* 0x000fe40000000800 */
[----:B------:R0:W-:Y:S01]  /*516f0*/  @P3 STG.E.U16 desc[UR8][R48.64], R7 ;  /* 0x0000000730003986 */ /* 0x0001e2000c101508 */
[----:B------:R-:W-:-:S02]  /*51700*/  ISETP.LT.AND P3, PT, R5, UR4, !P4 ;  /* 0x0000000405007c0c */ /* 0x000fc4000e761270 */
[----:B------:R-:W-:Y:S02]  /*51710*/  ISETP.LT.AND P4, PT, R6, UR4, !P4 ;  /* 0x0000000406007c0c */ /* 0x000fe4000e781270 */
[----:B0-----:R-:W-:Y:S01]  /*51720*/  PRMT R7, R225, 0x7632, R7 ;  /* 0x00007632e1077816 */ /* 0x001fe20000000007 */
[----:B--2---:R-:W-:-:S04]  /*51730*/  IMAD.WIDE R2, R195, 0x2, R66 ;  /* 0x00000002c3027825 */ /* 0x004fc800078e0242 */
[----:B------:R-:W-:Y:S02]  /*51740*/  IMAD.WIDE R48, R195, 0x2, R64 ;  /* 0x00000002c3307825 */ /* 0x000fe400078e0240 */
        /* <DEDUP_REMOVED lines=491> */
[----:B------:R-:W-:Y:S01]  /*53600*/  ISETP.LT.AND P4, PT, R6, UR4, !P4 ;  /* 0x0000000406007c0c */ /* 0x000fe2000e781270 */
[----:B------:R-:W1:Y:S01]  /*53610*/  LDS.128 R16, [R252] ;  /* 0x00000000fc107984 */ /* 0x000e620000000c00 */
        /* <DEDUP_REMOVED lines=358> */
[----:B------:R-:W-:Y:S01]  /*54c80*/  PRMT R7, R72, 0x7632, R7 ;  /* 0x0000763248077816 */ /* 0x000fe20000000007 */
[----:B------:R-:W-:Y:S01]  /*54c90*/  VIADD R0, R4, 0x18a ;  /* 0x0000018a04007836 */ /* 0x000fe20000000000 */
[----:B------:R-:W-:Y:S01]  /*54ca0*/  ULDC UR6, c[0x0][0x22c] ;  /* 0x00008b0000067ab9 */ /* 0x000fe20000000800 */
[----:B------:R0:W-:Y:S01]  /*54cb0*/  @P6 STG.E.U16 desc[UR8][R8.64], R10 ;  /* 0x0000000a08006986 */ /* 0x0001e2000c101508 */
[----:B------:R-:W-:-:S02]  /*54cc0*/  ISETP.LT.AND P6, PT, R5, UR4, !P3 ;  /* 0x0000000405007c0c */ /* 0x000fc4000dfc1270 */
[----:B------:R-:W-:Y:S02]  /*54cd0*/  ISETP.LT.AND P3, PT, R6, UR4, !P3 ;  /* 0x0000000406007c0c */ /* 0x000fe4000df61270 */
[----:B0-----:R-:W-:Y:S01]  /*54ce0*/  PRMT R10, R76, 0x7632, R10 ;  /* 0x000076324c0a7816 */ /* 0x001fe2000000000a */
[----:B--2---:R-:W-:-:S04]  /*54cf0*/  IMAD.WIDE R2, R195, 0x2, R66 ;  /* 0x00000002c3027825 */ /* 0x004fc800078e0242 */
[----:B------:R-:W-:Y:S02]  /*54d00*/  IMAD.WIDE R8, R195, 0x2, R64 ;  /* 0x00000002c3087825 */ /* 0x000fe400078e0240 */
[----:B------:R-:W2:Y:S04]  /*54d10*/  LDL.LU R195, [R1+0x1038] ;  /* 0x0010380001c37983 */ /* 0x000ea80000300800 */
[----:B------:R4:W-:Y:S04]  /*54d20*/  @P4 STG.E.U16 desc[UR8][R2.64], R72 ;  /* 0x0000004802004986 */ /* 0x0009e8000c101508 */
[----:B------:R0:W-:Y:S01]  /*54d30*/  @P2 STG.E.U16 desc[UR8][R8.64], R7 ;  /* 0x0000000708002986 */ /* 0x0001e2000c101508 */
[----:B----4-:R-:W-:-:S04]  /*54d40*/  IMAD.WIDE R2, R194, 0x2, R66 ;  /* 0x00000002c2027825 */ /* 0x010fc800078e0242 */
[----:B0-----:R-:W-:Y:S02]  /*54d50*/  IMAD.WIDE R8, R194, 0x2, R64 ;  /* 0x00000002c2087825 */ /* 0x001fe400078e0240 */
        /* <DEDUP_REMOVED lines=15> */
[----:B------:R-:W-:Y:S02]  /*54e50*/  ISETP.LT.AND P3, PT, R5, UR4, !P4 ;  /* 0x0000000405007c0c */ /* 0x000fe4000e761270 */
        /* <DEDUP_REMOVED lines=398> */
[----:B------:R2:W-:Y:S01]  /*56740*/  @P3 STG.E.U16 desc[UR8][R2.64], R107 ;  /* 0x0000006b02003986 */ /* 0x0005e2000c101508 */
[----:B------:R-:W-:Y:S01]  /*56750*/  PRMT R11, R111, 0x7632, R11 ;  /* 0x000076326f0b7816 */ /* 0x000fe2000000000b */
[----:B----4-:R-:W-:Y:S02]  /*56760*/  IMAD.WIDE R12, R194, 0x2, R64 ;  /* 0x00000002c20c7825 */ /* 0x010fe400078e0240 */
[----:B------:R0:W-:Y:S01]  /*56770*/  @P4 STG.E.U16 desc[UR8][R8.64], R7 ;  /* 0x0000000708004986 */ /* 0x0001e2000c101508 */
[----:B------:R-:W-:Y:S01]  /*56780*/  ISETP.LT.AND P4, PT, R5, UR4, !P2 ;  /* 0x0000000405007c0c */ /* 0x000fe2000d781270 */
[----:B------:R-:W-:Y:S01]  /*56790*/  ULDC UR6, c[0x0][0x22c] ;  /* 0x00008b0000067ab9 */ /* 0x000fe20000000800 */
[----:B--2---:R-:W-:Y:S01]  /*567a0*/  IMAD.WIDE R2, R195, 0x2, R66 ;  /* 0x00000002c3027825 */ /* 0x004fe200078e0242 */
[----:B------:R-:W-:-:S03]  /*567b0*/  ISETP.LT.AND P2, PT, R6, UR4, !P2 ;  /* 0x0000000406007c0c */ /* 0x000fc6000d741270 */
[----:B0-----:R-:W-:Y:S02]  /*567c0*/  IMAD.WIDE R8, R195, 0x2, R64 ;  /* 0x00000002c3087825 */ /* 0x001fe400078e0240 */
[----:B------:R-:W2:Y:S04]  /*567d0*/  LDL.LU R195, [R1+0x10ec] ;  /* 0x0010ec0001c37983 */ /* 0x000ea80000300800 */
[----:B------:R0:W-:Y:S04]  /*567e0*/  @P5 STG.E.U16 desc[UR8][R2.64], R111 ;  /* 0x0000006f02005986 */ /* 0x0001e8000c101508 */
[----:B------:R4:W-:Y:S01]  /*567f0*/  @P6 STG.E.U16 desc[UR8][R8.64], R11 ;  /* 0x0000000b08006986 */ /* 0x0009e2000c101508 */
[----:B0-----:R-:W-:Y:S01]  /*56800*/  PRMT R3, R112, 0x7632, R3 ;  /* 0x0000763270037816 */ /* 0x001fe20000000003 */
[----:B----4-:R-:W-:-:S02]  /*56810*/  IMAD.WIDE R10, R194, 0x2, R66 ;  /* 0x00000002c20a7825 */ /* 0x010fc400078e0242 */
[----:B------:R-:W4:Y:S04]  /*56820*/  LDL.LU R194, [R1+0x10e4] ;  /* 0x0010e40001c27983 */ /* 0x000f280000300800 */
[----:B------:R-:W-:Y:S04]  /*56830*/  @P4 STG.E.U16 desc[UR8][R10.64], R112 ;  /* 0x000000700a004986 */ /* 0x000fe8000c101508 */
[----:B------:R3:W-:Y:S02]  /*56840*/  @P2 STG.E.U16 desc[UR8][R12.64], R3 ;  /* 0x000000030c002986 */ /* 0x0007e4000c101508 */
[----:B---3--:R-:W-:-:S04]  /*56850*/  IMAD.WIDE R2, R191, 0x2, R66 ;  /* 0x00000002bf027825 */ /* 0x008fc800078e0242 */
[----:B------:R-:W-:Y:S02]  /*56860*/  IMAD.WIDE R8, R191, 0x2, R64 ;  /* 0x00000002bf087825 */ /* 0x000fe400078e0240 */
[----:B------:R-:W3:Y:S02]  /*56870*/  LDL.LU R191, [R1+0x10d0] ;  /* 0x0010d00001bf7983 */ /* 0x000ee40000300800 */
[----:B------:R-:W-:-:S05]  /*56880*/  VIADD R0, R4, 0x1b1 ;  /* 0x000001b104007836 */ /* 0x000fca0000000000 */
[----:B------:R-:W-:Y:S01]  /*56890*/  ISETP.GE.AND P3, PT, R0, UR6, PT ;  /* 0x0000000600007c0c */ /* 0x000fe2000bf66270 */
[----:B------:R-:W-:Y:S01]  /*568a0*/  VIADD R0, R4, 0x1b2 ;  /* 0x000001b204007836 */ /* 0x000fe20000000000 */
[----:B------:R-:W-:Y:S02]  /*568b0*/  ULDC UR6, c[0x0][0x22c] ;  /* 0x00008b0000067ab9 */ /* 0x000fe40000000800 */
[----:B------:R-:W-:Y:S02]  /*568c0*/  ISETP.LT.AND P6, PT, R5, UR4, !P3 ;  /* 0x0000000405007c0c */ /* 0x000fe4000dfc1270 */
[----:B------:R-:W-:Y:S02]  /*568d0*/  ISETP.GE.AND P5, PT, R0, UR6, PT ;  /* 0x0000000600007c0c */ /* 0x000fe4000bfa6270 */
[----:B------:R-:W-:Y:S02]  /*568e0*/  ISETP.LT.AND P3, PT, R6, UR4, !P3 ;  /* 0x0000000406007c0c */ /* 0x000fe4000df61270 */
[----:B------:R-:W-:-:S07]  /*568f0*/  PRMT R7, R116, 0x7632, R7 ;  /* 0x0000763274077816 */ /* 0x000fce0000000007 */
[----:B------:R0:W-:Y:S01]  /*56900*/  @P6 STG.E.U16 desc[UR8][R2.64], R116 ;  /* 0x0000007402006986 */ /* 0x0001e2000c101508 */
[----:B------:R-:W-:Y:S01]  /*56910*/  ISETP.LT.AND P2, PT, R5, UR4, !P5 ;  /* 0x0000000405007c0c */ /* 0x000fe2000ef41270 */
[----:B--2---:R-:W-:Y:S01]  /*56920*/  IMAD.WIDE R10, R195, 0x2, R66 ;  /* 0x00000002c30a7825 */ /* 0x004fe200078e0242 */
[----:B------:R-:W-:Y:S01]  /*56930*/  ISETP.LT.AND P5, PT, R6, UR4, !P5 ;  /* 0x0000000406007c0c */ /* 0x000fe2000efa1270 */
[----:B------:R-:W-:Y:S01]  /*56940*/  ULDC UR6, c[0x0][0x22c] ;  /* 0x00008b0000067ab9 */ /* 0x000fe20000000800 */
[----:B0-----:R-:W-:Y:S01]  /*56950*/  PRMT R3, R113, 0x7632, R3 ;  /* 0x0000763271037816 */ /* 0x001fe20000000003 */
[--C-:B------:R-:W-:Y:S02]  /*56960*/  IMAD.WIDE R12, R195, 0x2, R64.reuse ;  /* 0x00000002c30c7825 */ /* 0x100fe400078e0240 */
[----:B------:R-:W2:Y:S04]  /*56970*/  LDL.LU R195, [R1+0x10c8] ;  /* 0x0010c80001c37983 */ /* 0x000ea80000300800 */
[----:B------:R4:W-:Y:S04]  /*56980*/  @P3 STG.E.U16 desc[UR8][R8.64], R7 ;  /* 0x0000000708003986 */ /* 0x0009e8000c101508 */
[----:B------:R-:W-:Y:S04]  /*56990*/  @P2 STG.E.U16 desc[UR8][R10.64], R113 ;  /* 0x000000710a002986 */ /* 0x000fe8000c101508 */
[----:B------:R0:W-:Y:S01]  /*569a0*/  @P5 STG.E.U16 desc[UR8][R12.64], R3 ;  /* 0x000000030c005986 */ /* 0x0001e2000c101508 */
[----:B----4-:R-:W-:-:S04]  /*569b0*/  IMAD.WIDE R8, R194, 0x2, R64 ;  /* 0x00000002c2087825 */ /* 0x010fc800078e0240 */
[--C-:B0-----:R-:W-:Y:S02]  /*569c0*/  IMAD.WIDE R2, R194, 0x2, R66.reuse ;  /* 0x00000002c2027825 */ /* 0x101fe400078e0242 */
[----:B------:R-:W4:Y:S02]  /*569d0*/  LDL.LU R194, [R1+0x10b4] ;  /* 0x0010b40001c27983 */ /* 0x000f240000300800 */
[----:B---3--:R-:W-:-:S04]  /*569e0*/  IMAD.WIDE R10, R191, 0x2, R66 ;  /* 0x00000002bf0a7825 */ /* 0x008fc800078e0242 */
[----:B------:R-:W-:Y:S02]  /*569f0*/  IMAD.WIDE R12, R191, 0x2, R64 ;  /* 0x00000002bf0c7825 */ /* 0x000fe400078e0240 */
[----:B------:R-:W3:Y:S02]  /*56a00*/  LDL.LU R191, [R1+0x10ac] ;  /* 0x0010ac0001bf7983 */ /* 0x000ee40000300800 */
[----:B------:R-:W-:-:S05]  /*56a10*/  VIADD R0, R4, 0x1b3 ;  /* 0x000001b304007836 */ /* 0x000fca0000000000 */
[----:B------:R-:W-:Y:S01]  /*56a20*/  ISETP.GE.AND P4, PT, R0, UR6, PT ;  /* 0x0000000600007c0c */ /* 0x000fe2000bf86270 */
[----:B------:R-:W-:Y:S01]  /*56a30*/  VIADD R0, R4, 0x1b4 ;  /* 0x000001b404007836 */ /* 0x000fe20000000000 */
[----:B------:R-:W-:Y:S02]  /*56a40*/  ULDC UR6, c[0x0][0x22c] ;  /* 0x00008b0000067ab9 */ /* 0x000fe40000000800 */
[C---:B------:R-:W-:Y:S02]  /*56a50*/  ISETP.LT.AND P3, PT, R5.reuse, UR4, !P4 ;  /* 0x0000000405007c0c */ /* 0x040fe4000e761270 */
[----:B------:R-:W-:Y:S02]  /*56a60*/  ISETP.GE.AND P6, PT, R0, UR6, PT ;  /* 0x0000000600007c0c */ /* 0x000fe4000bfc6270 */
[----:B------:R-:W-:Y:S01]  /*56a70*/  ISETP.LT.AND P4, PT, R6, UR4, !P4 ;  /* 0x0000000406007c0c */ /* 0x000fe2000e781270 */
[----:B------:R-:W-:Y:S01]  /*56a80*/  VIADD R0, R4, 0x1b5 ;  /* 0x000001b504007836 */ /* 0x000fe20000000000 */
[----:B------:R-:W-:Y:S01]  /*56a90*/  ISETP.LT.AND P5, PT, R5, UR4, !P6 ;  /* 0x0000000405007c0c */ /* 0x000fe2000f7a1270 */
[----:B------:R-:W-:Y:S01]  /*56aa0*/  ULDC UR6, c[0x0][0x22c] ;  /* 0x00008b0000067ab9 */ /* 0x000fe20000000800 */
[----:B------:R-:W-:-:S02]  /*56ab0*/  ISETP.LT.AND P6, PT, R6, UR4, !P6 ;  /* 0x0000000406007c0c */ /* 0x000fc4000f7c1270 */
[----:B------:R-:W-:Y:S02]  /*56ac0*/  PRMT R7, R117, 0x7632, R7 ;  /* 0x0000763275077816 */ /* 0x000fe40000000007 */
[----:B------:R-:W-:Y:S01]  /*56ad0*/  ISETP.GE.AND P2, PT, R0, UR6, PT ;  /* 0x0000000600007c0c */ /* 0x000fe2000bf46270 */
[----:B------:R-:W-:Y:S01]  /*56ae0*/  VIADD R0, R4, 0x1b6 ;  /* 0x000001b604007836 */ /* 0x000fe20000000000 */
[----:B------:R0:W-:Y:S01]  /*56af0*/  @P3 STG.E.U16 desc[UR8][R2.64], R117 ;  /* 0x0000007502003986 */ /* 0x0001e2000c101508 */
[----:B------:R-:W-:-:S03]  /*56b00*/  ULDC UR6, c[0x0][0x22c] ;  /* 0x00008b0000067ab9 */ /* 0x000fc60000000800 */
[----:B------:R1:W-:Y:S01]  /*56b10*/  @P4 STG.E.U16 desc[UR8][R8.64], R7 ;  /* 0x0000000708004986 */ /* 0x0003e2000c101508 */
[C---:B------:R-:W-:Y:S02]  /*56b20*/  ISETP.LT.AND P4, PT, R5.reuse, UR4, !P2 ;  /* 0x0000000405007c0c */ /* 0x040fe4000d781270 */
[----:B------:R-:W-:Y:S01]  /*56b30*/  ISETP.GE.AND P3, PT, R0, UR6, PT ;  /* 0x0000000600007c0c */ /* 0x000fe2000bf66270 */
[----:B------:R-:W-:Y:S01]  /*56b40*/  @P5 STG.E.U16 desc[UR8][R10.64], R114 ;  /* 0x000000720a005986 */ /* 0x000fe2000c101508 */
[----:B0-----:R-:W-:Y:S02]  /*56b50*/  PRMT R3, R114, 0x7632, R3 ;  /* 0x0000763272037816 */ /* 0x001fe40000000003 */
[----:B------:R-:W-:Y:S02]  /*56b60*/  ISETP.LT.AND P2, PT, R6, UR4, !P2 ;  /* 0x0000000406007c0c */ /* 0x000fe4000d741270 */
[----:B-1----:R-:W-:Y:S01]  /*56b70*/  PRMT R7, R118, 0x7632, R7 ;  /* 0x0000763276077816 */ /* 0x002fe20000000007 */
[----:B------:R0:W-:Y:S01]  /*56b80*/  @P6 STG.E.U16 desc[UR8][R12.64], R3 ;  /* 0x000000030c006986 */ /* 0x0001e2000c101508 */
[----:B------:R-:W-:Y:S01]  /*56b90*/  ISETP.LT.AND P6, PT, R5, UR4, !P3 ;  /* 0x0000000405007c0c */ /* 0x000fe2000dfc1270 */
[----:B--2---:R-:W-:Y:S01]  /*56ba0*/  IMAD.WIDE R8, R195, 0x2, R64 ;  /* 0x00000002c3087825 */ /* 0x004fe200078e0240 */
[----:B------:R-:W-:Y:S01]  /*56bb0*/  ISETP.LT.AND P3, PT, R6, UR4, !P3 ;  /* 0x0000000406007c0c */ /* 0x000fe2000df61270 */
[----:B------:R-:W-:-:S02]  /*56bc0*/  ULDC UR6, c[0x0][0x22c] ;  /* 0x00008b0000067ab9 */ /* 0x000fc40000000800 */
[----:B0-----:R-:W-:Y:S02]  /*56bd0*/  IMAD.WIDE R2, R195, 0x2, R66 ;  /* 0x00000002c3027825 */ /* 0x001fe400078e0242 */
[----:B------:R-:W2:Y:S04]  /*56be0*/  LDL.LU R195, [R1+0x1098] ;  /* 0x0010980001c37983 */ /* 0x000ea80000300800 */
[----:B------:R0:W-:Y:S04]  /*56bf0*/  @P4 STG.E.U16 desc[UR8][R2.64], R118 ;  /* 0x0000007602004986 */ /* 0x0001e8000c101508 */
[----:B------:R-:W-:Y:S01]  /*56c00*/  @P2 STG.E.U16 desc[UR8][R8.64], R7 ;  /* 0x0000000708002986 */ /* 0x000fe2000c101508 */
[----:B0-----:R-:W-:Y:S01]  /*56c10*/  PRMT R3, R115, 0x7632, R3 ;  /* 0x0000763273037816 */ /* 0x001fe20000000003 */
[----:B----4-:R-:W-:-:S04]  /*56c20*/  IMAD.WIDE R10, R194, 0x2, R66 ;  /* 0x00000002c20a7825 */ /* 0x010fc800078e0242 */
[----:B------:R-:W-:Y:S02]  /*56c30*/  IMAD.WIDE R12, R194, 0x2, R64 ;  /* 0x00000002c20c7825 */ /* 0x000fe400078e0240 */
        /* <DEDUP_REMOVED lines=16> */
[C---:B--2---:R-:W-:Y:S01]  /*56d40*/  IMAD.WIDE R10, R195.reuse, 0x2, R66 ;  /* 0x00000002c30a7825 */ /* 0x044fe200078e0242 */
        /* <DEDUP_REMOVED lines=31> */
[----:B------:R-:W-:Y:S02]  /*56f40*/  ISETP.LT.AND P6, PT, R5, UR4, !P3 ;  /* 0x0000000405007c0c */ /* 0x000fe4000dfc1270 */
[----:B------:R-:W-:Y:S01]  /*56f50*/  ISETP.GE.AND P5, PT, R0, UR6, PT ;  /* 0x0000000600007c0c */ /* 0x000fe2000bfa6270 */
[----:B------:R-:W-:Y:S01]  /*56f60*/  @P4 STG.E.U16 desc[UR8][R10.64], R121 ;  /* 0x000000790a004986 */ /* 0x000fe2000c101508 */
[----:B0-----:R-:W-:Y:S02]  /*56f70*/  PRMT R3, R121, 0x7632, R3 ;  /* 0x0000763279037816 */ /* 0x001fe40000000003 */
[C---:B------:R-:W-:Y:S02]  /*56f80*/  ISETP.LT.AND P3, PT, R6.reuse, UR4, !P3 ;  /* 0x0000000406007c0c */ /* 0x040fe4000df61270 */
        /* <DEDUP_REMOVED lines=165> */
[--C-:B------:R-:W-:Y:S01]  /*579e0*/  IMAD.WIDE R12, R195, 0x2, R64.reuse ;  /* 0x00000002c30c7825 */ /* 0x100fe200078e0240 */
[----:B------:R4:W-:Y:S04]  /*579f0*/  @P2 STG.E.U16 desc[UR8][R8.64], R7 ;  /* 0x0000000708002986 */ /* 0x0009e8000c101508 */
[----:B------:R-:W2:Y:S04]  /*57a00*/  LDL.LU R195, [R1+0xf80] ;  /* 0x000f800001c37983 */ /* 0x000ea80000300800 */
        /* <DEDUP_REMOVED lines=42> */
[----:B------:R-:W-:Y:S01]  /*57cb0*/  IMAD.WIDE R12, R194, 0x2, R64 ;  /* 0x00000002c20c7825 */ /* 0x000fe200078e0240 */
[----:B------:R-:W-:Y:S04]  /*57cc0*/  @P4 STG.E.U16 desc[UR8][R10.64], R139 ;  /* 0x0000008b0a004986 */ /* 0x000fe8000c101508 */
[----:B------:R3:W-:Y:S04]  /*57cd0*/  @P2 STG.E.U16 desc[UR8][R12.64], R3 ;  /* 0x000000030c002986 */ /* 0x0007e8000c101508 */
[----:B------:R-:W4:Y:S01]  /*57ce0*/  LDL.LU R194, [R1+0xf48] ;  /* 0x000f480001c27983 */ /* 0x000f220000300800 */
        /* <DEDUP_REMOVED lines=34> */
[----:B------:R-:W-:Y:S01]  /*57f10*/  ISETP.GE.AND P6, PT, R0, UR6, PT ;  /* 0x0000000600007c0c */ /* 0x000fe2000bfc6270 */
[----:B------:R-:W-:Y:S01]  /*57f20*/  VIADD R0, R4, 0x1d3 ;  /* 0x000001d304007836 */ /* 0x000fe20000000000 */
[----:B------:R-:W-:Y:S01]  /*57f30*/  ISETP.LT.AND P4, PT, R6, UR4, !P4 ;  /* 0x0000000406007c0c */ /* 0x000fe2000e781270 */
[----:B------:R-:W-:Y:S01]  /*57f40*/  ULDC UR6, c[0x0][0x22c] ;  /* 0x00008b0000067ab9 */ /* 0x000fe20000000800 */
[----:B------:R-:W-:-:S02]  /*57f50*/  ISETP.LT.AND P5, PT, R5, UR4, !P6 ;  /* 0x0000000405007c0c */ /* 0x000fc4000f7a1270 */
[----:B------:R-:W-:Y:S02]  /*57f60*/  ISETP.LT.AND P6, PT, R6, UR4, !P6 ;  /* 0x0000000406007c0c */ /* 0x000fe4000f7c1270 */
[----:B------:R-:W-:Y:S01]  /*57f70*/  ISETP.GE.AND P2, PT, R0, UR6, PT ;  /* 0x0000000600007c0c */ /* 0x000fe2000bf46270 */
[----:B------:R-:W-:Y:S01]  /*57f80*/  VIADD R0, R4, 0x1d4 ;  /* 0x000001d404007836 */ /* 0x000fe20000000000 */
[----:B------:R-:W-:Y:S01]  /*57f90*/  PRMT R7, R148, 0x7632, R7 ;  /* 0x0000763294077816 */ /* 0x000fe20000000007 */
[----:B------:R0:W-:Y:S01]  /*57fa0*/  @P3 STG.E.U16 desc[UR8][R2.64], R148 ;  /* 0x0000009402003986 */ /* 0x0001e2000c101508 */
[----:B------:R-:W-:Y:S02]  /*57fb0*/  ULDC UR6, c[0x0][0x22c] ;  /* 0x00008b0000067ab9 */ /* 0x000fe40000000800 */
[----:B------:R-:W-:Y:S01]  /*57fc0*/  ISETP.GE.AND P3, PT, R0, UR6, PT ;  /* 0x0000000600007c0c */ /* 0x000fe2000bf66270 */
[----:B------:R2:W-:Y:S01]  /*57fd0*/  @P4 STG.E.U16 desc[UR8][R8.64], R7 ;  /* 0x0000000708004986 */ /* 0x0005e2000c101508 */
[----:B------:R-:W-:-:S02]  /*57fe0*/  ISETP.LT.AND P4, PT, R5, UR4, !P2 ;  /* 0x0000000405007c0c */ /* 0x000fc4000d781270 */
[----:B0-----:R-:W-:Y:S01]  /*57ff0*/  PRMT R3, R145, 0x7632, R3 ;  /* 0x0000763291037816 */ /* 0x001fe20000000003 */
[----:B------:R0:W-:Y:S01]  /*58000*/  @P5 STG.E.U16 desc[UR8][R10.64], R145 ;  /* 0x000000910a005986 */ /* 0x0001e2000c101508 */
[----:B------:R-:W-:Y:S01]  /*58010*/  ISETP.LT.AND P2, PT, R6, UR4, !P2 ;  /* 0x0000000406007c0c */ /* 0x000fe2000d741270 */
[--C-:B---3--:R-:W-:Y:S02]  /*58020*/  IMAD.WIDE R14, R191, 0x2, R64.reuse ;  /* 0x00000002bf0e7825 */ /* 0x108fe400078e0240 */
[----:B------:R1:W-:Y:S01]  /*58030*/  @P6 STG.E.U16 desc[UR8][R12.64], R3 ;  /* 0x000000030c006986 */ /* 0x0003e2000c101508 */
[----:B------:R-:W-:Y:S01]  /*58040*/  ISETP.LT.AND P6, PT, R5, UR4, !P3 ;  /* 0x0000000405007c0c */ /* 0x000fe2000dfc1270 */
[----:B------:R-:W-:Y:S01]  /*58050*/  ULDC UR6, c[0x0][0x22c] ;  /* 0x00008b0000067ab9 */ /* 0x000fe20000000800 */
[----:B--2---:R-:W-:Y:S01]  /*58060*/  IMAD.WIDE R8, R195, 0x2, R64 ;  /* 0x00000002c3087825 */ /* 0x004fe200078e0240 */
[----:B------:R-:W-:-:S03]  /*58070*/  PRMT R7, R149, 0x7632, R7 ;  /* 0x0000763295077816 */ /* 0x000fc60000000007 */
[----:B0-----:R-:W-:-:S04]  /*58080*/  IMAD.WIDE R10, R193, 0x2, R66 ;  /* 0x00000002c10a7825 */ /* 0x001fc800078e0242 */
[--C-:B-1----:R-:W-:Y:S02]  /*58090*/  IMAD.WIDE R2, R195, 0x2, R66.reuse ;  /* 0x00000002c3027825 */ /* 0x102fe400078e0242 */
[----:B------:R-:W2:Y:S04]  /*580a0*/  LDL.LU R195, [R1+0xdd4] ;  /* 0x000dd40001c37983 */ /* 0x000ea80000300800 */
[----:B------:R-:W-:Y:S04]  /*580b0*/  @P4 STG.E.U16 desc[UR8][R2.64], R149 ;  /* 0x0000009502004986 */ /* 0x000fe8000c101508 */
[----:B------:R-:W-:Y:S04]  /*580c0*/  @P2 STG.E.U16 desc[UR8][R8.64], R7 ;  /* 0x0000000708002986 */ /* 0x000fe8000c101508 */
[----:B------:R0:W-:Y:S04]  /*580d0*/  @P6 STG.E.U16 desc[UR8][R10.64], R146 ;  /* 0x000000920a006986 */ /* 0x0001e8000c101508 */
[----:B------:R-:W3:Y:S01]  /*580e0*/  LDL.LU R192, [R1+0xdc4] ;  /* 0x000dc40001c07983 */ /* 0x000ee20000300800 */
[----:B0-----:R-:W-:-:S03]  /*580f0*/  IMAD.WIDE R10, R191, 0x2, R66 ;  /* 0x00000002bf0a7825 */ /* 0x001fc600078e0242 */
[----:B------:R-:W3:Y:S01]  /*58100*/  LDL.LU R191, [R1+0xdb8] ;  /* 0x000db80001bf7983 */ /* 0x000ee20000300800 */
[----:B------:R-:W-:Y:S01]  /*58110*/  VIADD R0, R4, 0x1d5 ;  /* 0x000001d504007836 */ /* 0x000fe20000000000 */
[----:B------:R-:W-:-:S04]  /*58120*/  ISETP.LT.AND P3, PT, R6, UR4, !P3 ;  /* 0x0000000406007c0c */ /* 0x000fc8000df61270 */
[----:B------:R-:W-:Y:S01]  /*58130*/  ISETP.GE.AND P5, PT, R0, UR6, PT ;  /* 0x0000000600007c0c */ /* 0x000fe2000bfa6270 */
[----:B------:R-:W-:Y:S01]  /*58140*/  VIADD R0, R4, 0x1d6 ;  /* 0x000001d604007836 */ /* 0x000fe20000000000 */
[----:B------:R-:W-:Y:S02]  /*58150*/  ULDC UR6, c[0x0][0x22c] ;  /* 0x00008b0000067ab9 */ /* 0x000fe40000000800 */
[----:B------:R-:W-:Y:S02]  /*58160*/  ISETP.LT.AND P2, PT, R5, UR4, !P5 ;  /* 0x0000000405007c0c */ /* 0x000fe4000ef41270 */
[----:B------:R-:W-:Y:S01]  /*58170*/  ISETP.GE.AND P4, PT, R0, UR6, PT ;  /* 0x0000000600007c0c */ /* 0x000fe2000bf86270 */
[----:B------:R-:W-:Y:S01]  /*58180*/  VIADD R0, R4, 0x1d7 ;  /* 0x000001d704007836 */ /* 0x000fe20000000000 */
[----:B------:R-:W-:Y:S01]  /*58190*/  PRMT R9, R146, 0x7632, R9 ;  /* 0x0000763292097816 */ /* 0x000fe20000000009 */
[----:B------:R-:W-:Y:S01]  /*581a0*/  IMAD.WIDE R12, R193, 0x2, R64 ;  /* 0x00000002c10c7825 */ /* 0x000fe200078e0240 */
[----:B------:R-:W-:Y:S01]  /*581b0*/  ULDC UR6, c[0x0][0x22c] ;  /* 0x00008b0000067ab9 */ /* 0x000fe20000000800 */
[----:B------:R-:W-:-:S02]  /*581c0*/  ISETP.LT.AND P5, PT, R6, UR4, !P5 ;  /* 0x0000000406007c0c */ /* 0x000fc4000efa1270 */
[----:B----4-:R-:W-:Y:S01]  /*581d0*/  IMAD.WIDE R2, R194, 0x2, R66 ;  /* 0x00000002c2027825 */ /* 0x010fe200078e0242 */
[----:B------:R-:W-:Y:S01]  /*581e0*/  ISETP.GE.AND P6, PT, R0, UR6, PT ;  /* 0x0000000600007c0c */ /* 0x000fe2000bfc6270 */
[----:B------:R0:W-:Y:S01]  /*581f0*/  @P3 STG.E.U16 desc[UR8][R12.64], R9 ;  /* 0x000000090c003986 */ /* 0x0001e2000c101508 */
[----:B------:R-:W-:Y:S02]  /*58200*/  ISETP.LT.AND P3, PT, R5, UR4, !P4 ;  /* 0x0000000405007c0c */ /* 0x000fe4000e761270 */
[----:B------:R-:W-:Y:S01]  /*58210*/  PRMT R7, R147, 0x7632, R7 ;  /* 0x0000763293077816 */ /* 0x000fe20000000007 */
[----:B------:R1:W-:Y:S01]  /*58220*/  @P2 STG.E.U16 desc[UR8][R2.64], R150 ;  /* 0x0000009602002986 */ /* 0x0003e2000c101508 */
[----:B------:R-:W-:Y:S01]  /*58230*/  ISETP.LT.AND P4, PT, R6, UR4, !P4 ;  /* 0x0000000406007c0c */ /* 0x000fe2000e781270 */
[----:B------:R-:W-:Y:S01]  /*58240*/  VIADD R0, R4, 0x1d8 ;  /* 0x000001d804007836 */ /* 0x000fe20000000000 */
[----:B------:R-:W-:Y:S01]  /*58250*/  ISETP.LT.AND P2, PT, R5, UR4, !P6 ;  /* 0x0000000405007c0c */ /* 0x000fe2000f741270 */
[----:B------:R-:W-:Y:S01]  /*58260*/  ULDC UR6, c[0x0][0x22c] ;  /* 0x00008b0000067ab9 */ /* 0x000fe20000000800 */
[----:B------:R-:W-:Y:S01]  /*58270*/  ISETP.LT.AND P6, PT, R6, UR4, !P6 ;  /* 0x0000000406007c0c */ /* 0x000fe2000f7c1270 */
[----:B0-----:R-:W-:-:S02]  /*58280*/  IMAD.WIDE R8, R194, 0x2, R64 ;  /* 0x00000002c2087825 */ /* 0x001fc400078e0240 */
[----:B------:R-:W4:Y:S01]  /*58290*/  LDL.LU R194, [R1+0xda8] ;  /* 0x000da80001c27983 */ /* 0x000f220000300800 */
[----:B-1----:R-:W-:Y:S02]  /*582a0*/  PRMT R3, R150, 0x7632, R3 ;  /* 0x0000763296037816 */ /* 0x002fe40000000003 */
[----:B------:R-:W-:-:S03]  /*582b0*/  PRMT R13, R151, 0x7632, R13 ;  /* 0x00007632970d7816 */ /* 0x000fc6000000000d */
[----:B------:R2:W-:Y:S04]  /*582c0*/  @P5 STG.E.U16 desc[UR8][R8.64], R3 ;  /* 0x0000000308005986 */ /* 0x0005e8000c101508 */
[----:B------:R-:W-:Y:S04]  /*582d0*/  @P3 STG.E.U16 desc[UR8][R10.64], R147 ;  /* 0x000000930a003986 */ /* 0x000fe8000c101508 */
[----:B------:R-:W-:Y:S01]  /*582e0*/  @P4 STG.E.U16 desc[UR8][R14.64], R7 ;  /* 0x000000070e004986 */ /* 0x000fe2000c101508 */
[----:B--2---:R-:W-:-:S04]  /*582f0*/  IMAD.WIDE R2, R195, 0x2, R66 ;  /* 0x00000002c3027825 */ /* 0x004fc800078e0242 */
[----:B------:R-:W-:Y:S02]  /*58300*/  IMAD.WIDE R8, R195, 0x2, R64 ;  /* 0x00000002c3087825 */ /* 0x000fe400078e0240 */
[----:B------:R-:W2:Y:S04]  /*58310*/  LDL.LU R195, [R1+0xda0] ;  /* 0x000da00001c37983 */ /* 0x000ea80000300800 */
[----:B------:R-:W-:Y:S04]  /*58320*/  @P2 STG.E.U16 desc[UR8][R2.64], R151 ;  /* 0x0000009702002986 */ /* 0x000fe8000c101508 */
[----:B------:R3:W-:Y:S04]  /*58330*/  @P6 STG.E.U16 desc[UR8][R8.64], R13 ;  /* 0x0000000d08006986 */ /* 0x0007e8000c101508 */
[----:B------:R-:W2:Y:S01]  /*58340*/  LDL.LU R193, [R1+0xd8c] ;  /* 0x000d8c0001c17983 */ /* 0x000ea20000300800 */
[----:B---3--:R-:W-:-:S04]  /*58350*/  IMAD.WIDE R12, R191, 0x2, R66 ;  /* 0x00000002bf0c7825 */ /* 0x008fc800078e0242 */
[----:B------:R-:W-:Y:S02]  /*58360*/  IMAD.WIDE R14, R191, 0x2, R64 ;  /* 0x00000002bf0e7825 */ /* 0x000fe400078e0240 */
[----:B------:R-:W3:Y:S01]  /*58370*/  LDL.LU R191, [R1+0xd84] ;  /* 0x000d840001bf7983 */ /* 0x000ee20000300800 */
[----:B------:R-:W-:Y:S01]  /*58380*/  ISETP.GE.AND P5, PT, R0, UR6, PT ;  /* 0x0000000600007c0c */ /* 0x000fe2000bfa6270 */
[----:B------:R-:W-:Y:S01]  /*58390*/  VIADD R0, R4, 0x1d9 ;  /* 0x000001d904007836 */ /* 0x000fe20000000000 */
[----:B------:R-:W-:Y:S02]  /*583a0*/  ULDC UR6, c[0x0][0x22c] ;  /* 0x00008b0000067ab9 */ /* 0x000fe40000000800 */
[C---:B------:R-:W-:Y:S02]  /*583b0*/  ISETP.LT.AND P4, PT, R5.reuse, UR4, !P5 ;  /* 0x0000000405007c0c */ /* 0x040fe4000ef81270 */
[----:B------:R-:W-:Y:S02]  /*583c0*/  ISETP.LT.AND P5, PT, R6, UR4, !P5 ;  /* 0x0000000406007c0c */ /* 0x000fe4000efa1270 */
[----:B------:R-:W-:Y:S01]  /*583d0*/  ISETP.GE.AND P3, PT, R0, UR6, PT ;  /* 0x0000000600007c0c */ /* 0x000fe2000bf66270 */
[----:B------:R-:W-:Y:S01]  /*583e0*/  VIADD R0, R4, 0x1da ;  /* 0x000001da04007836 */ /* 0x000fe20000000000 */
[----:B------:R-:W-:Y:S01]  /*583f0*/  ULDC UR6, c[0x0][0x22c] ;  /* 0x00008b0000067ab9 */ /* 0x000fe20000000800 */
[----:B------:R-:W-:Y:S01]  /*58400*/  IMAD.WIDE R10, R192, 0x2, R66 ;  /* 0x00000002c00a7825 */ /* 0x000fe200078e0242 */
[----:B------:R-:W-:-:S02]  /*58410*/  ISETP.LT.AND P6, PT, R5, UR4, !P3 ;  /* 0x0000000405007c0c */ /* 0x000fc4000dfc1270 */
[----:B------:R-:W-:Y:S01]  /*58420*/  ISETP.LT.AND P3, PT, R6, UR4, !P3 ;  /* 0x0000000406007c0c */ /* 0x000fe2000df61270 */
[----:B------:R-:W-:Y:S01]  /*58430*/  IMAD.WIDE R2, R192, 0x2, R64 ;  /* 0x00000002c0027825 */ /* 0x000fe200078e0240 */
[----:B------:R-:W-:Y:S02]  /*58440*/  PRMT R7, R152, 0x7632, R7 ;  /* 0x0000763298077816 */ /* 0x000fe40000000007 */
[----:B------:R-:W-:Y:S01]  /*58450*/  ISETP.GE.AND P2, PT, R0, UR6, PT ;  /* 0x0000000600007c0c */ /* 0x000fe2000bf46270 */
[----:B------:R4:W-:Y:S01]  /*58460*/  @P4 STG.E.U16 desc[UR8][R10.64], R152 ;  /* 0x000000980a004986 */ /* 0x0009e2000c101508 */
[----:B------:R-:W-:Y:S02]  /*58470*/  PRMT R9, R156, 0x7632, R9 ;  /* 0x000076329c097816 */ /* 0x000fe40000000009 */
[----:B------:R-:W-:Y:S01]  /*58480*/  ISETP.LT.AND P4, PT, R5, UR4, !P2 ;  /* 0x0000000405007c0c */ /* 0x000fe2000d781270 */
[----:B------:R0:W-:Y:S01]  /*58490*/  @P5 STG.E.U16 desc[UR8][R2.64], R7 ;  /* 0x0000000702005986 */ /* 0x0001e2000c101508 */
[----:B------:R-:W-:-:S03]  /*584a0*/  ISETP.LT.AND P5, PT, R6, UR4, !P2 ;  /* 0x0000000406007c0c */ /* 0x000fc6000d7a1270 */
[----:B------:R-:W-:Y:S01]  /*584b0*/  @P6 STG.E.U16 desc[UR8][R12.64], R156 ;  /* 0x0000009c0c006986 */ /* 0x000fe2000c101508 */
[----:B------:R-:W-:-:S03]  /*584c0*/  ISETP.LT.AND P6, PT, R5, UR4, !P0 ;  /* 0x0000000405007c0c */ /* 0x000fc6000c7c1270 */
[----:B------:R1:W-:Y:S01]  /*584d0*/  @P3 STG.E.U16 desc[UR8][R14.64], R9 ;  /* 0x000000090e003986 */ /* 0x0003e2000c101508 */
[----:B----4-:R-:W-:Y:S01]  /*584e0*/  IMAD.WIDE R10, R194, 0x2, R64 ;  /* 0x00000002c20a7825 */ /* 0x010fe200078e0240 */
[----:B0-----:R-:W-:-:S03]  /*584f0*/  PRMT R3, R153, 0x7632, R3 ;  /* 0x0000763299037816 */ /* 0x001fc60000000003 */
[--C-:B-1----:R-:W-:Y:S02]  /*58500*/  IMAD.WIDE R8, R194, 0x2, R66.reuse ;  /* 0x00000002c2087825 */ /* 0x102fe400078e0242 */
[----:B------:R-:W4:Y:S04]  /*58510*/  LDL.LU R194, [R1+0xd70] ;  /* 0x000d700001c27983 */ /* 0x000f280000300800 */
[----:B------:R-:W-:Y:S04]  /*58520*/  @P4 STG.E.U16 desc[UR8][R8.64], R153 ;  /* 0x0000009908004986 */ /* 0x000fe8000c101508 */
[----:B------:R2:W-:Y:S02]  /*58530*/  @P5 STG.E.U16 desc[UR8][R10.64], R3 ;  /* 0x000000030a005986 */ /* 0x0005e4000c101508 */
[----:B--2---:R-:W-:-:S04]  /*58540*/  IMAD.WIDE R2, R195, 0x2, R66 ;  /* 0x00000002c3027825 */ /* 0x004fc800078e0242 */
[----:B------:R-:W-:Y:S02]  /*58550*/  IMAD.WIDE R12, R195, 0x2, R64 ;  /* 0x00000002c30c7825 */ /* 0x000fe400078e0240 */
[----:B------:R-:W2:Y:S04]  /*58560*/  LDL.LU R195, [R1+0xd68] ;  /* 0x000d680001c37983 */ /* 0x000ea80000300800 */
[----:B------:R3:W-:Y:S04]  /*58570*/  @P6 STG.E.U16 desc[UR8][R2.64], R157 ;  /* 0x0000009d02006986 */ /* 0x0007e8000c101508 */
[----:B------:R-:W2:Y:S01]  /*58580*/  LDL.LU R192, [R1+0xd54] ;  /* 0x000d540001c07983 */ /* 0x000ea20000300800 */
[----:B---3--:R-:W-:-:S04]  /*58590*/  IMAD.WIDE R2, R191, 0x2, R66 ;  /* 0x00000002bf027825 */ /* 0x008fc800078e0242 */
[----:B------:R-:W-:Y:S02]  /*585a0*/  IMAD.WIDE R14, R191, 0x2, R64 ;  /* 0x00000002bf0e7825 */ /* 0x000fe400078e0240 */
[----:B------:R-:W3:Y:S01]  /*585b0*/  LDL.LU R191, [R1+0xd4c] ;  /* 0x000d4c0001bf7983 */ /* 0x000ee20000300800 */
[----:B------:R-:W-:Y:S01]  /*585c0*/  ISETP.LT.AND P0, PT, R6, UR4, !P0 ;  /* 0x0000000406007c0c */ /* 0x000fe2000c701270 */
[----:B------:R-:W-:Y:S01]  /*585d0*/  VIADD R0, R4, 0x1dd ;  /* 0x000001dd04007836 */ /* 0x000fe20000000000 */
[----:B------:R-:W-:Y:S02]  /*585e0*/  ISETP.LT.AND P5, PT, R5, UR4, !P1 ;  /* 0x0000000405007c0c */ /* 0x000fe4000cfa1270 */
[----:B------:R-:W-:Y:S02]  /*585f0*/  PRMT R7, R157, 0x7632, R7 ;  /* 0x000076329d077816 */ /* 0x000fe40000000007 */
[----:B------:R-:W-:Y:S01]  /*58600*/  ISETP.GE.AND P2, PT, R0, UR5, PT ;  /* 0x0000000500007c0c */ /* 0x000fe2000bf46270 */
[----:B------:R-:W-:Y:S01]  /*58610*/  VIADD R0, R4, 0x1de ;  /* 0x000001de04007836 */ /* 0x000fe20000000000 */
[----:B------:R-:W-:Y:S01]  /*58620*/  ISETP.LT.AND P1, PT, R6, UR4, !P1 ;  /* 0x0000000406007c0c */ /* 0x000fe2000cf21270 */
[----:B------:R-:W-:-:S04]  /*58630*/  IMAD.WIDE R8, R193, 0x2, R66 ;  /* 0x00000002c1087825 */ /* 0x000fc800078e0242 */
[----:B------:R0:W-:Y:S01]  /*58640*/  @P0 STG.E.U16 desc[UR8][R12.64], R7 ;  /* 0x000000070c000986 */ /* 0x0001e2000c101508 */
[----:B------:R-:W-:Y:S02]  /*58650*/  ISETP.LT.AND P0, PT, R5, UR4, !P2 ;  /* 0x0000000405007c0c */ /* 0x000fe4000d701270 */
[----:B------:R-:W-:Y:S02]  /*58660*/  ISETP.LT.AND P2, PT, R6, UR4, !P2 ;  /* 0x0000000406007c0c */ /* 0x000fe4000d741270 */
[----:B------:R-:W-:Y:S01]  /*58670*/  ISETP.GE.AND P3, PT, R0, UR5, PT ;  /* 0x0000000500007c0c */ /* 0x000fe2000bf66270 */
[----:B------:R-:W-:Y:S01]  /*58680*/  VIADD R0, R4, 0x1df ;  /* 0x000001df04007836 */ /* 0x000fe20000000000 */
[----:B------:R1:W-:Y:S01]  /*58690*/  @P5 STG.E.U16 desc[UR8][R8.64], R154 ;  /* 0x0000009a08005986 */ /* 0x0003e2000c101508 */
[----:B------:R-:W-:Y:S01]  /*586a0*/  IMAD.WIDE R10, R193, 0x2, R64 ;  /* 0x00000002c10a7825 */ /* 0x000fe200078e0240 */
[----:B------:R-:W-:Y:S02]  /*586b0*/  ISETP.LT.AND P5, PT, R5, UR4, !P3 ;  /* 0x0000000405007c0c */ /* 0x000fe4000dfa1270 */
[----:B------:R-:W-:-:S02]  /*586c0*/  ISETP.LT.AND P3, PT, R6, UR4, !P3 ;  /* 0x0000000406007c0c */ /* 0x000fc4000df61270 */
[----:B0-----:R-:W-:Y:S02]  /*586d0*/  PRMT R13, R158, 0x7632, R13 ;  /* 0x000076329e0d7816 */ /* 0x001fe4000000000d */
[----:B------:R-:W-:Y:S02]  /*586e0*/  ISETP.GE.AND P4, PT, R0, UR5, PT ;  /* 0x0000000500007c0c */ /* 0x000fe4000bf86270 */
[----:B-1----:R-:W-:-:S05]  /*586f0*/  PRMT R9, R154, 0x7632, R9 ;  /* 0x000076329a097816 */ /* 0x002fca0000000009 */
[----:B------:R4:W-:Y:S04]  /*58700*/  @P1 STG.E.U16 desc[UR8][R10.64], R9 ;  /* 0x000000090a001986 */ /* 0x0009e8000c101508 */
[----:B------:R0:W-:Y:S04]  /*58710*/  @P0 STG.E.U16 desc[UR8][R2.64], R158 ;  /* 0x0000009e02000986 */ /* 0x0001e8000c101508 */
[----:B------:R1:W-:Y:S01]  /*58720*/  @P2 STG.E.U16 desc[UR8][R14.64], R13 ;  /* 0x0000000d0e002986 */ /* 0x0003e2000c101508 */
[----:B------:R-:W-:Y:S01]  /*58730*/  ISETP.LT.AND P2, PT, R5, UR4, !P4 ;  /* 0x0000000405007c0c */ /* 0x000fe2000e741270 */
[----:B----4-:R-:W-:Y:S01]  /*58740*/  IMAD.WIDE R8, R194, 0x2, R66 ;  /* 0x00000002c2087825 */ /* 0x010fe200078e0242 */
[----:B0-----:R-:W-:-:S03]  /*58750*/  PRMT R3, R155, 0x7632, R3 ;  /* 0x000076329b037816 */ /* 0x001fc60000000003 */
[----:B-1----:R-:W-:Y:S02]  /*58760*/  IMAD.WIDE R12, R194, 0x2, R64 ;  /* 0x00000002c20c7825 */ /* 0x002fe400078e0240 */
        /* <DEDUP_REMOVED lines=10> */
[----:B------:R-:W3:Y:S02]  /*58810*/  LDL.LU R191, [R1+0xd14] ;  /* 0x000d140001bf7983 */ /* 0x000ee40000300800 */
[----:B------:R-:W-:Y:S01]  /*58820*/  VIADD R0, R4, 0x1e0 ;  /* 0x000001e004007836 */ /* 0x000fe20000000000 */
[----:B------:R-:W-:-:S04]  /*58830*/  ISETP.LT.AND P4, PT, R6, UR4, !P4 ;  /* 0x0000000406007c0c */ /* 0x000fc8000e781270 */
[----:B------:R-:W-:Y:S01]  /*58840*/  ISETP.GE.AND P6, PT, R0, UR5, PT ;  /* 0x0000000500007c0c */ /* 0x000fe2000bfc6270 */
[----:B------:R-:W-:-:S03]  /*58850*/  VIADD R0, R4, 0x1e1 ;  /* 0x000001e104007836 */ /* 0x000fc60000000000 */
[----:B------:R-:W-:Y:S02]  /*58860*/  ISETP.LT.AND P5, PT, R5, UR4, !P6 ;  /* 0x0000000405007c0c */ /* 0x000fe4000f7a1270 */
[----:B------:R-:W-:Y:S02]  /*58870*/  PRMT R7, R159, 0x7632, R7 ;  /* 0x000076329f077816 */ /* 0x000fe40000000007 */
[----:B------:R-:W-:Y:S01]  /*58880*/  ISETP.LT.AND P6, PT, R6, UR4, !P6 ;  /* 0x0000000406007c0c */ /* 0x000fe2000f7c1270 */
[----:B------:R-:W-:Y:S01]  /*58890*/  IMAD.WIDE R8, R192, 0x2, R66 ;  /* 0x00000002c0087825 */ /* 0x000fe200078e0242 */
[----:B------:R-:W-:Y:S01]  /*588a0*/  ISETP.GE.AND P1, PT, R0, UR5, PT ;  /* 0x0000000500007c0c */ /* 0x000fe2000bf26270 */
[----:B------:R-:W-:Y:S02]  /*588b0*/  @P4 STG.E.U16 desc[UR8][R10.64], R7 ;  /* 0x000000070a004986 */ /* 0x000fe4000c101508 */
[----:B------:R-:W-:Y:S01]  /*588c0*/  VIADD R0, R4, 0x1e2 ;  /* 0x000001e204007836 */ /* 0x000fe20000000000 */
[----:B------:R-:W-:Y:S01]  /*588d0*/  ISETP.LT.AND P4, PT, R5, UR4, !P1 ;  /* 0x0000000405007c0c */ /* 0x000fe2000cf81270 */
[----:B------:R-:W-:Y:S01]  /*588e0*/  IMAD.WIDE R12, R192, 0x2, R64 ;  /* 0x00000002c00c7825 */ /* 0x000fe200078e0240 */
[----:B------:R-:W-:Y:S01]  /*588f0*/  ISETP.LT.AND P1, PT, R6, UR4, !P1 ;  /* 0x0000000406007c0c */ /* 0x000fe2000cf21270 */
[----:B------:R0:W-:Y:S01]  /*58900*/  @P5 STG.E.U16 desc[UR8][R8.64], R160 ;  /* 0x000000a008005986 */ /* 0x0001e2000c101508 */
[----:B------:R-:W-:Y:S01]  /*58910*/  ISETP.GE.AND P0, PT, R0, UR5, PT ;  /* 0x0000000500007c0c */ /* 0x000fe2000bf06270 */
[----:B------:R-:W-:-:S03]  /*58920*/  VIADD R0, R4, 0x1e3 ;  /* 0x000001e304007836 */ /* 0x000fc60000000000 */
[----:B------:R-:W-:Y:S02]  /*58930*/  ISETP.LT.AND P5, PT, R5, UR4, !P0 ;  /* 0x0000000405007c0c */ /* 0x000fe4000c7a1270 */
[----:B0-----:R-:W-:Y:S02]  /*58940*/  PRMT R9, R160, 0x7632, R9 ;  /* 0x00007632a0097816 */ /* 0x001fe40000000009 */
[----:B------:R-:W-:-:S03]  /*58950*/  PRMT R11, R164, 0x7632, R11 ;  /* 0x00007632a40b7816 */ /* 0x000fc6000000000b */
[----:B------:R4:W-:Y:S01]  /*58960*/  @P6 STG.E.U16 desc[UR8][R12.64], R9 ;  /* 0x000000090c006986 */ /* 0x0009e2000c101508 */
[----:B------:R-:W-:Y:S02]  /*58970*/  ISETP.LT.AND P6, PT, R6, UR4, !P0 ;  /* 0x0000000406007c0c */ /* 0x000fe4000c7c1270 */
[----:B------:R-:W-:Y:S01]  /*58980*/  ISETP.GE.AND P3, PT, R0, UR5, PT ;  /* 0x0000000500007c0c */ /* 0x000fe2000bf66270 */
[----:B------:R0:W-:Y:S03]  /*58990*/  @P4 STG.E.U16 desc[UR8][R2.64], R164 ;  /* 0x000000a402004986 */ /* 0x0001e6000c101508 */
[----:B------:R-:W-:Y:S01]  /*589a0*/  ISETP.LT.AND P4, PT, R5, UR4, !P3 ;  /* 0x0000000405007c0c */ /* 0x000fe2000df81270 */
[----:B------:R1:W-:Y:S01]  /*589b0*/  @P1 STG.E.U16 desc[UR8][R14.64], R11 ;  /* 0x0000000b0e001986 */ /* 0x0003e2000c101508 */
        /* <DEDUP_REMOVED lines=88> */
[----:B------:R-:W2:Y:S02]  /*58f40*/  LDL.LU R195, [R1+0xc90] ;  /* 0x000c900001c37983 */ /* 0x000ea40000300800 */
[C---:B------:R-:W-:Y:S02]  /*58f50*/  IMAD.WIDE R8, R193.reuse, 0x2, R66 ;  /* 0x00000002c1087825 */ /* 0x040fe400078e0242 */
[----:B------:R3:W-:Y:S02]  /*58f60*/  @P5 STG.E.U16 desc[UR8][R2.64], R173 ;  /* 0x000000ad02005986 */ /* 0x0007e4000c101508 */
[----:B------:R-:W-:Y:S02]  /*58f70*/  IMAD.WIDE R10, R193, 0x2, R64 ;  /* 0x00000002c10a7825 */ /* 0x000fe400078e0240 */
[----:B------:R-:W2:Y:S02]  /*58f80*/  LDL.LU R193, [R1+0xc8c] ;  /* 0x000c8c0001c17983 */ /* 0x000ea40000300800 */
        /* <DEDUP_REMOVED lines=9> */
[----:B------:R-:W-:Y:S02]  /*59020*/  ISETP.LT.AND P3, PT, R6, UR4, !P3 ;  /* 0x0000000406007c0c */ /* 0x000fe4000df61270 */
[----:B------:R-:W-:Y:S01]  /*59030*/  ISETP.GE.AND P0, PT, R0, UR5, PT ;  /* 0x0000000500007c0c */ /* 0x000fe2000bf06270 */
[----:B------:R-:W-:Y:S01]  /*59040*/  VIADD R0, R4, 0x1ee ;  /* 0x000001ee04007836 */ /* 0x000fe20000000000 */
[----:B------:R-:W-:Y:S02]  /*59050*/  @P2 STG.E.U16 desc[UR8][R12.64], R7 ;  /* 0x000000070c002986 */ /* 0x000fe4000c101508 */
[----:B------:R-:W-:-:S02]  /*59060*/  ISETP.LT.AND P2, PT, R5, UR4, !P0 ;  /* 0x0000000405007c0c */ /* 0x000fc4000c741270 */
        /* <DEDUP_REMOVED lines=43> */
[----:B------:R-:W-:-:S02]  /*59320*/  VIADD R0, R4, 0x1f3 ;  /* 0x000001f304007836 */ /* 0x000fc40000000000 */
[----:B------:R-:W3:Y:S01]  /*59330*/  LDL.LU R193, [R1+0xc4c] ;  /* 0x000c4c0001c17983 */ /* 0x000ee20000300800 */
[----:B------:R-:W-:Y:S02]  /*59340*/  ISETP.LT.AND P6, PT, R5, UR4, !P0 ;  /* 0x0000000405007c0c */ /* 0x000fe4000c7c1270 */
[----:B0-----:R-:W-:Y:S02]  /*59350*/  PRMT R9, R176, 0x7632, R9 ;  /* 0x00007632b0097816 */ /* 0x001fe40000000009 */
[----:B------:R-:W-:-:S03]  /*59360*/  ISETP.GE.AND P3, PT, R0, UR5, PT ;  /* 0x0000000500007c0c */ /* 0x000fc6000bf66270 */
[----:B------:R4:W-:Y:S01]  /*59370*/  @P5 STG.E.U16 desc[UR8][R12.64], R9 ;  /* 0x000000090c005986 */ /* 0x0009e2000c101508 */
[----:B------:R-:W-:Y:S02]  /*59380*/  ISETP.LT.AND P5, PT, R6, UR4, !P0 ;  /* 0x0000000406007c0c */ /* 0x000fe4000c7a1270 */
[----:B------:R-:W-:Y:S01]  /*59390*/  PRMT R11, R180, 0x7632, R11 ;  /* 0x00007632b40b7816 */ /* 0x000fe2000000000b */
[----:B------:R0:W-:Y:S01]  /*593a0*/  @P4 STG.E.U16 desc[UR8][R2.64], R180 ;  /* 0x000000b402004986 */ /* 0x0001e2000c101508 */
[----:B------:R-:W-:Y:S02]  /*593b0*/  ISETP.LT.AND P4, PT, R5, UR4, !P3 ;  /* 0x0000000405007c0c */ /* 0x000fe4000df81270 */
[----:B------:R-:W-:Y:S01]  /*593c0*/  ISETP.LT.AND P3, PT, R6, UR4, !P3 ;  /* 0x0000000406007c0c */ /* 0x000fe2000df61270 */
[----:B------:R1:W-:Y:S01]  /*593d0*/  @P1 STG.E.U16 desc[UR8][R14.64], R11 ;  /* 0x0000000b0e001986 */ /* 0x0003e2000c101508 */
[----:B----4-:R-:W-:Y:S01]  /*593e0*/  IMAD.WIDE R8, R194, 0x2, R66 ;  /* 0x00000002c2087825 */ /* 0x010fe200078e0242 */
[----:B0-----:R-:W-:-:S03]  /*593f0*/  PRMT R3, R177, 0x7632, R3 ;  /* 0x00007632b1037816 */ /* 0x001fc60000000003 */
[----:B-1----:R-:W-:Y:S01]  /*59400*/  IMAD.WIDE R10, R194, 0x2, R64 ;  /* 0x00000002c20a7825 */ /* 0x002fe200078e0240 */
[----:B------:R0:W-:Y:S04]  /*59410*/  @P6 STG.E.U16 desc[UR8][R8.64], R177 ;  /* 0x000000b108006986 */ /* 0x0001e8000c101508 */
[----:B------:R2:W-:Y:S04]  /*59420*/  @P5 STG.E.U16 desc[UR8][R10.64], R3 ;  /* 0x000000030a005986 */ /* 0x0005e8000c101508 */
[----:B------:R-:W4:Y:S01]  /*59430*/  LDL.LU R194, [R1+0xc3c] ;  /* 0x000c3c0001c27983 */ /* 0x000f220000300800 */
[----:B0-----:R-:W-:Y:S01]  /*59440*/  PRMT R9, R181, 0x7632, R9 ;  /* 0x00007632b5097816 */ /* 0x001fe20000000009 */
[----:B--2---:R-:W-:-:S04]  /*59450*/  IMAD.WIDE R2, R195, 0x2, R66 ;  /* 0x00000002c3027825 */ /* 0x004fc800078e0242 */
[----:B------:R-:W-:Y:S01]  /*59460*/  IMAD.WIDE R12, R195, 0x2, R64 ;  /* 0x00000002c30c7825 */ /* 0x000fe200078e0240 */
[----:B------:R-:W-:Y:S04]  /*59470*/  @P4 STG.E.U16 desc[UR8][R2.64], R181 ;  /* 0x000000b502004986 */ /* 0x000fe8000c101508 */
[----:B------:R-:W2:Y:S04]  /*59480*/  LDL.LU R195, [R1+0xc30] ;  /* 0x000c300001c37983 */ /* 0x000ea80000300800 */
[----:B------:R3:W-:Y:S02]  /*59490*/  @P3 STG.E.U16 desc[UR8][R12.64], R9 ;  /* 0x000000090c003986 */ /* 0x0007e4000c101508 */
[----:B---3--:R-:W-:-:S04]  /*594a0*/  IMAD.WIDE R8, R191, 0x2, R66 ;  /* 0x00000002bf087825 */ /* 0x008fc800078e0242 */
[----:B------:R-:W-:Y:S02]  /*594b0*/  IMAD.WIDE R10, R191, 0x2, R64 ;  /* 0x00000002bf0a7825 */ /* 0x000fe400078e0240 */
[----:B------:R-:W3:Y:S02]  /*594c0*/  LDL.LU R191, [R1+0xc20] ;  /* 0x000c200001bf7983 */ /* 0x000ee40000300800 */
[----:B------:R-:W-:Y:S02]  /*594d0*/  VIADD R0, R4, 0x1f4 ;  /* 0x000001f404007836 */ /* 0x000fe40000000000 */
[----:B------:R-:W3:Y:S03]  /*594e0*/  LDL.LU R59, [R1+0xc18] ;  /* 0x000c1800013b7983 */ /* 0x000ee60000300800 */
[----:B------:R-:W-:Y:S01]  /*594f0*/  ISETP.GE.AND P2, PT, R0, UR5, PT ;  /* 0x0000000500007c0c */ /* 0x000fe2000bf46270 */
[----:B------:R-:W-:-:S03]  /*59500*/  VIADD R0, R4, 0x1f5 ;  /* 0x000001f504007836 */ /* 0x000fc60000000000 */
[C---:B------:R-:W-:Y:S02]  /*59510*/  ISETP.LT.AND P6, PT, R5.reuse, UR4, !P2 ;  /* 0x0000000405007c0c */ /* 0x040fe4000d7c1270 */
[----:B------:R-:W-:Y:S02]  /*59520*/  ISETP.GE.AND P0, PT, R0, UR5, PT ;  /* 0x0000000500007c0c */ /* 0x000fe4000bf06270 */
[----:B------:R-:W-:Y:S01]  /*59530*/  ISETP.LT.AND P2, PT, R6, UR4, !P2 ;  /* 0x0000000406007c0c */ /* 0x000fe2000d741270 */
[C---:B------:R-:W-:Y:S01]  /*59540*/  VIADD R7, R4.reuse, 0x1f7 ;  /* 0x000001f704077836 */ /* 0x040fe20000000000 */
[----:B------:R-:W-:Y:S01]  /*59550*/  ISETP.LT.AND P3, PT, R5, UR4, !P0 ;  /* 0x0000000405007c0c */ /* 0x000fe2000c761270 */
[----:B------:R-:W-:Y:S02]  /*59560*/  VIADD R0, R4, 0x1f6 ;  /* 0x000001f604007836 */ /* 0x000fe40000000000 */
[----:B------:R-:W-:Y:S01]  /*59570*/  IMAD.WIDE R14, R192, 0x2, R66 ;  /* 0x00000002c00e7825 */ /* 0x000fe200078e0242 */
[----:B------:R-:W-:-:S02]  /*59580*/  ISETP.GE.AND P5, PT, R7, UR5, PT ;  /* 0x0000000507007c0c */ /* 0x000fc4000bfa6270 */
[----:B------:R-:W-:Y:S01]  /*59590*/  PRMT R7, R178, 0x7632, R7 ;  /* 0x00007632b2077816 */ /* 0x000fe20000000007 */
[----:B------:R-:W-:Y:S01]  /*595a0*/  IMAD.WIDE R2, R192, 0x2, R64 ;  /* 0x00000002c0027825 */ /* 0x000fe200078e0240 */
[----:B------:R-:W-:Y:S01]  /*595b0*/  ISETP.GE.AND P1, PT, R0, UR5, PT ;  /* 0x0000000500007c0c */ /* 0x000fe2000bf26270 */
[----:B------:R-:W-:Y:S01]  /*595c0*/  @P6 STG.E.U16 desc[UR8][R14.64], R178 ;  /* 0x000000b20e006986 */ /* 0x000fe2000c101508 */
[----:B------:R-:W-:Y:S01]  /*595d0*/  ISETP.LT.AND P0, PT, R6, UR4, !P0 ;  /* 0x0000000406007c0c */ /* 0x000fe2000c701270 */
[----:B------:R-:W-:Y:S02]  /*595e0*/  IMAD.WIDE R12, R193, 0x2, R66 ;  /* 0x00000002c10c7825 */ /* 0x000fe400078e0242 */
[----:B------:R0:W-:Y:S01]  /*595f0*/  @P2 STG.E.U16 desc[UR8][R2.64], R7 ;  /* 0x0000000702002986 */ /* 0x0001e2000c101508 */
[----:B------:R-:W-:-:S03]  /*59600*/  ISETP.LT.AND P6, PT, R5, UR4, !P1 ;  /* 0x0000000405007c0c */ /* 0x000fc6000cfc1270 */
[----:B------:R-:W3:Y:S01]  /*59610*/  LDL.LU R192, [R1+0xc08] ;  /* 0x000c080001c07983 */ /* 0x000ee20000300800 */
[----:B------:R-:W-:-:S03]  /*59620*/  ISETP.LT.AND P1, PT, R6, UR4, !P1 ;  /* 0x0000000406007c0c */ /* 0x000fc6000cf21270 */
[----:B------:R4:W-:Y:S01]  /*59630*/  @P3 STG.E.U16 desc[UR8][R8.64], R182 ;  /* 0x000000b608003986 */ /* 0x0009e2000c101508 */
[----:B------:R-:W-:Y:S01]  /*59640*/  ISETP.LT.AND P3, PT, R5, UR4, !P5 ;  /* 0x0000000405007c0c */ /* 0x000fe2000ef61270 */
[----:B0-----:R-:W-:Y:S02]  /*59650*/  IMAD.WIDE R2, R193, 0x2, R64 ;  /* 0x00000002c1027825 */ /* 0x001fe400078e0240 */
[----:B------:R-:W3:Y:S01]  /*59660*/  LDL.LU R193, [R1+0xaec] ;  /* 0x000aec0001c17983 */ /* 0x000ee20000300800 */
[----:B------:R-:W-:Y:S02]  /*59670*/  ISETP.LT.AND P5, PT, R6, UR4, !P5 ;  /* 0x0000000406007c0c */ /* 0x000fe4000efa1270 */
[----:B------:R-:W-:Y:S02]  /*59680*/  PRMT R15, R182, 0x7632, R15 ;  /* 0x00007632b60f7816 */ /* 0x000fe4000000000f */
[----:B------:R-:W-:Y:S02]  /*59690*/  PRMT R7, R179, 0x7632, R7 ;  /* 0x00007632b3077816 */ /* 0x000fe40000000007 */
[----:B------:R-:W-:Y:S01]  /*596a0*/  PRMT R14, R183, 0x7632, R14 ;  /* 0x00007632b70e7816 */ /* 0x000fe2000000000e */
[----:B------:R0:W-:Y:S04]  /*596b0*/  @P0 STG.E.U16 desc[UR8][R10.64], R15 ;  /* 0x0000000f0a000986 */ /* 0x0001e8000c101508 */
[----:B------:R2:W-:Y:S04]  /*596c0*/  @P6 STG.E.U16 desc[UR8][R12.64], R179 ;  /* 0x000000b30c006986 */ /* 0x0005e8000c101508 */
[----:B------:R1:W-:Y:S01]  /*596d0*/  @P1 STG.E.U16 desc[UR8][R2.64], R7 ;  /* 0x0000000702001986 */ /* 0x0003e2000c101508 */
[----:B----4-:R-:W-:-:S04]  /*596e0*/  IMAD.WIDE R8, R194, 0x2, R66 ;  /* 0x00000002c2087825 */ /* 0x010fc800078e0242 */
[----:B0-----:R-:W-:Y:S01]  /*596f0*/  IMAD.WIDE R10, R194, 0x2, R64 ;  /* 0x00000002c20a7825 */ /* 0x001fe200078e0240 */
[----:B------:R3:W-:Y:S04]  /*59700*/  @P3 STG.E.U16 desc[UR8][R8.64], R183 ;  /* 0x000000b708003986 */ /* 0x0007e8000c101508 */
[----:B------:R-:W4:Y:S04]  /*59710*/  LDL.LU R194, [R1+0xadc] ;  /* 0x000adc0001c27983 */ /* 0x000f280000300800 */
[----:B------:R0:W-:Y:S01]  /*59720*/  @P5 STG.E.U16 desc[UR8][R10.64], R14 ;  /* 0x0000000e0a005986 */ /* 0x0001e2000c101508 */
[----:B--2---:R-:W-:-:S04]  /*59730*/  IMAD.WIDE R12, R195, 0x2, R66 ;  /* 0x00000002c30c7825 */ /* 0x004fc800078e0242 */
[----:B-1----:R-:W-:Y:S02]  /*59740*/  IMAD.WIDE R2, R195, 0x2, R64 ;  /* 0x00000002c3027825 */ /* 0x002fe400078e0240 */
[----:B------:R-:W2:Y:S02]  /*59750*/  LDL.LU R195, [R1+0xad4] ;  /* 0x000ad40001c37983 */ /* 0x000ea40000300800 */
[----:B---3--:R-:W-:-:S04]  /*59760*/  IMAD.WIDE R8, R191, 0x2, R66 ;  /* 0x00000002bf087825 */ /* 0x008fc800078e0242 */
[----:B0-----:R-:W-:Y:S02]  /*59770*/  IMAD.WIDE R10, R191, 0x2, R64 ;  /* 0x00000002bf0a7825 */ /* 0x001fe400078e0240 */
[----:B------:R-:W3:Y:S02]  /*59780*/  LDL.LU R191, [R1+0x110c] ;  /* 0x00110c0001bf7983 */ /* 0x000ee40000300800 */
[----:B------:R-:W-:-:S05]  /*59790*/  VIADD R0, R4, 0x1f8 ;  /* 0x000001f804007836 */ /* 0x000fca0000000000 */
[----:B------:R-:W-:Y:S01]  /*597a0*/  ISETP.GE.AND P4, PT, R0, UR5, PT ;  /* 0x0000000500007c0c */ /* 0x000fe2000bf86270 */
[----:B------:R-:W-:-:S03]  /*597b0*/  VIADD R0, R4, 0x1f9 ;  /* 0x000001f904007836 */ /* 0x000fc60000000000 */
[----:B------:R-:W-:Y:S02]  /*597c0*/  ISETP.LT.AND P6, PT, R5, UR4, !P4 ;  /* 0x0000000405007c0c */ /* 0x000fe4000e7c1270 */
[----:B------:R-:W-:Y:S01]  /*597d0*/  ISETP.GE.AND P2, PT, R0, UR5, PT ;  /* 0x0000000500007c0c */ /* 0x000fe2000bf46270 */
[----:B------:R-:W-:Y:S01]  /*597e0*/  VIADD R0, R4, 0x1fa ;  /* 0x000001fa04007836 */ /* 0x000fe20000000000 */
[----:B------:R-:W-:-:S04]  /*597f0*/  ISETP.LT.AND P4, PT, R6, UR4, !P4 ;  /* 0x0000000406007c0c */ /* 0x000fc8000e781270 */
[----:B------:R-:W-:Y:S01]  /*59800*/  ISETP.GE.AND P0, PT, R0, UR5, PT ;  /* 0x0000000500007c0c */ /* 0x000fe2000bf06270 */
[----:B------:R-:W-:Y:S01]  /*59810*/  VIADD R0, R4, 0x1fb ;  /* 0x000001fb04007836 */ /* 0x000fe20000000000 */
[C---:B------:R-:W-:Y:S02]  /*59820*/  ISETP.LT.AND P5, PT, R5.reuse, UR4, !P2 ;  /* 0x0000000405007c0c */ /* 0x040fe4000d7a1270 */
[----:B------:R-:W-:Y:S01]  /*59830*/  ISETP.LT.AND P3, PT, R6, UR4, !P2 ;  /* 0x0000000406007c0c */ /* 0x000fe2000d761270 */
[----:B------:R0:W-:Y:S01]  /*59840*/  @P6 STG.E.U16 desc[UR8][R12.64], R184 ;  /* 0x000000b80c006986 */ /* 0x0001e2000c101508 */
[----:B------:R-:W-:Y:S01]  /*59850*/  ISETP.GE.AND P1, PT, R0, UR5, PT ;  /* 0x0000000500007c0c */ /* 0x000fe2000bf26270 */
[----:B------:R-:W-:Y:S01]  /*59860*/  VIADD R0, R4, 0x1fc ;  /* 0x000001fc04007836 */ /* 0x000fe20000000000 */
[----:B------:R-:W-:Y:S02]  /*59870*/  ISETP.LT.AND P6, PT, R5, UR4, !P0 ;  /* 0x0000000405007c0c */ /* 0x000fe4000c7c1270 */
[----:B------:R-:W-:-:S02]  /*59880*/  PRMT R7, R184, 0x7632, R7 ;  /* 0x00007632b8077816 */ /* 0x000fc40000000007 */
[----:B------:R-:W-:Y:S01]  /*59890*/  ISETP.GE.AND P2, PT, R0, UR5, PT ;  /* 0x0000000500007c0c */ /* 0x000fe2000bf46270 */
[----:B------:R-:W-:Y:S01]  /*598a0*/  VIADD R0, R4, 0x1fd ;  /* 0x000001fd04007836 */ /* 0x000fe20000000000 */
[----:B------:R-:W-:Y:S01]  /*598b0*/  PRMT R14, R16, 0x7632, R14 ;  /* 0x00007632100e7816 */ /* 0x000fe2000000000e */
[----:B------:R1:W-:Y:S01]  /*598c0*/  @P4 STG.E.U16 desc[UR8][R2.64], R7 ;  /* 0x0000000702004986 */ /* 0x0003e2000c101508 */
[----:B0-----:R-:W-:Y:S01]  /*598d0*/  IMAD.WIDE R12, R59, 0x2, R66 ;  /* 0x000000023b0c7825 */ /* 0x001fe200078e0242 */
[----:B------:R-:W-:Y:S02]  /*598e0*/  ISETP.LT.AND P0, PT, R6, UR4, !P0 ;  /* 0x0000000406007c0c */ /* 0x000fe4000c701270 */
[----:B------:R0:W-:Y:S01]  /*598f0*/  @P5 STG.E.U16 desc[UR8][R8.64], R16 ;  /* 0x0000001008005986 */ /* 0x0001e2000c101508 */
[----:B------:R-:W-:Y:S01]  /*59900*/  ISETP.GE.AND P4, PT, R0, UR5, PT ;  /* 0x0000000500007c0c */ /* 0x000fe2000bf86270 */
[----:B------:R-:W-:Y:S01]  /*59910*/  VIADD R0, R4, 0x1fe ;  /* 0x000001fe04007836 */ /* 0x000fe20000000000 */
[----:B------:R-:W-:Y:S01]  /*59920*/  ISETP.LT.AND P5, PT, R5, UR4, !P1 ;  /* 0x0000000405007c0c */ /* 0x000fe2000cfa1270 */
[----:B------:R0:W-:Y:S01]  /*59930*/  @P3 STG.E.U16 desc[UR8][R10.64], R14 ;  /* 0x0000000e0a003986 */ /* 0x0001e2000c101508 */
[----:B------:R-:W-:-:S03]  /*59940*/  ISETP.LT.AND P3, PT, R6, UR4, !P1 ;  /* 0x0000000406007c0c */ /* 0x000fc6000cf61270 */
[----:B------:R0:W-:Y:S01]  /*59950*/  @P6 STG.E.U16 desc[UR8][R12.64], R185 ;  /* 0x000000b90c006986 */ /* 0x0001e2000c101508 */
[----:B------:R-:W-:Y:S01]  /*59960*/  ISETP.LT.AND P6, PT, R5, UR4, !P2 ;  /* 0x0000000405007c0c */ /* 0x000fe2000d7c1270 */
[----:B-1----:R-:W-:Y:S01]  /*59970*/  IMAD.WIDE R2, R59, 0x2, R64 ;  /* 0x000000023b027825 */ /* 0x002fe200078e0240 */
[----:B------:R-:W-:Y:S02]  /*59980*/  ISETP.GE.AND P1, PT, R0, UR5, PT ;  /* 0x0000000500007c0c */ /* 0x000fe4000bf26270 */
[----:B------:R-:W-:Y:S01]  /*59990*/  PRMT R0, R185, 0x7632, R0 ;  /* 0x00007632b9007816 */ /* 0x000fe20000000000 */
[----:B0-----:R-:W-:Y:S01]  /*599a0*/  IMAD.WIDE R8, R192, 0x2, R66 ;  /* 0x00000002c0087825 */ /* 0x001fe200078e0242 */
[----:B------:R-:W-:-:S03]  /*599b0*/  PRMT R7, R17, 0x7632, R7 ;  /* 0x0000763211077816 */ /* 0x000fc60000000007 */
[----:B------:R-:W-:Y:S01]  /*599c0*/  IMAD.WIDE R10, R192, 0x2, R64 ;  /* 0x00000002c00a7825 */ /* 0x000fe200078e0240 */
[----:B------:R0:W-:Y:S03]  /*599d0*/  @P0 STG.E.U16 desc[UR8][R2.64], R0 ;  /* 0x0000000002000986 */ /* 0x0001e6000c101508 */
[----:B------:R-:W-:Y:S01]  /*599e0*/  IMAD.WIDE R12, R193, 0x2, R66 ;  /* 0x00000002c10c7825 */ /* 0x000fe200078e0242 */
[----:B------:R1:W-:Y:S03]  /*599f0*/  @P5 STG.E.U16 desc[UR8][R8.64], R17 ;  /* 0x0000001108005986 */ /* 0x0003e6000c101508 */
[----:B------:R-:W-:Y:S01]  /*59a00*/  VIADD R4, R4, 0x1ff ;  /* 0x000001ff04047836 */ /* 0x000fe20000000000 */
[----:B------:R2:W-:Y:S01]  /*59a10*/  @P3 STG.E.U16 desc[UR8][R10.64], R7 ;  /* 0x000000070a003986 */ /* 0x0005e2000c101508 */
[----:B------:R-:W-:-:S03]  /*59a20*/  ISETP.LT.AND P2, PT, R6, UR4, !P2 ;  /* 0x0000000406007c0c */ /* 0x000fc6000d741270 */
[----:B------:R2:W-:Y:S01]  /*59a30*/  @P6 STG.E.U16 desc[UR8][R12.64], R186 ;  /* 0x000000ba0c006986 */ /* 0x0005e2000c101508 */
[----:B------:R-:W-:Y:S02]  /*59a40*/  ISETP.GE.AND P0, PT, R4, UR5, PT ;  /* 0x0000000504007c0c */ /* 0x000fe4000bf06270 */
[C---:B------:R-:W-:Y:S02]  /*59a50*/  ISETP.LT.AND P6, PT, R5.reuse, UR4, !P4 ;  /* 0x0000000405007c0c */ /* 0x040fe4000e7c1270 */
[C---:B------:R-:W-:Y:S02]  /*59a60*/  ISETP.LT.AND P4, PT, R6.reuse, UR4, !P4 ;  /* 0x0000000406007c0c */ /* 0x040fe4000e781270 */
[C---:B------:R-:W-:Y:S02]  /*59a70*/  ISETP.LT.AND P5, PT, R5.reuse, UR4, !P1 ;  /* 0x0000000405007c0c */ /* 0x040fe4000cfa1270 */
[----:B------:R-:W-:Y:S02]  /*59a80*/  ISETP.LT.AND P1, PT, R6, UR4, !P1 ;  /* 0x0000000406007c0c */ /* 0x000fe4000cf21270 */
[----:B------:R-:W-:-:S02]  /*59a90*/  ISETP.LT.AND P3, PT, R5, UR4, !P0 ;  /* 0x0000000405007c0c */ /* 0x000fc4000c761270 */
[----:B------:R-:W-:Y:S01]  /*59aa0*/  ISETP.LT.AND P0, PT, R6, UR4, !P0 ;  /* 0x0000000406007c0c */ /* 0x000fe2000c701270 */
[----:B------:R-:W-:Y:S01]  /*59ab0*/  IMAD.WIDE R4, R193, 0x2, R64 ;  /* 0x00000002c1047825 */ /* 0x000fe200078e0240 */
[----:B------:R-:W-:Y:S02]  /*59ac0*/  PRMT R14, R186, 0x7632, R14 ;  /* 0x00007632ba0e7816 */ /* 0x000fe4000000000e */
[----:B0-----:R-:W-:Y:S01]  /*59ad0*/  PRMT R0, R18, 0x7632, R0 ;  /* 0x0000763212007816 */ /* 0x001fe20000000000 */
[----:B----4-:R-:W-:Y:S01]  /*59ae0*/  IMAD.WIDE R2, R194, 0x2, R66 ;  /* 0x00000002c2027825 */ /* 0x010fe200078e0242 */
[----:B------:R-:W-:-:S03]  /*59af0*/  PRMT R6, R187, 0x7632, R6 ;  /* 0x00007632bb067816 */ /* 0x000fc60000000006 */
[----:B-1----:R-:W-:Y:S01]  /*59b00*/  IMAD.WIDE R8, R194, 0x2, R64 ;  /* 0x00000002c2087825 */ /* 0x002fe200078e0240 */
[----:B------:R0:W-:Y:S04]  /*59b10*/  @P2 STG.E.U16 desc[UR8][R4.64], R14 ;  /* 0x0000000e04002986 */ /* 0x0001e8000c101508 */
[----:B------:R0:W-:Y:S04]  /*59b20*/  @P6 STG.E.U16 desc[UR8][R2.64], R18 ;  /* 0x0000001202006986 */ /* 0x0001e8000c101508 */
[----:B------:R0:W-:Y:S01]  /*59b30*/  @P4 STG.E.U16 desc[UR8][R8.64], R0 ;  /* 0x0000000008004986 */ /* 0x0001e2000c101508 */
[----:B--2---:R-:W-:-:S04]  /*59b40*/  IMAD.WIDE R10, R195, 0x2, R66 ;  /* 0x00000002c30a7825 */ /* 0x004fc800078e0242 */
[----:B------:R-:W-:Y:S01]  /*59b50*/  IMAD.WIDE R12, R195, 0x2, R64 ;  /* 0x00000002c30c7825 */ /* 0x000fe200078e0240 */
[----:B------:R0:W-:Y:S04]  /*59b60*/  @P5 STG.E.U16 desc[UR8][R10.64], R187 ;  /* 0x000000bb0a005986 */ /* 0x0001e8000c101508 */
[----:B------:R0:W-:Y:S01]  /*59b70*/  @P1 STG.E.U16 desc[UR8][R12.64], R6 ;  /* 0x000000060c001986 */ /* 0x0001e2000c101508 */
[----:B---3--:R-:W-:-:S05]  /*59b80*/  IMAD.WIDE R66, R191, 0x2, R66 ;  /* 0x00000002bf427825 */ /* 0x008fca00078e0242 */
[----:B------:R0:W-:Y:S01]  /*59b90*/  @P3 STG.E.U16 desc[UR8][R66.64], R19 ;  /* 0x0000001342003986 */ /* 0x0001e2000c101508 */
[----:B------:R-:W-:Y:S01]  /*59ba0*/  IMAD.WIDE R64, R191, 0x2, R64 ;  /* 0x00000002bf407825 */ /* 0x000fe200078e0240 */
[----:B------:R-:W-:Y:S06]  /*59bb0*/  @!P0 EXIT ;  /* 0x000000000000894d */ /* 0x000fec0003800000 */
[----:B------:R-:W-:-:S05]  /*59bc0*/  PRMT R32, R19, 0x7632, R32 ;  /* 0x0000763213207816 */ /* 0x000fca0000000020 */
[----:B------:R-:W-:Y:S01]  /*59bd0*/  STG.E.U16 desc[UR8][R64.64], R32 ;  /* 0x0000002040007986 */ /* 0x000fe2000c101508 */
[----:B------:R-:W-:Y:S05]  /*59be0*/  EXIT ;  /* 0x000000000000794d */ /* 0x000fea0003800000 */
.L_x_2:
[----:B------:R-:W-:-:S00]  /*59bf0*/  BRA `(.L_x_2) ;  /* 0xfffffffc00fc7947 */ /* 0x000fc0000383ffff */
[----:B------:R-:W-:-:S00]  /*59c00*/  NOP ;  /* 0x0000000000007918 */ /* 0x000fc00000000000 */
[----:B------:R-:W-:-:S00]  /*59c10*/  NOP ;  /* 0x0000000000007918 */ /* 0x000fc00000000000 */
[----:B------:R-:W-:-:S00]  /*59c20*/  NOP ;  /* 0x0000000000007918 */ /* 0x000fc00000000000 */
[----:B------:R-:W-:-:S00]  /*59c30*/  NOP ;  /* 0x0000000000007918 */ /* 0x000fc00000000000 */
[----:B------:R-:W-:-:S00]  /*59c40*/  NOP ;  /* 0x0000000000007918 */ /* 0x000fc00000000000 */
[----:B------:R-:W-:-:S00]  /*59c50*/  NOP ;  /* 0x0000000000007918 */ /* 0x000fc00000000000 */
[----:B------:R-:W-:-:S00]  /*59c60*/  NOP ;  /* 0x0000000000007918 */ /* 0x000fc00000000000 */
[----:B------:R-:W-:-:S00]  /*59c70*/  NOP ;  /* 0x0000000000007918 */ /* 0x000fc00000000000 */
.L_x_3:


//--------------------- .nv.shared.matmul_kernel  --------------------------
	.section	.nv.shared.matmul_kernel,"aw",@nobits
	.sectionflags	@""
	.align	16
	.zero		1024


//--------------------- .nv.shared.reserved.0     --------------------------
	.section	.nv.shared.reserved.0,"aw",@nobits
	.weak		__nv_reservedSMEM_offset_0_alias
	.size		__nv_reservedSMEM_offset_0_alias, 0, 0
	.other		__nv_reservedSMEM_offset_0_alias,@"STO_CUDA_RESERVED_SHARED STV_DEFAULT"
__nv_reservedSMEM_offset_0_alias:
	.zero		0


//--------------------- .nv.constant0.matmul_kernel --------------------------
	.section	.nv.constant0.matmul_kernel,"a",@progbits
	.sectionflags	@""
	.align	4
.nv.constant0.matmul_kernel:
	.zero		608


//--------------------- SYMBOLS --------------------------

	.type		.nv.reservedSmem.offset0,@object
	.size		.nv.reservedSmem.offset0,0x4
